def matmul_kernel(
    a_ptr,
    b_ptr,
    c_ptr,
    M,
    N,
    K,
    stride_am,
    stride_ak,
    stride_bk,
    stride_bn,
    stride_cm,
    stride_cn,
    BLOCK_M: tl.constexpr,
    BLOCK_N: tl.constexpr,
    BLOCK_K: tl.constexpr,
    GROUP_M: tl.constexpr,
):
    pid = tl.program_id(axis=0)
    num_pid_m = tl.cdiv(M, BLOCK_M)
    num_pid_n = tl.cdiv(N, BLOCK_N)
    num_pid_in_group = GROUP_M * num_pid_n
    group_id = pid // num_pid_in_group
    first_pid_m = group_id * GROUP_M
    group_size_m = min(num_pid_m - first_pid_m, GROUP_M)
    pid_m = first_pid_m + ((pid % num_pid_in_group) % group_size_m)
    pid_n = (pid % num_pid_in_group) // group_size_m

    offs_am = (pid_m * BLOCK_M + tl.arange(0, BLOCK_M)) % M
    offs_bn = (pid_n * BLOCK_N + tl.arange(0, BLOCK_N)) % N
    offs_k = tl.arange(0, BLOCK_K)
    a_ptrs = a_ptr + offs_am[:, None] * stride_am + offs_k[None, :] * stride_ak
    b_ptrs = b_ptr + offs_k[:, None] * stride_bk + offs_bn[None, :] * stride_bn

    acc = tl.zeros((BLOCK_M, BLOCK_N), dtype=tl.float32)
    for kk in range(0, tl.cdiv(K, BLOCK_K)):
        a = tl.load(a_ptrs, mask=offs_k[None, :] < K - kk * BLOCK_K, other=0.0)
        b = tl.load(b_ptrs, mask=offs_k[:, None] < K - kk * BLOCK_K, other=0.0)
        acc = tl.dot(a, b, acc)
        a_ptrs += BLOCK_K * stride_ak
        b_ptrs += BLOCK_K * stride_bk

    c = acc.to(c_ptr.dtype.element_ty)
    offs_cm = pid_m * BLOCK_M + tl.arange(0, BLOCK_M)
    offs_cn = pid_n * BLOCK_N + tl.arange(0, BLOCK_N)
    c_ptrs = c_ptr + offs_cm[:, None] * stride_cm + offs_cn[None, :] * stride_cn
    mask = (offs_cm[:, None] < M) & (offs_cn[None, :] < N)
    tl.store(c_ptrs, c, mask=mask)

# config = {"BLOCK_K": 128, "BLOCK_M": 512, "BLOCK_N": 64, "GROUP_M": 8, "arch": "sm_100", "dtype": "fp8e4m3", "num_ctas": 1, "num_stages": 4, "num_warps": 4}
# arch = sm_100


// ===== COMPILED SASS (sm_100a) =====

	.target	sm_100a

	.elftype	@"ET_EXEC"


//--------------------- .note.nv.tkinfo           --------------------------
	.section	.note.nv.tkinfo,"",@"SHT_NOTE"
	.sectionflags	@"SHF_NOTE_NV_TKINFO"
	.tkinfo
        /*0018*/ 	.word	0x00000081
        /*0030*/ 	.string	""
        /*0030*/ 	.string	"ptxas-blackwell"
        /*0030*/ 	.string	"Cuda compilation tools, release 12.9, V12.9.86"
        /*0030*/ 	.string	"Build cuda_12.9.r12.9/compiler.36037853_0"
        /*0030*/ 	.string	"-v  -suppress-debug-info  -lineinfo  -arch sm_100a "



//--------------------- .note.nv.cuver            --------------------------
	.section	.note.nv.cuver,"",@"SHT_NOTE"
	.sectionflags	@"SHF_NOTE_NV_CUVER"
        /*0018*/ 	.short	0x0001
        /*001a*/ 	.short	0x0064
        /*001c*/ 	.short	0x0001
        /*001e*/ 	.short	0x0000
        /*0020*/ 	.short	0x0001
        /*0022*/ 	.short	0x0000


//--------------------- .nv.info                  --------------------------
	.section	.nv.info,"",@"SHT_CUDA_INFO"
	.align	4


	//----- nvinfo : EIATTR_REGCOUNT
	.align		4
        /*0000*/ 	.byte	0x04, 0x2f
        /*0002*/ 	.short	(.L_4 - .L_3)
	.align		4
.L_3:
        /*0004*/ 	.word	index@(matmul_kernel)
        /*0008*/ 	.word	0x00000060


	//----- nvinfo : EIATTR_FRAME_SIZE
	.align		4
.L_4:
        /*000c*/ 	.byte	0x04, 0x11
        /*000e*/ 	.short	(.L_6 - .L_5)
	.align		4
.L_5:
        /*0010*/ 	.word	index@($__internal_2_$__cuda_sm10x_tcgen05_guardrail_trap_unallocated_columns_being_dealloced)
        /*0014*/ 	.word	0x00001fa8


	//----- nvinfo : EIATTR_FRAME_SIZE
	.align		4
.L_6:
        /*0018*/ 	.byte	0x04, 0x11
        /*001a*/ 	.short	(.L_8 - .L_7)
	.align		4
.L_7:
        /*001c*/ 	.word	index@($__internal_1_$__cuda_sm10x_tcgen05_guardrail_trap_phase_invalid_during_alloc)
        /*0020*/ 	.word	0x00001fa8


	//----- nvinfo : EIATTR_FRAME_SIZE
	.align		4
.L_8:
        /*0024*/ 	.byte	0x04, 0x11
        /*0026*/ 	.short	(.L_10 - .L_9)
	.align		4
.L_9:
        /*0028*/ 	.word	index@($__internal_0_$__cuda_sm10x_tcgen05_guardrail_trap_col_being_dealloced_not_returned_by_alloc)
        /*002c*/ 	.word	0x00001fa8


	//----- nvinfo : EIATTR_FRAME_SIZE
	.align		4
.L_10:
        /*0030*/ 	.byte	0x04, 0x11
        /*0032*/ 	.short	(.L_12 - .L_11)
	.align		4
.L_11:
        /*0034*/ 	.word	index@(matmul_kernel)
        /*0038*/ 	.word	0x00001fa8


	//----- nvinfo : EIATTR_MIN_STACK_SIZE
	.align		4
.L_12:
        /*003c*/ 	.byte	0x04, 0x12
        /*003e*/ 	.short	(.L_14 - .L_13)
	.align		4
.L_13:
        /*0040*/ 	.word	index@(matmul_kernel)
        /*0044*/ 	.word	0x00001fa8
.L_14:


//--------------------- .nv.info.matmul_kernel    --------------------------
	.section	.nv.info.matmul_kernel,"",@"SHT_CUDA_INFO"
	.sectionflags	@""
	.align	4


	//----- nvinfo : EIATTR_CUDA_API_VERSION
	.align		4
        /*0000*/ 	.byte	0x04, 0x37
        /*0002*/ 	.short	(.L_16 - .L_15)
.L_15:
        /*0004*/ 	.word	0x00000081


	//----- nvinfo : EIATTR_KPARAM_INFO
	.align		4
.L_16:
        /*0008*/ 	.byte	0x04, 0x17
        /*000a*/ 	.short	(.L_18 - .L_17)
.L_17:
        /*000c*/ 	.word	0x00000000
        /*0010*/ 	.short	0x000d
        /*0012*/ 	.short	0x0048
        /*0014*/ 	.byte	0x00, 0xf4, 0x21, 0x00


	//----- nvinfo : EIATTR_KPARAM_INFO
	.align		4
.L_18:
        /*0018*/ 	.byte	0x04, 0x17
        /*001a*/ 	.short	(.L_20 - .L_19)
.L_19:
        /*001c*/ 	.word	0x00000000
        /*0020*/ 	.short	0x000c
        /*0022*/ 	.short	0x0040
        /*0024*/ 	.byte	0x00, 0xf4, 0x21, 0x00


	//----- nvinfo : EIATTR_KPARAM_INFO
	.align		4
.L_20:
        /*0028*/ 	.byte	0x04, 0x17
        /*002a*/ 	.short	(.L_22 - .L_21)
.L_21:
        /*002c*/ 	.word	0x00000000
        /*0030*/ 	.short	0x000b
        /*0032*/ 	.short	0x0038
        /*0034*/ 	.byte	0x00, 0xf0, 0x11, 0x00


	//----- nvinfo : EIATTR_KPARAM_INFO
	.align		4
.L_22:
        /*0038*/ 	.byte	0x04, 0x17
        /*003a*/ 	.short	(.L_24 - .L_23)
.L_23:
        /*003c*/ 	.word	0x00000000
        /*0040*/ 	.short	0x000a
        /*0042*/ 	.short	0x0034
        /*0044*/ 	.byte	0x00, 0xf0, 0x11, 0x00


	//----- nvinfo : EIATTR_KPARAM_INFO
	.align		4
.L_24:
        /*0048*/ 	.byte	0x04, 0x17
        /*004a*/ 	.short	(.L_26 - .L_25)
.L_25:
        /*004c*/ 	.word	0x00000000
        /*0050*/ 	.short	0x0009
        /*0052*/ 	.short	0x0030
        /*0054*/ 	.byte	0x00, 0xf0, 0x11, 0x00


	//----- nvinfo : EIATTR_KPARAM_INFO
	.align		4
.L_26:
        /*0058*/ 	.byte	0x04, 0x17
        /*005a*/ 	.short	(.L_28 - .L_27)
.L_27:
        /*005c*/ 	.word	0x00000000
        /*0060*/ 	.short	0x0008
        /*0062*/ 	.short	0x002c
        /*0064*/ 	.byte	0x00, 0xf0, 0x11, 0x00


	//----- nvinfo : EIATTR_KPARAM_INFO
	.align		4
.L_28:
        /*0068*/ 	.byte	0x04, 0x17
        /*006a*/ 	.short	(.L_30 - .L_29)
.L_29:
        /*006c*/ 	.word	0x00000000
        /*0070*/ 	.short	0x0007
        /*0072*/ 	.short	0x0028
        /*0074*/ 	.byte	0x00, 0xf0, 0x11, 0x00


	//----- nvinfo : EIATTR_KPARAM_INFO
	.align		4
.L_30:
        /*0078*/ 	.byte	0x04, 0x17
        /*007a*/ 	.short	(.L_32 - .L_31)
.L_31:
        /*007c*/ 	.word	0x00000000
        /*0080*/ 	.short	0x0006
        /*0082*/ 	.short	0x0024
        /*0084*/ 	.byte	0x00, 0xf0, 0x11, 0x00


	//----- nvinfo : EIATTR_KPARAM_INFO
	.align		4
.L_32:
        /*0088*/ 	.byte	0x04, 0x17
        /*008a*/ 	.short	(.L_34 - .L_33)
.L_33:
        /*008c*/ 	.word	0x00000000
        /*0090*/ 	.short	0x0005
        /*0092*/ 	.short	0x0020
        /*0094*/ 	.byte	0x00, 0xf0, 0x11, 0x00


	//----- nvinfo : EIATTR_KPARAM_INFO
	.align		4
.L_34:
        /*0098*/ 	.byte	0x04, 0x17
        /*009a*/ 	.short	(.L_36 - .L_35)
.L_35:
        /*009c*/ 	.word	0x00000000
        /*00a0*/ 	.short	0x0004
        /*00a2*/ 	.short	0x001c
        /*00a4*/ 	.byte	0x00, 0xf0, 0x11, 0x00


	//----- nvinfo : EIATTR_KPARAM_INFO
	.align		4
.L_36:
        /*00a8*/ 	.byte	0x04, 0x17
        /*00aa*/ 	.short	(.L_38 - .L_37)
.L_37:
        /*00ac*/ 	.word	0x00000000
        /*00b0*/ 	.short	0x0003
        /*00b2*/ 	.short	0x0018
        /*00b4*/ 	.byte	0x00, 0xf0, 0x11, 0x00


	//----- nvinfo : EIATTR_KPARAM_INFO
	.align		4
.L_38:
        /*00b8*/ 	.byte	0x04, 0x17
        /*00ba*/ 	.short	(.L_40 - .L_39)
.L_39:
        /*00bc*/ 	.word	0x00000000
        /*00c0*/ 	.short	0x0002
        /*00c2*/ 	.short	0x0010
        /*00c4*/ 	.byte	0x00, 0xf4, 0x21, 0x00


	//----- nvinfo : EIATTR_KPARAM_INFO
	.align		4
.L_40:
        /*00c8*/ 	.byte	0x04, 0x17
        /*00ca*/ 	.short	(.L_42 - .L_41)
.L_41:
        /*00cc*/ 	.word	0x00000000
        /*00d0*/ 	.short	0x0001
        /*00d2*/ 	.short	0x0008
        /*00d4*/ 	.byte	0x00, 0xf4, 0x21, 0x00


	//----- nvinfo : EIATTR_KPARAM_INFO
	.align		4
.L_42:
        /*00d8*/ 	.byte	0x04, 0x17
        /*00da*/ 	.short	(.L_44 - .L_43)
.L_43:
        /*00dc*/ 	.word	0x00000000
        /*00e0*/ 	.short	0x0000
        /*00e2*/ 	.short	0x0000
        /*00e4*/ 	.byte	0x00, 0xf4, 0x21, 0x00


	//----- nvinfo : EIATTR_AT_ENTRY_FRAGMENTS
	.align		4
.L_44:
        /*00e8*/ 	.byte	0x04, 0x4f
        /*00ea*/ 	.short	(.L_46 - .L_45)


	//   ....[0]....
.L_45:
        /*00ec*/ 	.word	0x00000004


	//----- nvinfo : EIATTR_RESERVED_SMEM_USED
	.align		4
.L_46:
        /*00f0*/ 	.byte	0x01, 0x41
	.zero		2


	//----- nvinfo : EIATTR_SPARSE_MMA_MASK
	.align		4
        /*00f4*/ 	.byte	0x03, 0x50
        /*00f6*/ 	.short	0x0000


	//----- nvinfo : EIATTR_TCGEN05_1CTA_USED
	.align		4
        /*00f8*/ 	.byte	0x01, 0x51
	.zero		2


	//----- nvinfo : EIATTR_MAXREG_COUNT
	.align		4
        /*00fc*/ 	.byte	0x03, 0x1b
        /*00fe*/ 	.short	0x00ff


	//----- nvinfo : EIATTR_NUM_BARRIERS
	.align		4
        /*0100*/ 	.byte	0x02, 0x4c
        /*0102*/ 	.byte	0x01
	.zero		1


	//----- nvinfo : EIATTR_ANNOTATIONS
	.align		4
        /*0104*/ 	.byte	0x04, 0x55
        /*0106*/ 	.short	(.L_48 - .L_47)


	//   ....[0]....
.L_47:
        /*0108*/ 	.word	0x00000001
        /*010c*/ 	.byte	0x80, 0x33, 0x00, 0x00, 0x01, 0x00, 0x00, 0x00, 0xb0, 0x34, 0x00, 0x00, 0x01, 0x00, 0x00, 0x00
        /* <DEDUP_REMOVED lines=198> */
        /*0d7c*/ 	.byte	0x20, 0x67, 0x00, 0x00, 0x01, 0x00, 0x00, 0x00, 0xa0, 0x67, 0x00, 0x00


	//----- nvinfo : EIATTR_INT_WARP_WIDE_INSTR_OFFSETS
	.align		4
.L_48:
        /*0d88*/ 	.byte	0x04, 0x31
        /*0d8a*/ 	.short	(.L_50 - .L_49)


	//   ....[0]....
.L_49:
        /*0d8c*/ 	.word	0x000042f0


	//   ....[1]....
        /*0d90*/ 	.word	0x00004300


	//   ....[2]....
        /*0d94*/ 	.word	0x00004800


	//   ....[3]....
        /*0d98*/ 	.word	0x00053140


	//   ....[4]....
        /*0d9c*/ 	.word	0x00053190


	//----- nvinfo : EIATTR_COOP_GROUP_MASK_REGIDS
	.align		4
.L_50:
        /*0da0*/ 	.byte	0x04, 0x29
        /*0da2*/ 	.short	(.L_52 - .L_51)


	//   ....[0]....
.L_51:
        /*0da4*/ 	.word	0xffffffff


	//   ....[1]....
        /*0da8*/ 	.word	0xffffffff


	//   ....[2]....
        /*0dac*/ 	.word	0xffffffff


	//   ....[3]....
        /*0db0*/ 	.word	0xffffffff


	//----- nvinfo : EIATTR_COOP_GROUP_INSTR_OFFSETS
	.align		4
.L_52:
        /*0db4*/ 	.byte	0x04, 0x28
        /*0db6*/ 	.short	(.L_54 - .L_53)


	//   ....[0]....
.L_53:
        /*0db8*/ 	.word	0x00000070


	//   ....[1]....
        /*0dbc*/ 	.word	0x00000330


	//   ....[2]....
        /*0dc0*/ 	.word	0x00052fd0


	//   ....[3]....
        /*0dc4*/ 	.word	0x00053240


	//----- nvinfo : EIATTR_VRC_CTA_INIT_COUNT
	.align		4
.L_54:
        /*0dc8*/ 	.byte	0x02, 0x4a
        /*0dca*/ 	.byte	0x80
	.zero		1


	//----- nvinfo : EIATTR_MBARRIER_INSTR_OFFSETS
	.align		4
        /*0dcc*/ 	.byte	0x04, 0x39
        /*0dce*/ 	.short	(.L_56 - .L_55)


	//   ....[0]....
.L_55:
        /*0dd0*/ 	.word	0x000044e0
        /*0dd4*/ 	.word	0x000000ff
        /*0dd8*/ 	.word	0x00000000
        /*0ddc*/ 	.short	0x0100
        /*0dde*/ 	.byte	0x06
	.zero		1


	//   ....[1]....
        /*0de0*/ 	.word	0x00004850
        /*0de4*/ 	.word	0x000000ff
        /*0de8*/ 	.word	0x00024008
        /*0dec*/ 	.short	0x0100
        /*0dee*/ 	.byte	0x04
	.zero		1


	//   ....[2]....
        /*0df0*/ 	.word	0x00030920
        /*0df4*/ 	.word	0x000000ff
        /*0df8*/ 	.word	0x00000000
        /*0dfc*/ 	.short	0x010a
        /*0dfe*/ 	.byte	0x06
	.zero		1


	//   ....[3]....
        /*0e00*/ 	.word	0x00049a20
        /*0e04*/ 	.word	0x000000ff
        /*0e08*/ 	.word	0x00000000
        /*0e0c*/ 	.short	0x010a
        /*0e0e*/ 	.byte	0x06
	.zero		1


	//   ....[4]....
        /*0e10*/ 	.word	0x00049b10
        /*0e14*/ 	.word	0x000000ff
        /*0e18*/ 	.word	0x00024000
        /*0e1c*/ 	.short	0x0108
        /*0e1e*/ 	.byte	0x04
	.zero		1


	//   ....[5]....
        /*0e20*/ 	.word	0x00049bd0
        /*0e24*/ 	.word	0x000000ff
        /*0e28*/ 	.word	0x00024008
        /*0e2c*/ 	.short	0x0108
        /*0e2e*/ 	.byte	0x04
	.zero		1


	//   ....[6]....
        /*0e30*/ 	.word	0x00053260
        /*0e34*/ 	.word	0x000000ff
        /*0e38*/ 	.word	0x00000000
        /*0e3c*/ 	.short	0x010a
        /*0e3e*/ 	.byte	0x06
	.zero		1


	//   ....[7]....
        /*0e40*/ 	.word	0x00053290
        /*0e44*/ 	.word	0x000000ff
        /*0e48*/ 	.word	0x00000000
        /*0e4c*/ 	.short	0x010a
        /*0e4e*/ 	.byte	0x06
	.zero		1


	//----- nvinfo : EIATTR_NUM_MBARRIERS
	.align		4
.L_56:
        /*0e50*/ 	.byte	0x03, 0x38
        /*0e52*/ 	.short	0x0002


	//----- nvinfo : EIATTR_EXIT_INSTR_OFFSETS
	.align		4
        /*0e54*/ 	.byte	0x04, 0x1c
        /*0e56*/ 	.short	(.L_58 - .L_57)


	//   ....[0]....
.L_57:
        /*0e58*/ 	.word	0x00053250


	//----- nvinfo : EIATTR_REQNTID
	.align		4
.L_58:
        /*0e5c*/ 	.byte	0x04, 0x10
        /*0e5e*/ 	.short	(.L_60 - .L_59)
.L_59:
        /*0e60*/ 	.word	0x00000080
        /*0e64*/ 	.word	0x00000001
        /*0e68*/ 	.word	0x00000001


	//----- nvinfo : EIATTR_CRS_STACK_SIZE
	.align		4
.L_60:
        /*0e6c*/ 	.byte	0x04, 0x1e
        /*0e6e*/ 	.short	(.L_62 - .L_61)
.L_61:
        /*0e70*/ 	.word	0x00000000


	//----- nvinfo : EIATTR_CBANK_PARAM_SIZE
	.align		4
.L_62:
        /*0e74*/ 	.byte	0x03, 0x19
        /*0e76*/ 	.short	0x0050


	//----- nvinfo : EIATTR_PARAM_CBANK
	.align		4
        /*0e78*/ 	.byte	0x04, 0x0a
        /*0e7a*/ 	.short	(.L_64 - .L_63)
	.align		4
.L_63:
        /*0e7c*/ 	.word	index@(.nv.constant0.matmul_kernel)
        /*0e80*/ 	.short	0x0380
        /*0e82*/ 	.short	0x0050


	//----- nvinfo : EIATTR_SW_WAR
	.align		4
.L_64:
        /*0e84*/ 	.byte	0x04, 0x36
        /*0e86*/ 	.short	(.L_66 - .L_65)
.L_65:
        /*0e88*/ 	.word	0x00000008
.L_66:


//--------------------- .nv.compat                --------------------------
	.section	.nv.compat,"",@"SHT_CUDA_COMPAT_INFO"
	.align	4
        /*0000*/ 	.byte	0x02, 0x02, 0x02, 0x00, 0x02, 0x05, 0x05, 0x00, 0x02, 0x03, 0x00, 0x00, 0x02, 0x06, 0x01, 0x00


//--------------------- .nv.callgraph             --------------------------
	.section	.nv.callgraph,"",@"SHT_CUDA_CALLGRAPH"
	.align	4
	.sectionentsize	8
	.align		4
        /*0000*/ 	.word	0x00000000
	.align		4
        /*0004*/ 	.word	0xffffffff
	.align		4
        /*0008*/ 	.word	0x00000000
	.align		4
        /*000c*/ 	.word	0xfffffffe
	.align		4
        /*0010*/ 	.word	0x00000000
	.align		4
        /*0014*/ 	.word	0xfffffffd
	.align		4
        /*0018*/ 	.word	0x00000000
	.align		4
        /*001c*/ 	.word	0xfffffffc


//--------------------- .text.matmul_kernel       --------------------------
	.section	.text.matmul_kernel,"ax",@progbits
	.align	128
        .global         matmul_kernel
        .type           matmul_kernel,@function
        .size           matmul_kernel,(.L_x_20 - matmul_kernel)
        .other          matmul_kernel,@"STO_CUDA_ENTRY STV_DEFAULT"
matmul_kernel:
.text.matmul_kernel:
[----:B------:R-:W0:Y:S01]  /*0000*/  LDC R1, c[0x0][0x37c] ;  /* 0x0000df00ff017b82 */ /* 0x000e220000000800 */
[----:B------:R-:W1:Y:S01]  /*0010*/  S2R R82, SR_TID.X ;  /* 0x0000000000527919 */ /* 0x000e620000002100 */
[----:B0-----:R-:W-:Y:S01]  /*0020*/  VIADD R1, R1, 0xffffe058 ;  /* 0xffffe05801017836 */ /* 0x001fe20000000000 */
[----:B-1----:R-:W-:-:S13]  /*0030*/  ISETP.GE.U32.AND P0, PT, R82, 0x20, PT ;  /* 0x000000205200780c */ /* 0x002fda0003f06070 */
[----:B------:R-:W-:Y:S02]  /*0040*/  VOTEU.ANY UP0, P0 ;  /* 0x0000000000ff7886 */ /* 0x000fe40000000100 */
[----:B------:R-:W-:Y:S05]  /*0050*/  BRA.U UP0, `(.L_x_0) ;  /* 0x0000000100b87547 */ /* 0x000fea000b800000 */
[----:B------:R-:W0:Y:S01]  /*0060*/  S2UR UR6, SR_CgaCtaId ;  /* 0x00000000000679c3 */ /* 0x000e220000008800 */
[----:B------:R-:W-:Y:S01]  /*0070*/  NOP ;  /* 0x0000000000007918 */ /* 0x000fe20000000000 */
[----:B------:R-:W-:Y:S02]  /*0080*/  UMOV UR4, 0x40 ;  /* 0x0000004000047882 */ /* 0x000fe40000000000 */
[----:B0-----:R-:W-:-:S09]  /*0090*/  ULEA UR4, UR6, UR4, 0x18 ;  /* 0x0000000406047291 */ /* 0x001fd2000f8ec0ff */
[----:B------:R-:W0:Y:S01]  /*00a0*/  LDS.U8 R0, [UR4] ;  /* 0x00000004ff007984 */ /* 0x000e220008000000 */
[----:B------:R-:W-:Y:S02]  /*00b0*/  UMOV UR4, 0x400 ;  /* 0x0000040000047882 */ /* 0x000fe40000000000 */
[----:B------:R-:W-:Y:S01]  /*00c0*/  ULEA UR4, UR6, UR4, 0x18 ;  /* 0x0000000406047291 */ /* 0x000fe2000f8ec0ff */
[----:B0-----:R-:W-:-:S13]  /*00d0*/  ISETP.NE.AND P0, PT, R0, RZ, PT ;  /* 0x000000ff0000720c */ /* 0x001fda0003f05270 */
[----:B------:R-:W-:Y:S05]  /*00e0*/  @P0 BRA `(.L_x_1) ;  /* 0x00000000007c0947 */ /* 0x000fea0003800000 */
[----:B------:R-:W-:-:S13]  /*00f0*/  ELECT P0, URZ, PT ;  /* 0x0000000000ff782f */ /* 0x000fda0003800000 */
[----:B------:R-:W-:Y:S05]  /*0100*/  @!P0 BRA `(.L_x_2) ;  /* 0x0000000000848947 */ /* 0x000fea0003800000 */
[----:B------:R-:W-:Y:S01]  /*0110*/  UMOV UR5, 0x8 ;  /* 0x0000000800057882 */ /* 0x000fe20000000000 */
[----:B------:R-:W-:Y:S02]  /*0120*/  IMAD.MOV.U32 R4, RZ, RZ, 0x1 ;  /* 0x00000001ff047424 */ /* 0x000fe400078e00ff */
[----:B------:R-:W-:Y:S02]  /*0130*/  IMAD.MOV.U32 R5, RZ, RZ, 0xff ;  /* 0x000000ffff057424 */ /* 0x000fe400078e00ff */
[----:B------:R-:W-:Y:S04]  /*0140*/  DEPBAR.LE SB0, 0x36 ;  /* 0x00008d800000791a */ /* 0x000fe80000000000 */
[----:B------:R-:W0:Y:S02]  /*0150*/  UTCATOMSWS.FIND_AND_SET.ALIGN UP1, UR5, UR5 ;  /* 0x00000005000575e3 */ /* 0x000e240008020800 */
[----:B0-----:R-:W-:-:S04]  /*0160*/  PLOP3.LUT P0, PT, PT, PT, UP1, 0x80, 0x8 ;  /* 0x000000000008781c */ /* 0x001fc80003f0f018 */
[----:B------:R-:W-:-:S04]  /*0170*/  SEL R0, RZ, 0xffffffff, !P0 ;  /* 0xffffffffff007807 */ /* 0x000fc80004000000 */
[----:B------:R-:W-:Y:S01]  /*0180*/  ISETP.NE.AND P0, PT, R0, RZ, PT ;  /* 0x000000ff0000720c */ /* 0x000fe20003f05270 */
[----:B------:R-:W-:-:S12]  /*0190*/  IMAD.U32 R0, RZ, RZ, UR5 ;  /* 0x00000005ff007e24 */ /* 0x000fd8000f8e00ff */
[----:B------:R-:W-:Y:S05]  /*01a0*/  @P0 BRA `(.L_x_3) ;  /* 0x0000000000240947 */ /* 0x000fea0003800000 */
.L_x_4:
[----:B------:R-:W-:Y:S05]  /*01b0*/  NANOSLEEP 0x64 ;  /* 0x000000640000795d */ /* 0x000fea0003800000 */
[----:B------:R-:W-:-:S05]  /*01c0*/  UMOV UR5, 0x8 ;  /* 0x0000000800057882 */ /* 0x000fca0000000000 */
[----:B------:R-:W-:Y:S04]  /*01d0*/  DEPBAR.LE SB0, 0x36 ;  /* 0x00008d800000791a */ /* 0x000fe80000000000 */
[----:B------:R-:W0:Y:S02]  /*01e0*/  UTCATOMSWS.FIND_AND_SET.ALIGN UP1, UR5, UR5 ;  /* 0x00000005000575e3 */ /* 0x000e240008020800 */
[----:B0-----:R-:W-:-:S04]  /*01f0*/  PLOP3.LUT P0, PT, PT, PT, UP1, 0x80, 0x8 ;  /* 0x000000000008781c */ /* 0x001fc80003f0f018 */
[----:B------:R-:W-:-:S04]  /*0200*/  SEL R0, RZ, 0xffffffff, !P0 ;  /* 0xffffffffff007807 */ /* 0x000fc80004000000 */
[----:B------:R-:W-:Y:S01]  /*0210*/  ISETP.NE.AND P0, PT, R0, RZ, PT ;  /* 0x000000ff0000720c */ /* 0x000fe20003f05270 */
[----:B------:R-:W-:-:S12]  /*0220*/  IMAD.U32 R0, RZ, RZ, UR5 ;  /* 0x00000005ff007e24 */ /* 0x000fd8000f8e00ff */
[----:B------:R-:W-:Y:S05]  /*0230*/  @!P0 BRA `(.L_x_4) ;  /* 0xfffffffc00dc8947 */ /* 0x000fea000383ffff */
.L_x_3:
[C---:B------:R-:W-:Y:S01]  /*0240*/  VIADD R3, R0.reuse, 0x10 ;  /* 0x0000001000037836 */ /* 0x040fe20000000000 */
[----:B------:R-:W-:Y:S01]  /*0250*/  UMOV UR5, 0x50 ;  /* 0x0000005000057882 */ /* 0x000fe20000000000 */
[----:B------:R-:W-:Y:S01]  /*0260*/  SHF.L.U32 R2, R5, R0, RZ ;  /* 0x0000000005027219 */ /* 0x000fe200000006ff */
[----:B------:R-:W-:Y:S01]  /*0270*/  ULEA UR5, UR6, UR5, 0x18 ;  /* 0x0000000506057291 */ /* 0x000fe2000f8ec0ff */
[----:B------:R-:W-:Y:S01]  /*0280*/  IMAD.SHL.U32 R0, R0, 0x20, RZ ;  /* 0x0000002000007824 */ /* 0x000fe200078e00ff */
[----:B------:R-:W-:-:S04]  /*0290*/  SHF.L.U32 R3, R4, R3, RZ ;  /* 0x0000000304037219 */ /* 0x000fc800000006ff */
[----:B------:R-:W-:-:S05]  /*02a0*/  LOP3.LUT R2, R3, R2, RZ, 0xfc, !PT ;  /* 0x0000000203027212 */ /* 0x000fca00078efcff */
[----:B------:R0:W-:Y:S04]  /*02b0*/  ATOMS.OR RZ, [UR5], R2 ;  /* 0x00000002ffff798c */ /* 0x0001e8000b000005 */
[----:B------:R0:W-:Y:S01]  /*02c0*/  STS [UR4], R0 ;  /* 0x00000000ff007988 */ /* 0x0001e20008000804 */
[----:B------:R-:W-:Y:S05]  /*02d0*/  BRA `(.L_x_2) ;  /* 0x0000000000107947 */ /* 0x000fea0003800000 */
.L_x_1:
[----:B------:R-:W-:Y:S01]  /*02e0*/  IMAD.MOV.U32 R0, RZ, RZ, -0x1 ;  /* 0xffffffffff007424 */ /* 0x000fe200078e00ff */
[----:B------:R-:W-:-:S04]  /*02f0*/  MOV R2, 0x320 ;  /* 0x0000032000027802 */ /* 0x000fc80000000f00 */
[----:B------:R0:W-:Y:S03]  /*0300*/  STS [UR4], R0 ;  /* 0x00000000ff007988 */ /* 0x0001e60008000804 */
[----:B0-----:R-:W-:Y:S05]  /*0310*/  CALL.REL.NOINC `($__internal_1_$__cuda_sm10x_tcgen05_guardrail_trap_phase_invalid_during_alloc) ;  /* 0x0000052c00f47944 */ /* 0x001fea0003c00000 */
.L_x_2:
[----:B------:R-:W-:Y:S05]  /*0320*/  WARPSYNC.ALL ;  /* 0x0000000000007948 */ /* 0x000fea0003800000 */
[----:B------:R-:W-:Y:S01]  /*0330*/  NOP ;  /* 0x0000000000007918 */ /* 0x000fe20000000000 */
.L_x_0:
[----:B0-----:R-:W0:Y:S01]  /*0340*/  LDC.64 R2, c[0x0][0x398] ;  /* 0x0000e600ff027b82 */ /* 0x001e220000000a00 */
[----:B------:R-:W1:Y:S01]  /*0350*/  S2R R7, SR_CTAID.X ;  /* 0x0000000000077919 */ /* 0x000e620000002500 */
[----:B------:R-:W-:Y:S01]  /*0360*/  UMOV UR4, 0x400 ;  /* 0x0000040000047882 */ /* 0x000fe20000000000 */
[----:B------:R-:W2:Y:S01]  /*0370*/  LDCU UR12, c[0x0][0x3a4] ;  /* 0x00007480ff0c77ac */ /* 0x000ea20008000800 */
[----:B------:R-:W3:Y:S04]  /*0380*/  LDCU.128 UR16, c[0x0][0x380] ;  /* 0x00007000ff1077ac */ /* 0x000ee80008000c00 */
[----:B------:R-:W4:Y:S01]  /*0390*/  S2UR UR8, SR_CgaCtaId ;  /* 0x00000000000879c3 */ /* 0x000f220000008800 */
[----:B------:R-:W-:Y:S01]  /*03a0*/  UMOV UR10, 0x1 ;  /* 0x00000001000a7882 */ /* 0x000fe20000000000 */
[----:B0-----:R-:W-:Y:S01]  /*03b0*/  VIADD R0, R3, 0x3f ;  /* 0x0000003f03007836 */ /* 0x001fe20000000000 */
[----:B------:R-:W-:-:S04]  /*03c0*/  IABS R53, R3 ;  /* 0x0000000300357213 */ /* 0x000fc80000000000 */
[----:B------:R-:W-:Y:S01]  /*03d0*/  SHF.R.S32.HI R5, RZ, 0x1f, R0 ;  /* 0x0000001fff057819 */ /* 0x000fe20000011400 */
[----:B----4-:R-:W-:-:S03]  /*03e0*/  ULEA UR4, UR8, UR4, 0x18 ;  /* 0x0000000408047291 */ /* 0x010fc6000f8ec0ff */
[----:B------:R-:W-:Y:S01]  /*03f0*/  LEA.HI R5, R5, R0, RZ, 0x6 ;  /* 0x0000000005057211 */ /* 0x000fe200078f30ff */
[----:B------:R-:W-:Y:S01]  /*0400*/  BAR.SYNC.DEFER_BLOCKING 0x0 ;  /* 0x0000000000007b1d */ /* 0x000fe20000010000 */
[----:B-1----:R-:W-:Y:S01]  /*0410*/  IABS R10, R7 ;  /* 0x00000007000a7213 */ /* 0x002fe20000000000 */
[----:B------:R-:W-:Y:S01]  /*0420*/  UIADD3 UR6, UPT, UPT, UR4, 0x24000, URZ ;  /* 0x0002400004067890 */ /* 0x000fe2000fffe0ff */
[----:B------:R-:W-:-:S05]  /*0430*/  SHF.R.S32.HI R5, RZ, 0x6, R5 ;  /* 0x00000006ff057819 */ /* 0x000fca0000011405 */
[----:B------:R-:W-:-:S05]  /*0440*/  IMAD.SHL.U32 R6, R5, 0x8, RZ ;  /* 0x0000000805067824 */ /* 0x000fca00078e00ff */
[-C--:B------:R-:W-:Y:S02]  /*0450*/  IABS R9, R6.reuse ;  /* 0x0000000600097213 */ /* 0x080fe40000000000 */
[----:B------:R-:W-:Y:S02]  /*0460*/  IABS R12, R6 ;  /* 0x00000006000c7213 */ /* 0x000fe40000000000 */
[----:B------:R-:W0:Y:S01]  /*0470*/  I2F.RP R0, R9 ;  /* 0x0000000900007306 */ /* 0x000e220000209400 */
[----:B------:R-:W1:Y:S07]  /*0480*/  LDS R16, [UR4] ;  /* 0x00000004ff107984 */ /* 0x000e6e0008000800 */
[----:B0-----:R-:W0:Y:S02]  /*0490*/  MUFU.RCP R0, R0 ;  /* 0x0000000000007308 */ /* 0x001e240000001000 */
[----:B0-----:R-:W-:-:S02]  /*04a0*/  VIADD R4, R0, 0xffffffe ;  /* 0x0ffffffe00047836 */ /* 0x001fc40000000000 */
[----:B------:R-:W-:-:S04]  /*04b0*/  IMAD.MOV R0, RZ, RZ, -R12 ;  /* 0x000000ffff007224 */ /* 0x000fc800078e0a0c */
[----:B------:R0:W4:Y:S02]  /*04c0*/  F2I.FTZ.U32.TRUNC.NTZ R5, R4 ;  /* 0x0000000400057305 */ /* 0x000124000021f000 */
[----:B0-----:R-:W-:Y:S01]  /*04d0*/  IMAD.MOV.U32 R4, RZ, RZ, RZ ;  /* 0x000000ffff047224 */ /* 0x001fe200078e00ff */
[----:B-1----:R-:W-:Y:S01]  /*04e0*/  R2UR UR5, R16 ;  /* 0x00000000100572ca */ /* 0x002fe200000e0000 */
[----:B----4-:R-:W-:-:S04]  /*04f0*/  IMAD.MOV R8, RZ, RZ, -R5 ;  /* 0x000000ffff087224 */ /* 0x010fc800078e0a05 */
[----:B------:R-:W-:Y:S02]  /*0500*/  IMAD R11, R8, R9, RZ ;  /* 0x00000009080b7224 */ /* 0x000fe400078e02ff */
[----:B------:R-:W-:Y:S02]  /*0510*/  IMAD.MOV.U32 R8, RZ, RZ, R10 ;  /* 0x000000ffff087224 */ /* 0x000fe400078e000a */
[----:B------:R-:W-:-:S06]  /*0520*/  IMAD.HI.U32 R5, R5, R11, R4 ;  /* 0x0000000b05057227 */ /* 0x000fcc00078e0004 */
[----:B------:R-:W-:-:S04]  /*0530*/  IMAD.HI.U32 R5, R5, R8, RZ ;  /* 0x0000000805057227 */ /* 0x000fc800078e00ff */
[----:B------:R-:W-:Y:S01]  /*0540*/  IMAD R0, R5, R0, R8 ;  /* 0x0000000005007224 */ /* 0x000fe200078e0208 */
[----:B------:R-:W-:Y:S04]  /*0550*/  BAR.SYNC.DEFER_BLOCKING 0x0 ;  /* 0x0000000000007b1d */ /* 0x000fe80000010000 */
[----:B------:R-:W-:-:S13]  /*0560*/  ISETP.GT.U32.AND P1, PT, R9, R0, PT ;  /* 0x000000000900720c */ /* 0x000fda0003f24070 */
[----:B------:R-:W-:Y:S02]  /*0570*/  @!P1 IMAD.IADD R0, R0, 0x1, -R9 ;  /* 0x0000000100009824 */ /* 0x000fe400078e0a09 */
[----:B------:R-:W-:Y:S01]  /*0580*/  @!P1 VIADD R5, R5, 0x1 ;  /* 0x0000000105059836 */ /* 0x000fe20000000000 */
[----:B------:R-:W-:Y:S02]  /*0590*/  ISETP.NE.AND P1, PT, R6, RZ, PT ;  /* 0x000000ff0600720c */ /* 0x000fe40003f25270 */
[----:B------:R-:W-:Y:S02]  /*05a0*/  ISETP.GE.U32.AND P0, PT, R0, R9, PT ;  /* 0x000000090000720c */ /* 0x000fe40003f06070 */
[----:B------:R-:W-:-:S04]  /*05b0*/  LOP3.LUT R0, R7, R6, RZ, 0x3c, !PT ;  /* 0x0000000607007212 */ /* 0x000fc800078e3cff */
[----:B------:R-:W-:Y:S01]  /*05c0*/  ISETP.GE.AND P2, PT, R0, RZ, PT ;  /* 0x000000ff0000720c */ /* 0x000fe20003f46270 */
[----:B------:R-:W-:-:S06]  /*05d0*/  VIADD R0, R2, 0x1ff ;  /* 0x000001ff02007836 */ /* 0x000fcc0000000000 */
[----:B------:R-:W-:-:S04]  /*05e0*/  @P0 VIADD R5, R5, 0x1 ;  /* 0x0000000105050836 */ /* 0x000fc80000000000 */
[----:B------:R-:W-:Y:S01]  /*05f0*/  IMAD.MOV.U32 R4, RZ, RZ, R5 ;  /* 0x000000ffff047224 */ /* 0x000fe200078e0005 */
[----:B------:R-:W-:-:S03]  /*0600*/  SHF.R.S32.HI R5, RZ, 0x1f, R0 ;  /* 0x0000001fff057819 */ /* 0x000fc60000011400 */
[----:B------:R-:W-:Y:S01]  /*0610*/  @!P2 IMAD.MOV R4, RZ, RZ, -R4 ;  /* 0x000000ffff04a224 */ /* 0x000fe200078e0a04 */
[----:B------:R-:W-:Y:S02]  /*0620*/  @!P1 LOP3.LUT R4, RZ, R6, RZ, 0x33, !PT ;  /* 0x00000006ff049212 */ /* 0x000fe400078e33ff */
[----:B------:R-:W-:-:S03]  /*0630*/  LEA.HI R5, R5, R0, RZ, 0x9 ;  /* 0x0000000005057211 */ /* 0x000fc600078f48ff */
[----:B------:R-:W-:Y:S02]  /*0640*/  IMAD.SHL.U32 R12, R4, 0x8, RZ ;  /* 0x00000008040c7824 */ /* 0x000fe400078e00ff */
[----:B------:R-:W-:-:S03]  /*0650*/  IMAD.MOV R4, RZ, RZ, -R4 ;  /* 0x000000ffff047224 */ /* 0x000fc600078e0a04 */
[----:B------:R-:W-:Y:S01]  /*0660*/  LEA.HI.SX32 R5, R5, -R12, 0x17 ;  /* 0x8000000c05057211 */ /* 0x000fe200078fbaff */
[----:B------:R-:W-:Y:S02]  /*0670*/  IMAD R14, R6, R4, R7 ;  /* 0x00000004060e7224 */ /* 0x000fe400078e0207 */
[----:B------:R-:W-:Y:S01]  /*0680*/  IMAD.MOV.U32 R4, RZ, RZ, RZ ;  /* 0x000000ffff047224 */ /* 0x000fe200078e00ff */
[----:B------:R-:W-:Y:S02]  /*0690*/  VIMNMX R13, PT, PT, R5, 0x8, PT ;  /* 0x00000008050d7848 */ /* 0x000fe40003fe0100 */
[----:B------:R-:W-:Y:S02]  /*06a0*/  IABS R6, R14 ;  /* 0x0000000e00067213 */ /* 0x000fe40000000000 */
[----:B------:R-:W-:-:S04]  /*06b0*/  IABS R9, R13 ;  /* 0x0000000d00097213 */ /* 0x000fc80000000000 */
[----:B------:R-:W0:Y:S08]  /*06c0*/  I2F.RP R0, R9 ;  /* 0x0000000900007306 */ /* 0x000e300000209400 */
[----:B0-----:R-:W0:Y:S02]  /*06d0*/  MUFU.RCP R0, R0 ;  /* 0x0000000000007308 */ /* 0x001e240000001000 */
[----:B0-----:R-:W-:Y:S01]  /*06e0*/  VIADD R5, R0, 0xffffffe ;  /* 0x0ffffffe00057836 */ /* 0x001fe20000000000 */
[----:B------:R-:W-:-:S05]  /*06f0*/  IABS R0, R13 ;  /* 0x0000000d00007213 */ /* 0x000fca0000000000 */
[----:B------:R-:W0:Y:S01]  /*0700*/  F2I.FTZ.U32.TRUNC.NTZ R5, R5 ;  /* 0x0000000500057305 */ /* 0x000e22000021f000 */
[----:B------:R-:W-:Y:S02]  /*0710*/  IMAD.MOV R0, RZ, RZ, -R0 ;  /* 0x000000ffff007224 */ /* 0x000fe400078e0a00 */
[----:B0-----:R-:W-:-:S04]  /*0720*/  IMAD.MOV R8, RZ, RZ, -R5 ;  /* 0x000000ffff087224 */ /* 0x001fc800078e0a05 */
[----:B------:R-:W-:Y:S02]  /*0730*/  IMAD R7, R8, R9, RZ ;  /* 0x0000000908077224 */ /* 0x000fe400078e02ff */
[----:B------:R-:W0:Y:S02]  /*0740*/  I2F.RP R8, R53 ;  /* 0x0000003500087306 */ /* 0x000e240000209400 */
[----:B------:R-:W-:Y:S01]  /*0750*/  IMAD.HI.U32 R4, R5, R7, R4 ;  /* 0x0000000705047227 */ /* 0x000fe200078e0004 */
[----:B------:R-:W-:-:S03]  /*0760*/  IABS R7, R2 ;  /* 0x0000000200077213 */ /* 0x000fc60000000000 */
[----:B------:R-:W-:Y:S02]  /*0770*/  IMAD.MOV.U32 R5, RZ, RZ, R6 ;  /* 0x000000ffff057224 */ /* 0x000fe400078e0006 */
[----:B------:R-:W1:Y:S02]  /*0780*/  I2F.RP R6, R7 ;  /* 0x0000000700067306 */ /* 0x000e640000209400 */
[----:B------:R-:W-:-:S04]  /*0790*/  IMAD.HI.U32 R4, R4, R5, RZ ;  /* 0x0000000504047227 */ /* 0x000fc800078e00ff */
[----:B------:R-:W-:Y:S02]  /*07a0*/  IMAD R0, R4, R0, R5 ;  /* 0x0000000004007224 */ /* 0x000fe400078e0205 */
[----:B0-----:R-:W0:Y:S03]  /*07b0*/  MUFU.RCP R8, R8 ;  /* 0x0000000800087308 */ /* 0x001e260000001000 */
[----:B------:R-:W-:-:S05]  /*07c0*/  ISETP.GT.U32.AND P1, PT, R9, R0, PT ;  /* 0x000000000900720c */ /* 0x000fca0003f24070 */
[----:B-1----:R-:W1:Y:S08]  /*07d0*/  MUFU.RCP R6, R6 ;  /* 0x0000000600067308 */ /* 0x002e700000001000 */
[----:B------:R-:W-:Y:S02]  /*07e0*/  @!P1 IMAD.IADD R0, R0, 0x1, -R9 ;  /* 0x0000000100009824 */ /* 0x000fe400078e0a09 */
[----:B0-----:R-:W-:-:S02]  /*07f0*/  VIADD R5, R8, 0xffffffe ;  /* 0x0ffffffe08057836 */ /* 0x001fc40000000000 */
[----:B------:R-:W-:Y:S01]  /*0800*/  @!P1 VIADD R4, R4, 0x1 ;  /* 0x0000000104049836 */ /* 0x000fe20000000000 */
[----:B------:R-:W-:Y:S02]  /*0810*/  ISETP.GE.U32.AND P0, PT, R0, R9, PT ;  /* 0x000000090000720c */ /* 0x000fe40003f06070 */
[----:B------:R-:W-:Y:S01]  /*0820*/  LOP3.LUT R0, R14, R13, RZ, 0x3c, !PT ;  /* 0x0000000d0e007212 */ /* 0x000fe200078e3cff */
[----:B------:R-:W0:Y:S01]  /*0830*/  F2I.FTZ.U32.TRUNC.NTZ R5, R5 ;  /* 0x0000000500057305 */ /* 0x000e22000021f000 */
[----:B------:R-:W-:Y:S01]  /*0840*/  ISETP.NE.AND P1, PT, R13, RZ, PT ;  /* 0x000000ff0d00720c */ /* 0x000fe20003f25270 */
[----:B-1----:R-:W-:Y:S01]  /*0850*/  VIADD R6, R6, 0xffffffe ;  /* 0x0ffffffe06067836 */ /* 0x002fe20000000000 */
[----:B------:R-:W-:-:S07]  /*0860*/  ISETP.GE.AND P2, PT, R0, RZ, PT ;  /* 0x000000ff0000720c */ /* 0x000fce0003f46270 */
[----:B------:R-:W-:-:S04]  /*0870*/  @P0 VIADD R4, R4, 0x1 ;  /* 0x0000000104040836 */ /* 0x000fc80000000000 */
[----:B------:R-:W-:Y:S02]  /*0880*/  IMAD.MOV.U32 R8, RZ, RZ, R4 ;  /* 0x000000ffff087224 */ /* 0x000fe400078e0004 */
[----:B0-----:R-:W-:Y:S02]  /*0890*/  IMAD.MOV R0, RZ, RZ, -R5 ;  /* 0x000000ffff007224 */ /* 0x001fe400078e0a05 */
[----:B------:R-:W-:Y:S01]  /*08a0*/  @!P2 IMAD.MOV R8, RZ, RZ, -R8 ;  /* 0x000000ffff08a224 */ /* 0x000fe200078e0a08 */
[----:B------:R-:W-:Y:S01]  /*08b0*/  @!P1 LOP3.LUT R8, RZ, R13, RZ, 0x33, !PT ;  /* 0x0000000dff089212 */ /* 0x000fe200078e33ff */
[----:B------:R-:W-:Y:S02]  /*08c0*/  IMAD R9, R0, R53, RZ ;  /* 0x0000003500097224 */ /* 0x000fe400078e02ff */
[----:B------:R-:W-:Y:S02]  /*08d0*/  IMAD.MOV.U32 R4, RZ, RZ, RZ ;  /* 0x000000ffff047224 */ /* 0x000fe400078e00ff */
[----:B------:R-:W-:-:S02]  /*08e0*/  IMAD.SHL.U32 R88, R8, 0x40, RZ ;  /* 0x0000004008587824 */ /* 0x000fc400078e00ff */
[----:B------:R-:W-:Y:S01]  /*08f0*/  IMAD.HI.U32 R4, R5, R9, R4 ;  /* 0x0000000905047227 */ /* 0x000fe200078e0004 */
[----:B------:R-:W-:Y:S01]  /*0900*/  SHF.R.U32.HI R5, RZ, 0x5, R82 ;  /* 0x00000005ff057819 */ /* 0x000fe20000011652 */
[----:B------:R0:W1:Y:S01]  /*0910*/  F2I.FTZ.U32.TRUNC.NTZ R9, R6 ;  /* 0x0000000600097305 */ /* 0x000062000021f000 */
[----:B------:R-:W-:Y:S01]  /*0920*/  LOP3.LUT R82, R82, 0x7f, RZ, 0xc0, !PT ;  /* 0x0000007f52527812 */ /* 0x000fe200078ec0ff */
[C---:B------:R-:W-:Y:S01]  /*0930*/  VIADD R15, R88.reuse, 0x1 ;  /* 0x00000001580f7836 */ /* 0x040fe20000000000 */
[----:B------:R-:W-:Y:S01]  /*0940*/  R2UR UR11, R5 ;  /* 0x00000000050b72ca */ /* 0x000fe200000e0000 */
[C---:B------:R-:W-:Y:S02]  /*0950*/  VIADD R18, R88.reuse, 0x3f ;  /* 0x0000003f58127836 */ /* 0x040fe40000000000 */
[C---:B------:R-:W-:Y:S01]  /*0960*/  VIADD R17, R88.reuse, 0x2 ;  /* 0x0000000258117836 */ /* 0x040fe20000000000 */
[----:B------:R-:W-:Y:S01]  /*0970*/  IABS R51, R15 ;  /* 0x0000000f00337213 */ /* 0x000fe20000000000 */
[----:B------:R-:W-:Y:S01]  /*0980*/  IMAD.MOV R8, RZ, RZ, -R8 ;  /* 0x000000ffff087224 */ /* 0x000fe200078e0a08 */
[----:B------:R-:W-:Y:S01]  /*0990*/  IABS R11, R18 ;  /* 0x00000012000b7213 */ /* 0x000fe20000000000 */
[----:B------:R-:W-:Y:S01]  /*09a0*/  VIADD R16, R88, 0x14 ;  /* 0x0000001458107836 */ /* 0x000fe20000000000 */
[----:B------:R-:W-:Y:S01]  /*09b0*/  IABS R49, R17 ;  /* 0x0000001100317213 */ /* 0x000fe20000000000 */
[----:B------:R-:W-:Y:S01]  /*09c0*/  IMAD.HI.U32 R0, R4, R51, RZ ;  /* 0x0000003304007227 */ /* 0x000fe200078e00ff */
[----:B------:R-:W-:-:S02]  /*09d0*/  ISETP.GE.AND P6, PT, R17, RZ, PT ;  /* 0x000000ff1100720c */ /* 0x000fc40003fc6270 */
[----:B------:R-:W-:Y:S01]  /*09e0*/  ISETP.GE.AND P2, PT, R15, RZ, PT ;  /* 0x000000ff0f00720c */ /* 0x000fe20003f46270 */
[----:B------:R-:W-:Y:S01]  /*09f0*/  IMAD.HI.U32 R5, R4, R11, RZ ;  /* 0x0000000b04057227 */ /* 0x000fe200078e00ff */
[----:B------:R-:W-:-:S03]  /*0a00*/  USHF.L.U32 UR7, UR11, 0x15, URZ ;  /* 0x000000150b077899 */ /* 0x000fc600080006ff */
[----:B------:R-:W-:Y:S01]  /*0a10*/  IMAD.MOV R10, RZ, RZ, -R0 ;  /* 0x000000ffff0a7224 */ /* 0x000fe200078e0a00 */
[----:B------:R-:W-:Y:S01]  /*0a20*/  ULOP3.LUT UR7, UR7, 0x600000, URZ, 0xc0, !UPT ;  /* 0x0060000007077892 */ /* 0x000fe2000f8ec0ff */
[----:B------:R-:W-:-:S03]  /*0a30*/  IMAD.HI.U32 R0, R4, R49, RZ ;  /* 0x0000003104007227 */ /* 0x000fc600078e00ff */
[----:B------:R-:W-:Y:S01]  /*0a40*/  UIADD3 UR7, UPT, UPT, UR5, UR7, URZ ;  /* 0x0000000705077290 */ /* 0x000fe2000fffe0ff */
[----:B0-----:R-:W-:Y:S02]  /*0a50*/  IMAD.MOV R6, RZ, RZ, -R5 ;  /* 0x000000ffff067224 */ /* 0x001fe400078e0a05 */
[----:B------:R-:W-:Y:S02]  /*0a60*/  IMAD R5, R13, R8, R14 ;  /* 0x000000080d057224 */ /* 0x000fe400078e020e */
[C---:B------:R-:W-:Y:S02]  /*0a70*/  IMAD R51, R53.reuse, R10, R51 ;  /* 0x0000000a35337224 */ /* 0x040fe400078e0233 */
[----:B-1----:R-:W-:Y:S02]  /*0a80*/  IMAD.MOV R8, RZ, RZ, -R9 ;  /* 0x000000ffff087224 */ /* 0x002fe400078e0a09 */
[----:B------:R-:W-:Y:S01]  /*0a90*/  IMAD.MOV R0, RZ, RZ, -R0 ;  /* 0x000000ffff007224 */ /* 0x000fe200078e0a00 */
[C---:B------:R-:W-:Y:S01]  /*0aa0*/  ISETP.GT.U32.AND P0, PT, R53.reuse, R51, PT ;  /* 0x000000333500720c */ /* 0x040fe20003f04070 */
[----:B------:R-:W-:-:S02]  /*0ab0*/  IMAD R10, R53, R6, R11 ;  /* 0x00000006350a7224 */ /* 0x000fc400078e020b */
[C---:B------:R-:W-:Y:S02]  /*0ac0*/  VIADD R13, R88.reuse, 0x3 ;  /* 0x00000003580d7836 */ /* 0x040fe40000000000 */
[----:B------:R-:W-:Y:S01]  /*0ad0*/  VIADD R14, R88, 0x4 ;  /* 0x00000004580e7836 */ /* 0x000fe20000000000 */
[C---:B------:R-:W-:Y:S01]  /*0ae0*/  ISETP.GT.U32.AND P3, PT, R53.reuse, R10, PT ;  /* 0x0000000a3500720c */ /* 0x040fe20003f64070 */
[----:B------:R-:W-:Y:S01]  /*0af0*/  IMAD.MOV.U32 R6, RZ, RZ, R8 ;  /* 0x000000ffff067224 */ /* 0x000fe200078e0008 */
[----:B------:R-:W-:Y:S01]  /*0b00*/  IABS R47, R13 ;  /* 0x0000000d002f7213 */ /* 0x000fe20000000000 */
[C---:B------:R-:W-:Y:S01]  /*0b10*/  IMAD R49, R53.reuse, R0, R49 ;  /* 0x0000000035317224 */ /* 0x040fe200078e0231 */
[----:B------:R-:W-:Y:S01]  /*0b20*/  IABS R45, R14 ;  /* 0x0000000e002d7213 */ /* 0x000fe20000000000 */
[----:B------:R-:W-:Y:S02]  /*0b30*/  IMAD R11, R6, R7, RZ ;  /* 0x00000007060b7224 */ /* 0x000fe400078e02ff */
[----:B------:R-:W-:Y:S01]  /*0b40*/  IMAD.MOV.U32 R8, RZ, RZ, RZ ;  /* 0x000000ffff087224 */ /* 0x000fe200078e00ff */
[----:B------:R-:W-:Y:S01]  /*0b50*/  ISETP.GT.U32.AND P1, PT, R53, R49, PT ;  /* 0x000000313500720c */ /* 0x000fe20003f24070 */
[----:B------:R-:W-:-:S04]  /*0b60*/  IMAD.HI.U32 R6, R4, R47, RZ ;  /* 0x0000002f04067227 */ /* 0x000fc800078e00ff */
[----:B------:R-:W-:-:S04]  /*0b70*/  IMAD.HI.U32 R0, R9, R11, R8 ;  /* 0x0000000b09007227 */ /* 0x000fc800078e0008 */
[----:B------:R-:W-:-:S04]  /*0b80*/  IMAD.HI.U32 R8, R4, R45, RZ ;  /* 0x0000002d04087227 */ /* 0x000fc800078e00ff */
[----:B------:R-:W-:Y:S02]  /*0b90*/  IMAD.MOV R6, RZ, RZ, -R6 ;  /* 0x000000ffff067224 */ /* 0x000fe400078e0a06 */
[----:B------:R-:W-:Y:S02]  /*0ba0*/  IMAD.MOV R8, RZ, RZ, -R8 ;  /* 0x000000ffff087224 */ /* 0x000fe400078e0a08 */
[----:B------:R-:W-:Y:S02]  /*0bb0*/  @!P3 IMAD.IADD R10, R10, 0x1, -R53 ;  /* 0x000000010a0ab824 */ /* 0x000fe400078e0a35 */
[C---:B------:R-:W-:Y:S02]  /*0bc0*/  IMAD R47, R53.reuse, R6, R47 ;  /* 0x00000006352f7224 */ /* 0x040fe400078e022f */
[C---:B------:R-:W-:Y:S01]  /*0bd0*/  IMAD R45, R53.reuse, R8, R45 ;  /* 0x00000008352d7224 */ /* 0x040fe200078e022d */
[----:B------:R-:W-:Y:S01]  /*0be0*/  ISETP.GT.U32.AND P4, PT, R53, R10, PT ;  /* 0x0000000a3500720c */ /* 0x000fe20003f84070 */
[----:B------:R-:W-:Y:S01]  /*0bf0*/  @!P1 IMAD.IADD R49, R49, 0x1, -R53 ;  /* 0x0000000131319824 */ /* 0x000fe200078e0a35 */
[----:B------:R-:W-:Y:S01]  /*0c00*/  ISETP.GT.U32.AND P1, PT, R53, R47, PT ;  /* 0x0000002f3500720c */ /* 0x000fe20003f24070 */
[----:B------:R-:W-:-:S02]  /*0c10*/  VIADD R8, R88, 0x5 ;  /* 0x0000000558087836 */ /* 0x000fc40000000000 */
[----:B------:R-:W-:Y:S01]  /*0c20*/  @!P0 IMAD.IADD R51, R51, 0x1, -R53 ;  /* 0x0000000133338824 */ /* 0x000fe200078e0a35 */
[C---:B------:R-:W-:Y:S01]  /*0c30*/  ISETP.GT.U32.AND P5, PT, R53.reuse, R49, PT ;  /* 0x000000313500720c */ /* 0x040fe20003fa4070 */
[----:B------:R-:W-:Y:S01]  /*0c40*/  VIADD R11, R88, 0x6 ;  /* 0x00000006580b7836 */ /* 0x000fe20000000000 */
[----:B------:R-:W-:Y:S01]  /*0c50*/  IABS R43, R8 ;  /* 0x00000008002b7213 */ /* 0x000fe20000000000 */
[----:B------:R-:W-:Y:S01]  /*0c60*/  IMAD.IADD R5, R12, 0x1, R5 ;  /* 0x000000010c057824 */ /* 0x000fe200078e0205 */
[----:B------:R-:W-:Y:S01]  /*0c70*/  ISETP.GE.AND P0, PT, R18, RZ, PT ;  /* 0x000000ff1200720c */ /* 0x000fe20003f06270 */
[----:B------:R-:W-:Y:S01]  /*0c80*/  VIADD R18, R88, 0x16 ;  /* 0x0000001658127836 */ /* 0x000fe20000000000 */
[----:B------:R-:W-:Y:S01]  /*0c90*/  ISETP.GT.U32.AND P3, PT, R53, R51, PT ;  /* 0x000000333500720c */ /* 0x000fe20003f64070 */
[----:B------:R-:W-:Y:S01]  /*0ca0*/  IMAD.HI.U32 R6, R4, R43, RZ ;  /* 0x0000002b04067227 */ /* 0x000fe200078e00ff */
[----:B------:R-:W-:-:S03]  /*0cb0*/  IABS R41, R11 ;  /* 0x0000000b00297213 */ /* 0x000fc60000000000 */
[--C-:B------:R-:W-:Y:S01]  /*0cc0*/  @!P4 IMAD.IADD R10, R10, 0x1, -R53.reuse ;  /* 0x000000010a0ac824 */ /* 0x100fe200078e0a35 */
[----:B------:R-:W-:Y:S01]  /*0cd0*/  ISETP.GT.U32.AND P4, PT, R53, R45, PT ;  /* 0x0000002d3500720c */ /* 0x000fe20003f84070 */
[----:B------:R-:W-:Y:S02]  /*0ce0*/  IMAD.MOV R6, RZ, RZ, -R6 ;  /* 0x000000ffff067224 */ /* 0x000fe400078e0a06 */
[--C-:B------:R-:W-:Y:S01]  /*0cf0*/  @!P1 IMAD.IADD R47, R47, 0x1, -R53.reuse ;  /* 0x000000012f2f9824 */ /* 0x100fe200078e0a35 */
[----:B------:R-:W-:Y:S01]  /*0d00*/  ISETP.GE.AND P1, PT, R8, RZ, PT ;  /* 0x000000ff0800720c */ /* 0x000fe20003f26270 */
[----:B------:R-:W-:Y:S01]  /*0d10*/  @!P5 IMAD.IADD R49, R49, 0x1, -R53 ;  /* 0x000000013131d824 */ /* 0x000fe200078e0a35 */
[----:B------:R-:W-:Y:S01]  /*0d20*/  ISETP.GE.AND P5, PT, R14, RZ, PT ;  /* 0x000000ff0e00720c */ /* 0x000fe20003fa6270 */
[----:B------:R-:W-:Y:S02]  /*0d30*/  IMAD.MOV.U32 R8, RZ, RZ, R10 ;  /* 0x000000ffff087224 */ /* 0x000fe400078e000a */
[----:B------:R-:W-:-:S02]  /*0d40*/  IMAD R43, R53, R6, R43 ;  /* 0x00000006352b7224 */ /* 0x000fc400078e022b */
[----:B------:R-:W-:Y:S01]  /*0d50*/  @!P0 IMAD.MOV R8, RZ, RZ, -R8 ;  /* 0x000000ffff088224 */ /* 0x000fe200078e0a08 */
[C---:B------:R-:W-:Y:S01]  /*0d60*/  ISETP.GT.U32.AND P0, PT, R53.reuse, R47, PT ;  /* 0x0000002f3500720c */ /* 0x040fe20003f04070 */
[----:B------:R-:W-:Y:S01]  /*0d70*/  @!P6 IMAD.MOV R49, RZ, RZ, -R49 ;  /* 0x000000ffff31e224 */ /* 0x000fe200078e0a31 */
[----:B------:R-:W-:Y:S01]  /*0d80*/  ISETP.GT.U32.AND P6, PT, R53, R43, PT ;  /* 0x0000002b3500720c */ /* 0x000fe20003fc4070 */
[--C-:B------:R-:W-:Y:S01]  /*0d90*/  @!P3 IMAD.IADD R51, R51, 0x1, -R53.reuse ;  /* 0x000000013333b824 */ /* 0x100fe200078e0a35 */
[----:B------:R-:W-:Y:S01]  /*0da0*/  ISETP.GE.AND P3, PT, R13, RZ, PT ;  /* 0x000000ff0d00720c */ /* 0x000fe20003f66270 */
[----:B------:R-:W-:Y:S02]  /*0db0*/  @!P4 IMAD.IADD R45, R45, 0x1, -R53 ;  /* 0x000000012d2dc824 */ /* 0x000fe400078e0a35 */
[----:B------:R-:W-:Y:S02]  /*0dc0*/  VIADD R6, R88, 0x7 ;  /* 0x0000000758067836 */ /* 0x000fe40000000000 */
[----:B------:R-:W-:Y:S01]  /*0dd0*/  IMAD.HI.U32 R9, R4, R41, RZ ;  /* 0x0000002904097227 */ /* 0x000fe200078e00ff */
[----:B------:R-:W-:-:S02]  /*0de0*/  ISETP.GT.U32.AND P4, PT, R53, R45, PT ;  /* 0x0000002d3500720c */ /* 0x000fc40003f84070 */
[----:B------:R-:W-:Y:S01]  /*0df0*/  IABS R39, R6 ;  /* 0x0000000600277213 */ /* 0x000fe20000000000 */
[--C-:B------:R-:W-:Y:S01]  /*0e00*/  @!P0 IMAD.IADD R47, R47, 0x1, -R53.reuse ;  /* 0x000000012f2f8824 */ /* 0x100fe200078e0a35 */
[----:B------:R-:W-:Y:S01]  /*0e10*/  ISETP.GE.AND P0, PT, R6, RZ, PT ;  /* 0x000000ff0600720c */ /* 0x000fe20003f06270 */
[----:B------:R-:W-:Y:S02]  /*0e20*/  @!P6 IMAD.IADD R43, R43, 0x1, -R53 ;  /* 0x000000012b2be824 */ /* 0x000fe400078e0a35 */
[----:B------:R-:W-:Y:S02]  /*0e30*/  @!P3 IMAD.MOV R47, RZ, RZ, -R47 ;  /* 0x000000ffff2fb224 */ /* 0x000fe400078e0a2f */
[----:B------:R-:W-:Y:S01]  /*0e40*/  IMAD.MOV R10, RZ, RZ, -R9 ;  /* 0x000000ffff0a7224 */ /* 0x000fe200078e0a09 */
[----:B------:R-:W-:Y:S01]  /*0e50*/  ISETP.GT.U32.AND P3, PT, R53, R43, PT ;  /* 0x0000002b3500720c */ /* 0x000fe20003f64070 */
[----:B------:R-:W-:-:S04]  /*0e60*/  IMAD.HI.U32 R6, R4, R39, RZ ;  /* 0x0000002704067227 */ /* 0x000fc800078e00ff */
[----:B------:R-:W-:Y:S01]  /*0e70*/  @!P2 IMAD.MOV R51, RZ, RZ, -R51 ;  /* 0x000000ffff33a224 */ /* 0x000fe200078e0a33 */
[----:B------:R-:W-:Y:S01]  /*0e80*/  ISETP.GE.AND P2, PT, R11, RZ, PT ;  /* 0x000000ff0b00720c */ /* 0x000fe20003f46270 */
[----:B------:R-:W-:Y:S02]  /*0e90*/  IMAD R41, R53, R10, R41 ;  /* 0x0000000a35297224 */ /* 0x000fe400078e0229 */
[----:B------:R-:W-:Y:S02]  /*0ea0*/  VIADD R11, R88, 0x9 ;  /* 0x00000009580b7836 */ /* 0x000fe40000000000 */
[----:B------:R-:W-:Y:S02]  /*0eb0*/  IMAD.MOV R6, RZ, RZ, -R6 ;  /* 0x000000ffff067224 */ /* 0x000fe400078e0a06 */
[----:B------:R-:W-:Y:S01]  /*0ec0*/  @!P4 IMAD.IADD R45, R45, 0x1, -R53 ;  /* 0x000000012d2dc824 */ /* 0x000fe200078e0a35 */
[C---:B------:R-:W-:Y:S01]  /*0ed0*/  ISETP.GT.U32.AND P4, PT, R53.reuse, R41, PT ;  /* 0x000000293500720c */ /* 0x040fe20003f84070 */
[----:B------:R-:W-:Y:S01]  /*0ee0*/  IMAD R39, R53, R6, R39 ;  /* 0x0000000635277224 */ /* 0x000fe200078e0227 */
[----:B------:R-:W-:Y:S01]  /*0ef0*/  IABS R35, R11 ;  /* 0x0000000b00237213 */ /* 0x000fe20000000000 */
[----:B------:R-:W-:-:S02]  /*0f00*/  @!P3 IMAD.IADD R43, R43, 0x1, -R53 ;  /* 0x000000012b2bb824 */ /* 0x000fc400078e0a35 */
[----:B------:R-:W-:Y:S01]  /*0f10*/  VIADD R9, R88, 0x8 ;  /* 0x0000000858097836 */ /* 0x000fe20000000000 */
[----:B------:R-:W-:Y:S01]  /*0f20*/  ISETP.GT.U32.AND P3, PT, R53, R39, PT ;  /* 0x000000273500720c */ /* 0x000fe20003f64070 */
[----:B------:R-:W-:-:S03]  /*0f30*/  IMAD.HI.U32 R10, R4, R35, RZ ;  /* 0x00000023040a7227 */ /* 0x000fc600078e00ff */
[----:B------:R-:W-:Y:S01]  /*0f40*/  IABS R37, R9 ;  /* 0x0000000900257213 */ /* 0x000fe20000000000 */
[----:B------:R-:W-:Y:S01]  /*0f50*/  IMAD.MOV R10, RZ, RZ, -R10 ;  /* 0x000000ffff0a7224 */ /* 0x000fe200078e0a0a */
[----:B------:R-:W-:Y:S01]  /*0f60*/  ISETP.GE.AND P6, PT, R9, RZ, PT ;  /* 0x000000ff0900720c */ /* 0x000fe20003fc6270 */
[----:B------:R-:W-:Y:S02]  /*0f70*/  @!P4 IMAD.IADD R41, R41, 0x1, -R53 ;  /* 0x000000012929c824 */ /* 0x000fe400078e0a35 */
[C---:B------:R-:W-:Y:S02]  /*0f80*/  IMAD R35, R53.reuse, R10, R35 ;  /* 0x0000000a35237224 */ /* 0x040fe400078e0223 */
[----:B------:R-:W-:Y:S01]  /*0f90*/  IMAD.HI.U32 R9, R4, R37, RZ ;  /* 0x0000002504097227 */ /* 0x000fe200078e00ff */
[----:B------:R-:W-:-:S03]  /*0fa0*/  ISETP.GT.U32.AND P4, PT, R53, R41, PT ;  /* 0x000000293500720c */ /* 0x000fc60003f84070 */
[----:B------:R-:W-:Y:S01]  /*0fb0*/  @!P3 IMAD.IADD R39, R39, 0x1, -R53 ;  /* 0x000000012727b824 */ /* 0x000fe200078e0a35 */
[----:B------:R-:W-:Y:S01]  /*0fc0*/  ISETP.GT.U32.AND P3, PT, R53, R35, PT ;  /* 0x000000233500720c */ /* 0x000fe20003f64070 */
[----:B------:R-:W-:Y:S02]  /*0fd0*/  IMAD.MOV R12, RZ, RZ, -R9 ;  /* 0x000000ffff0c7224 */ /* 0x000fe400078e0a09 */
[C---:B------:R-:W-:Y:S02]  /*0fe0*/  VIADD R9, R88.reuse, 0xa ;  /* 0x0000000a58097836 */ /* 0x040fe40000000000 */
[C---:B------:R-:W-:Y:S02]  /*0ff0*/  VIADD R13, R88.reuse, 0xc ;  /* 0x0000000c580d7836 */ /* 0x040fe40000000000 */
[----:B------:R-:W-:Y:S01]  /*1000*/  @!P1 IMAD.MOV R43, RZ, RZ, -R43 ;  /* 0x000000ffff2b9224 */ /* 0x000fe200078e0a2b */
[----:B------:R-:W-:Y:S01]  /*1010*/  IABS R33, R9 ;  /* 0x0000000900217213 */ /* 0x000fe20000000000 */
[--C-:B------:R-:W-:Y:S01]  /*1020*/  @!P4 IMAD.IADD R41, R41, 0x1, -R53.reuse ;  /* 0x000000012929c824 */ /* 0x100fe200078e0a35 */
[----:B------:R-:W-:Y:S01]  /*1030*/  ISETP.GT.U32.AND P1, PT, R53, R39, PT ;  /* 0x000000273500720c */ /* 0x000fe20003f24070 */
[----:B------:R-:W-:Y:S01]  /*1040*/  VIADD R14, R88, 0xd ;  /* 0x0000000d580e7836 */ /* 0x000fe20000000000 */
[----:B------:R-:W-:Y:S01]  /*1050*/  IABS R29, R13 ;  /* 0x0000000d001d7213 */ /* 0x000fe20000000000 */
[----:B------:R-:W-:-:S02]  /*1060*/  @!P3 IMAD.IADD R35, R35, 0x1, -R53 ;  /* 0x000000012323b824 */ /* 0x000fc400078e0a35 */
[----:B------:R-:W-:Y:S01]  /*1070*/  IMAD.HI.U32 R6, R4, R33, RZ ;  /* 0x0000002104067227 */ /* 0x000fe200078e00ff */
[----:B------:R-:W-:Y:S02]  /*1080*/  IABS R27, R14 ;  /* 0x0000000e001b7213 */ /* 0x000fe40000000000 */
[----:B------:R-:W-:Y:S01]  /*1090*/  ISETP.GT.U32.AND P3, PT, R53, R35, PT ;  /* 0x000000233500720c */ /* 0x000fe20003f64070 */
[----:B------:R-:W-:Y:S01]  /*10a0*/  @!P5 IMAD.MOV R45, RZ, RZ, -R45 ;  /* 0x000000ffff2dd224 */ /* 0x000fe200078e0a2d */
[----:B------:R-:W-:Y:S01]  /*10b0*/  ISETP.GE.AND P5, PT, R11, RZ, PT ;  /* 0x000000ff0b00720c */ /* 0x000fe20003fa6270 */
[----:B------:R-:W-:Y:S01]  /*10c0*/  @!P2 IMAD.MOV R41, RZ, RZ, -R41 ;  /* 0x000000ffff29a224 */ /* 0x000fe200078e0a29 */
[----:B------:R-:W-:Y:S01]  /*10d0*/  ISETP.GE.AND P2, PT, R9, RZ, PT ;  /* 0x000000ff0900720c */ /* 0x000fe20003f46270 */
[----:B------:R-:W-:Y:S02]  /*10e0*/  VIADD R11, R88, 0xb ;  /* 0x0000000b580b7836 */ /* 0x000fe40000000000 */
[----:B------:R-:W-:-:S02]  /*10f0*/  IMAD.MOV R6, RZ, RZ, -R6 ;  /* 0x000000ffff067224 */ /* 0x000fc400078e0a06 */
[----:B------:R-:W-:Y:S01]  /*1100*/  IMAD.HI.U32 R9, R4, R29, RZ ;  /* 0x0000001d04097227 */ /* 0x000fe200078e00ff */
[----:B------:R-:W-:-:S03]  /*1110*/  IABS R31, R11 ;  /* 0x0000000b001f7213 */ /* 0x000fc60000000000 */
[C---:B------:R-:W-:Y:S02]  /*1120*/  IMAD R37, R53.reuse, R12, R37 ;  /* 0x0000000c35257224 */ /* 0x040fe400078e0225 */
[C---:B------:R-:W-:Y:S02]  /*1130*/  IMAD R33, R53.reuse, R6, R33 ;  /* 0x0000000635217224 */ /* 0x040fe400078e0221 */
[----:B------:R-:W-:Y:S01]  /*1140*/  IMAD.HI.U32 R10, R4, R27, RZ ;  /* 0x0000001b040a7227 */ /* 0x000fe200078e00ff */
[----:B------:R-:W-:-:S03]  /*1150*/  ISETP.GT.U32.AND P4, PT, R53, R37, PT ;  /* 0x000000253500720c */ /* 0x000fc60003f84070 */
[----:B------:R-:W-:Y:S02]  /*1160*/  IMAD.MOV R12, RZ, RZ, -R9 ;  /* 0x000000ffff0c7224 */ /* 0x000fe400078e0a09 */
[----:B------:R-:W-:Y:S01]  /*1170*/  @!P1 IMAD.IADD R39, R39, 0x1, -R53 ;  /* 0x0000000127279824 */ /* 0x000fe200078e0a35 */
[C---:B------:R-:W-:Y:S01]  /*1180*/  ISETP.GT.U32.AND P1, PT, R53.reuse, R33, PT ;  /* 0x000000213500720c */ /* 0x040fe20003f24070 */
[----:B------:R-:W-:Y:S02]  /*1190*/  IMAD.MOV R10, RZ, RZ, -R10 ;  /* 0x000000ffff0a7224 */ /* 0x000fe400078e0a0a */
[----:B------:R-:W-:Y:S02]  /*11a0*/  IMAD R29, R53, R12, R29 ;  /* 0x0000000c351d7224 */ /* 0x000fe400078e021d */
[----:B------:R-:W-:-:S04]  /*11b0*/  IMAD.HI.U32 R6, R4, R31, RZ ;  /* 0x0000001f04067227 */ /* 0x000fc800078e00ff */
[----:B------:R-:W-:Y:S02]  /*11c0*/  IMAD R27, R53, R10, R27 ;  /* 0x0000000a351b7224 */ /* 0x000fe400078e021b */
[----:B------:R-:W-:Y:S01]  /*11d0*/  @!P3 IMAD.IADD R35, R35, 0x1, -R53 ;  /* 0x000000012323b824 */ /* 0x000fe200078e0a35 */
[C---:B------:R-:W-:Y:S01]  /*11e0*/  ISETP.GT.U32.AND P3, PT, R53.reuse, R29, PT ;  /* 0x0000001d3500720c */ /* 0x040fe20003f64070 */
[----:B------:R-:W-:Y:S02]  /*11f0*/  IMAD.MOV R6, RZ, RZ, -R6 ;  /* 0x000000ffff067224 */ /* 0x000fe400078e0a06 */
[----:B------:R-:W-:Y:S02]  /*1200*/  VIADD R9, R88, 0xe ;  /* 0x0000000e58097836 */ /* 0x000fe40000000000 */
[----:B------:R-:W-:Y:S01]  /*1210*/  @!P5 IMAD.MOV R35, RZ, RZ, -R35 ;  /* 0x000000ffff23d224 */ /* 0x000fe200078e0a23 */
        /* <DEDUP_REMOVED lines=8> */
[--C-:B------:R-:W-:Y:S02]  /*12a0*/  @!P4 IMAD.IADD R37, R37, 0x1, -R53.reuse ;  /* 0x000000012525c824 */ /* 0x100fe400078e0a35 */
[----:B------:R-:W-:Y:S02]  /*12b0*/  @!P3 IMAD.IADD R29, R29, 0x1, -R53 ;  /* 0x000000011d1db824 */ /* 0x000fe400078e0a35 */
[----:B------:R-:W-:Y:S01]  /*12c0*/  IMAD.MOV R6, RZ, RZ, -R6 ;  /* 0x000000ffff067224 */ /* 0x000fe200078e0a06 */
[C---:B------:R-:W-:Y:S01]  /*12d0*/  ISETP.GT.U32.AND P4, PT, R53.reuse, R37, PT ;  /* 0x000000253500720c */ /* 0x040fe20003f84070 */
[----:B------:R-:W-:Y:S01]  /*12e0*/  @!P0 IMAD.MOV R39, RZ, RZ, -R39 ;  /* 0x000000ffff278224 */ /* 0x000fe200078e0a27 */
[----:B------:R-:W-:Y:S01]  /*12f0*/  ISETP.GT.U32.AND P0, PT, R53, R33, PT ;  /* 0x000000213500720c */ /* 0x000fe20003f04070 */
[----:B------:R-:W-:Y:S01]  /*1300*/  @!P5 IMAD.IADD R27, R27, 0x1, -R53 ;  /* 0x000000011b1bd824 */ /* 0x000fe200078e0a35 */
[C---:B------:R-:W-:Y:S01]  /*1310*/  ISETP.GT.U32.AND P5, PT, R53.reuse, R29, PT ;  /* 0x0000001d3500720c */ /* 0x040fe20003fa4070 */
[----:B------:R-:W-:-:S02]  /*1320*/  IMAD R25, R53, R6, R25 ;  /* 0x0000000635197224 */ /* 0x000fc400078e0219 */
[----:B------:R-:W-:-:S04]  /*1330*/  IMAD.HI.U32 R6, R4, R23, RZ ;  /* 0x0000001704067227 */ /* 0x000fc800078e00ff */
[--C-:B------:R-:W-:Y:S01]  /*1340*/  @!P1 IMAD.IADD R31, R31, 0x1, -R53.reuse ;  /* 0x000000011f1f9824 */ /* 0x100fe200078e0a35 */
[----:B------:R-:W-:Y:S01]  /*1350*/  ISETP.GE.AND P1, PT, R9, RZ, PT ;  /* 0x000000ff0900720c */ /* 0x000fe20003f26270 */
[----:B------:R-:W-:Y:S02]  /*1360*/  IMAD.MOV R6, RZ, RZ, -R6 ;  /* 0x000000ffff067224 */ /* 0x000fe400078e0a06 */
[----:B------:R-:W-:Y:S01]  /*1370*/  @!P4 IMAD.IADD R37, R37, 0x1, -R53 ;  /* 0x000000012525c824 */ /* 0x000fe200078e0a35 */
[C---:B------:R-:W-:Y:S01]  /*1380*/  ISETP.GT.U32.AND P3, PT, R53.reuse, R31, PT ;  /* 0x0000001f3500720c */ /* 0x040fe20003f64070 */
[----:B------:R-:W-:Y:S01]  /*1390*/  IMAD R23, R53, R6, R23 ;  /* 0x0000000635177224 */ /* 0x000fe200078e0217 */
[----:B------:R-:W-:Y:S01]  /*13a0*/  ISETP.GE.AND P4, PT, R11, RZ, PT ;  /* 0x000000ff0b00720c */ /* 0x000fe20003f86270 */
[--C-:B------:R-:W-:Y:S01]  /*13b0*/  @!P0 IMAD.IADD R33, R33, 0x1, -R53.reuse ;  /* 0x0000000121218824 */ /* 0x100fe200078e0a35 */
[----:B------:R-:W-:Y:S01]  /*13c0*/  ISETP.GE.AND P0, PT, R14, RZ, PT ;  /* 0x000000ff0e00720c */ /* 0x000fe20003f06270 */
[----:B------:R-:W-:Y:S01]  /*13d0*/  @!P5 IMAD.IADD R29, R29, 0x1, -R53 ;  /* 0x000000011d1dd824 */ /* 0x000fe200078e0a35 */
[----:B------:R-:W-:Y:S01]  /*13e0*/  ISETP.GT.U32.AND P5, PT, R53, R23, PT ;  /* 0x000000173500720c */ /* 0x000fe20003fa4070 */
[----:B------:R-:W-:Y:S01]  /*13f0*/  @!P6 IMAD.MOV R37, RZ, RZ, -R37 ;  /* 0x000000ffff25e224 */ /* 0x000fe200078e0a25 */
[----:B------:R-:W-:Y:S01]  /*1400*/  ISETP.GE.AND P6, PT, R13, RZ, PT ;  /* 0x000000ff0d00720c */ /* 0x000fe20003fc6270 */
[----:B------:R-:W-:Y:S01]  /*1410*/  @!P2 IMAD.MOV R33, RZ, RZ, -R33 ;  /* 0x000000ffff21a224 */ /* 0x000fe200078e0a21 */
[----:B------:R-:W-:Y:S01]  /*1420*/  ISETP.GT.U32.AND P2, PT, R53, R27, PT ;  /* 0x0000001b3500720c */ /* 0x000fe20003f44070 */
[----:B------:R-:W-:-:S02]  /*1430*/  VIADD R13, R88, 0x11 ;  /* 0x00000011580d7836 */ /* 0x000fc40000000000 */
[--C-:B------:R-:W-:Y:S01]  /*1440*/  @!P3 IMAD.IADD R31, R31, 0x1, -R53.reuse ;  /* 0x000000011f1fb824 */ /* 0x100fe200078e0a35 */
[----:B------:R-:W-:Y:S01]  /*1450*/  ISETP.GT.U32.AND P3, PT, R53, R25, PT ;  /* 0x000000193500720c */ /* 0x000fe20003f64070 */
[C---:B------:R-:W-:Y:S01]  /*1460*/  VIADD R14, R88.reuse, 0x12 ;  /* 0x00000012580e7836 */ /* 0x040fe20000000000 */
[----:B------:R-:W-:Y:S01]  /*1470*/  IABS R19, R13 ;  /* 0x0000000d00137213 */ /* 0x000fe20000000000 */
[----:B------:R-:W-:Y:S02]  /*1480*/  VIADD R11, R88, 0x10 ;  /* 0x00000010580b7836 */ /* 0x000fe40000000000 */
[----:B------:R-:W-:Y:S01]  /*1490*/  @!P5 IMAD.IADD R23, R23, 0x1, -R53 ;  /* 0x000000011717d824 */ /* 0x000fe200078e0a35 */
[----:B------:R-:W-:Y:S01]  /*14a0*/  IABS R17, R14 ;  /* 0x0000000e00117213 */ /* 0x000fe20000000000 */
[----:B------:R-:W-:Y:S01]  /*14b0*/  IMAD.HI.U32 R9, R4, R19, RZ ;  /* 0x0000001304097227 */ /* 0x000fe200078e00ff */
[----:B------:R-:W-:-:S03]  /*14c0*/  IABS R21, R11 ;  /* 0x0000000b00157213 */ /* 0x000fc60000000000 */
[----:B------:R-:W-:Y:S01]  /*14d0*/  @!P2 IMAD.IADD R27, R27, 0x1, -R53 ;  /* 0x000000011b1ba824 */ /* 0x000fe200078e0a35 */
[----:B------:R-:W-:Y:S01]  /*14e0*/  ISETP.GE.AND P2, PT, R10, RZ, PT ;  /* 0x000000ff0a00720c */ /* 0x000fe20003f46270 */
[----:B------:R-:W-:Y:S01]  /*14f0*/  @!P4 IMAD.MOV R31, RZ, RZ, -R31 ;  /* 0x000000ffff1fc224 */ /* 0x000fe200078e0a1f */
[----:B------:R-:W-:Y:S01]  /*1500*/  ISETP.GT.U32.AND P4, PT, R53, R23, PT ;  /* 0x000000173500720c */ /* 0x000fe20003f84070 */
[----:B------:R-:W-:-:S04]  /*1510*/  IMAD.HI.U32 R10, R4, R17, RZ ;  /* 0x00000011040a7227 */ /* 0x000fc800078e00ff */
[----:B------:R-:W-:Y:S01]  /*1520*/  IMAD.MOV R12, RZ, RZ, -R9 ;  /* 0x000000ffff0c7224 */ /* 0x000fe200078e0a09 */
[----:B------:R-:W-:Y:S01]  /*1530*/  IABS R9, R18 ;  /* 0x0000001200097213 */ /* 0x000fe20000000000 */
[----:B------:R-:W-:Y:S01]  /*1540*/  @!P3 IMAD.IADD R25, R25, 0x1, -R53 ;  /* 0x000000011919b824 */ /* 0x000fe200078e0a35 */
[----:B------:R-:W-:Y:S01]  /*1550*/  ISETP.GE.AND P3, PT, R11, RZ, PT ;  /* 0x000000ff0b00720c */ /* 0x000fe20003f66270 */
[----:B------:R-:W-:-:S03]  /*1560*/  IMAD.HI.U32 R6, R4, R21, RZ ;  /* 0x0000001504067227 */ /* 0x000fc600078e00ff */
[C---:B------:R-:W-:Y:S01]  /*1570*/  ISETP.GT.U32.AND P5, PT, R53.reuse, R25, PT ;  /* 0x000000193500720c */ /* 0x040fe20003fa4070 */
[----:B------:R-:W-:Y:S02]  /*1580*/  IMAD.MOV R10, RZ, RZ, -R10 ;  /* 0x000000ffff0a7224 */ /* 0x000fe400078e0a0a */
[C---:B------:R-:W-:Y:S02]  /*1590*/  IMAD R19, R53.reuse, R12, R19 ;  /* 0x0000000c35137224 */ /* 0x040fe400078e0213 */
[----:B------:R-:W-:Y:S02]  /*15a0*/  IMAD.MOV R6, RZ, RZ, -R6 ;  /* 0x000000ffff067224 */ /* 0x000fe400078e0a06 */
[C---:B------:R-:W-:Y:S02]  /*15b0*/  IMAD R17, R53.reuse, R10, R17 ;  /* 0x0000000a35117224 */ /* 0x040fe400078e0211 */
[----:B------:R-:W-:Y:S01]  /*15c0*/  @!P0 IMAD.MOV R27, RZ, RZ, -R27 ;  /* 0x000000ffff1b8224 */ /* 0x000fe200078e0a1b */
[C---:B------:R-:W-:Y:S01]  /*15d0*/  ISETP.GT.U32.AND P0, PT, R53.reuse, R19, PT ;  /* 0x000000133500720c */ /* 0x040fe20003f04070 */
[----:B------:R-:W-:-:S02]  /*15e0*/  IMAD R21, R53, R6, R21 ;  /* 0x0000000635157224 */ /* 0x000fc400078e0215 */
[----:B------:R-:W-:Y:S01]  /*15f0*/  @!P4 IMAD.IADD R23, R23, 0x1, -R53 ;  /* 0x000000011717c824 */ /* 0x000fe200078e0a35 */
[C---:B------:R-:W-:Y:S01]  /*1600*/  ISETP.GT.U32.AND P4, PT, R53.reuse, R17, PT ;  /* 0x000000113500720c */ /* 0x040fe20003f84070 */
[----:B------:R-:W-:Y:S02]  /*1610*/  VIADD R12, R88, 0x13 ;  /* 0x00000013580c7836 */ /* 0x000fe40000000000 */
[----:B------:R-:W-:Y:S01]  /*1620*/  @!P6 IMAD.MOV R29, RZ, RZ, -R29 ;  /* 0x000000ffff1de224 */ /* 0x000fe200078e0a1d */
[----:B------:R-:W-:Y:S01]  /*1630*/  ISETP.GT.U32.AND P6, PT, R53, R21, PT ;  /* 0x000000153500720c */ /* 0x000fe20003fc4070 */
[----:B------:R-:W-:Y:S01]  /*1640*/  @!P5 IMAD.IADD R25, R25, 0x1, -R53 ;  /* 0x000000011919d824 */ /* 0x000fe200078e0a35 */
[----:B------:R-:W-:Y:S01]  /*1650*/  IABS R15, R12 ;  /* 0x0000000c000f7213 */ /* 0x000fe20000000000 */
[----:B------:R-:W-:Y:S01]  /*1660*/  @!P2 IMAD.MOV R23, RZ, RZ, -R23 ;  /* 0x000000ffff17a224 */ /* 0x000fe200078e0a17 */
[----:B------:R-:W-:Y:S01]  /*1670*/  ISETP.GE.AND P5, PT, R13, RZ, PT ;  /* 0x000000ff0d00720c */ /* 0x000fe20003fa6270 */
[----:B------:R-:W-:Y:S01]  /*1680*/  @!P0 IMAD.IADD R19, R19, 0x1, -R53 ;  /* 0x0000000113138824 */ /* 0x000fe200078e0a35 */
[----:B------:R-:W-:Y:S01]  /*1690*/  IABS R13, R16 ;  /* 0x00000010000d7213 */ /* 0x000fe20000000000 */
[----:B------:R-:W-:-:S04]  /*16a0*/  IMAD.HI.U32 R6, R4, R15, RZ ;  /* 0x0000000f04067227 */ /* 0x000fc800078e00ff */
[----:B------:R-:W-:Y:S01]  /*16b0*/  @!P4 IMAD.IADD R17, R17, 0x1, -R53 ;  /* 0x000000011111c824 */ /* 0x000fe200078e0a35 */
[----:B------:R-:W-:Y:S01]  /*16c0*/  ISETP.GT.U32.AND P4, PT, R53, R19, PT ;  /* 0x000000133500720c */ /* 0x000fe20003f84070 */
[----:B------:R-:W-:Y:S02]  /*16d0*/  IMAD.MOV R10, RZ, RZ, -R6 ;  /* 0x000000ffff0a7224 */ /* 0x000fe400078e0a06 */
[----:B------:R-:W-:-:S04]  /*16e0*/  IMAD.HI.U32 R6, R4, R13, RZ ;  /* 0x0000000d04067227 */ /* 0x000fc800078e00ff */
[----:B------:R-:W-:Y:S01]  /*16f0*/  @!P6 IMAD.IADD R21, R21, 0x1, -R53 ;  /* 0x000000011515e824 */ /* 0x000fe200078e0a35 */
[----:B------:R-:W-:Y:S01]  /*1700*/  ISETP.GE.AND P6, PT, R14, RZ, PT ;  /* 0x000000ff0e00720c */ /* 0x000fe20003fc6270 */
[----:B------:R-:W-:Y:S02]  /*1710*/  IMAD.MOV R6, RZ, RZ, -R6 ;  /* 0x000000ffff067224 */ /* 0x000fe400078e0a06 */
[----:B------:R-:W-:Y:S01]  /*1720*/  VIADD R14, R88, 0x15 ;  /* 0x00000015580e7836 */ /* 0x000fe20000000000 */
[C---:B------:R-:W-:Y:S01]  /*1730*/  ISETP.GT.U32.AND P0, PT, R53.reuse, R21, PT ;  /* 0x000000153500720c */ /* 0x040fe20003f04070 */
[----:B------:R-:W-:Y:S02]  /*1740*/  IMAD R13, R53, R6, R13 ;  /* 0x00000006350d7224 */ /* 0x000fe400078e020d */
[----:B------:R-:W-:Y:S01]  /*1750*/  @!P4 IMAD.IADD R19, R19, 0x1, -R53 ;  /* 0x000000011313c824 */ /* 0x000fe200078e0a35 */
[----:B------:R-:W-:Y:S01]  /*1760*/  IABS R11, R14 ;  /* 0x0000000e000b7213 */ /* 0x000fe20000000000 */
[C---:B------:R-:W-:Y:S01]  /*1770*/  IMAD R15, R53.reuse, R10, R15 ;  /* 0x0000000a350f7224 */ /* 0x040fe200078e020f */
[C---:B------:R-:W-:Y:S01]  /*1780*/  ISETP.GT.U32.AND P4, PT, R53.reuse, R13, PT ;  /* 0x0000000d3500720c */ /* 0x040fe20003f84070 */
[----:B------:R-:W-:Y:S01]  /*1790*/  @!P1 IMAD.MOV R25, RZ, RZ, -R25 ;  /* 0x000000ffff199224 */ /* 0x000fe200078e0a19 */
[----:B------:R-:W-:Y:S01]  /*17a0*/  ISETP.GT.U32.AND P1, PT, R53, R17, PT ;  /* 0x000000113500720c */ /* 0x000fe20003f24070 */
[----:B------:R-:W-:-:S04]  /*17b0*/  IMAD.HI.U32 R6, R4, R11, RZ ;  /* 0x0000000b04067227 */ /* 0x000fc800078e00ff */
[----:B------:R-:W-:Y:S01]  /*17c0*/  @!P0 IMAD.IADD R21, R21, 0x1, -R53 ;  /* 0x0000000115158824 */ /* 0x000fe200078e0a35 */
[----:B------:R-:W-:Y:S01]  /*17d0*/  ISETP.GT.U32.AND P0, PT, R53, R15, PT ;  /* 0x0000000f3500720c */ /* 0x000fe20003f04070 */
[----:B------:R-:W-:Y:S02]  /*17e0*/  IMAD.MOV R10, RZ, RZ, -R6 ;  /* 0x000000ffff0a7224 */ /* 0x000fe400078e0a06 */
[----:B------:R-:W-:-:S04]  /*17f0*/  IMAD.HI.U32 R6, R4, R9, RZ ;  /* 0x0000000904067227 */ /* 0x000fc800078e00ff */
[----:B------:R-:W-:Y:S02]  /*1800*/  @!P4 IMAD.IADD R13, R13, 0x1, -R53 ;  /* 0x000000010d0dc824 */ /* 0x000fe400078e0a35 */
[C---:B------:R-:W-:Y:S02]  /*1810*/  IMAD R11, R53.reuse, R10, R11 ;  /* 0x0000000a350b7224 */ /* 0x040fe400078e020b */
[----:B------:R-:W-:Y:S01]  /*1820*/  IMAD.MOV R10, RZ, RZ, -R6 ;  /* 0x000000ffff0a7224 */ /* 0x000fe200078e0a06 */
[----:B------:R-:W-:Y:S01]  /*1830*/  ISETP.GT.U32.AND P4, PT, R53, R13, PT ;  /* 0x0000000d3500720c */ /* 0x000fe20003f84070 */
[----:B------:R-:W-:Y:S01]  /*1840*/  @!P0 IMAD.IADD R15, R15, 0x1, -R53 ;  /* 0x000000010f0f8824 */ /* 0x000fe200078e0a35 */
[----:B------:R-:W-:Y:S01]  /*1850*/  ISETP.GE.AND P0, PT, R16, RZ, PT ;  /* 0x000000ff1000720c */ /* 0x000fe20003f06270 */
[----:B------:R-:W-:Y:S01]  /*1860*/  @!P3 IMAD.MOV R21, RZ, RZ, -R21 ;  /* 0x000000ffff15b224 */ /* 0x000fe200078e0a15 */
[C---:B------:R-:W-:Y:S01]  /*1870*/  ISETP.GT.U32.AND P3, PT, R53.reuse, R11, PT ;  /* 0x0000000b3500720c */ /* 0x040fe20003f64070 */
[----:B------:R-:W-:Y:S01]  /*1880*/  VIADD R20, R88, 0x17 ;  /* 0x0000001758147836 */ /* 0x000fe20000000000 */
[C---:B------:R-:W-:Y:S01]  /*1890*/  ISETP.GT.U32.AND P2, PT, R53.reuse, R15, PT ;  /* 0x0000000f3500720c */ /* 0x040fe20003f44070 */
[----:B------:R-:W-:-:S02]  /*18a0*/  IMAD R9, R53, R10, R9 ;  /* 0x0000000a35097224 */ /* 0x000fc400078e0209 */
[--C-:B------:R-:W-:Y:S01]  /*18b0*/  @!P1 IMAD.IADD R17, R17, 0x1, -R53.reuse ;  /* 0x0000000111119824 */ /* 0x100fe200078e0a35 */
[----:B------:R-:W-:Y:S01]  /*18c0*/  ISETP.GE.AND P1, PT, R12, RZ, PT ;  /* 0x000000ff0c00720c */ /* 0x000fe20003f26270 */
[----:B------:R-:W-:Y:S01]  /*18d0*/  VIADD R10, R88, 0x18 ;  /* 0x00000018580a7836 */ /* 0x000fe20000000000 */
[----:B------:R-:W-:Y:S01]  /*18e0*/  IABS R92, R20 ;  /* 0x00000014005c7213 */ /* 0x000fe20000000000 */
[----:B------:R-:W-:Y:S01]  /*18f0*/  @!P4 IMAD.IADD R13, R13, 0x1, -R53 ;  /* 0x000000010d0dc824 */ /* 0x000fe200078e0a35 */
[----:B------:R-:W-:Y:S01]  /*1900*/  ISETP.GT.U32.AND P4, PT, R53, R9, PT ;  /* 0x000000093500720c */ /* 0x000fe20003f84070 */
[----:B------:R-:W-:Y:S01]  /*1910*/  @!P6 IMAD.MOV R17, RZ, RZ, -R17 ;  /* 0x000000ffff11e224 */ /* 0x000fe200078e0a11 */
[----:B------:R-:W-:Y:S01]  /*1920*/  IABS R90, R10 ;  /* 0x0000000a005a7213 */ /* 0x000fe20000000000 */
[----:B------:R-:W-:Y:S01]  /*1930*/  IMAD.HI.U32 R6, R4, R92, RZ ;  /* 0x0000005c04067227 */ /* 0x000fe200078e00ff */
[----:B------:R-:W-:-:S03]  /*1940*/  ISETP.GE.AND P6, PT, R18, RZ, PT ;  /* 0x000000ff1200720c */ /* 0x000fc60003fc6270 */
[--C-:B------:R-:W-:Y:S01]  /*1950*/  @!P2 IMAD.IADD R15, R15, 0x1, -R53.reuse ;  /* 0x000000010f0fa824 */ /* 0x100fe200078e0a35 */
[----:B------:R-:W-:Y:S01]  /*1960*/  ISETP.GE.AND P2, PT, R20, RZ, PT ;  /* 0x000000ff1400720c */ /* 0x000fe20003f46270 */
[----:B------:R-:W-:Y:S02]  /*1970*/  @!P3 IMAD.IADD R11, R11, 0x1, -R53 ;  /* 0x000000010b0bb824 */ /* 0x000fe400078e0a35 */
[----:B------:R-:W-:Y:S02]  /*1980*/  IMAD.MOV R6, RZ, RZ, -R6 ;  /* 0x000000ffff067224 */ /* 0x000fe400078e0a06 */
[----:B------:R-:W-:Y:S01]  /*1990*/  @!P1 IMAD.MOV R15, RZ, RZ, -R15 ;  /* 0x000000ffff0f9224 */ /* 0x000fe200078e0a0f */
[C---:B------:R-:W-:Y:S01]  /*19a0*/  ISETP.GT.U32.AND P3, PT, R53.reuse, R11, PT ;  /* 0x0000000b3500720c */ /* 0x040fe20003f64070 */
[----:B------:R-:W-:Y:S01]  /*19b0*/  IMAD R92, R53, R6, R92 ;  /* 0x00000006355c7224 */ /* 0x000fe200078e025c */
[----:B------:R-:W-:Y:S01]  /*19c0*/  ISETP.GE.AND P1, PT, R10, RZ, PT ;  /* 0x000000ff0a00720c */ /* 0x000fe20003f26270 */
[----:B------:R-:W-:-:S02]  /*19d0*/  VIADD R10, R88, 0x19 ;  /* 0x00000019580a7836 */ /* 0x000fc40000000000 */
[----:B------:R-:W-:Y:S02]  /*19e0*/  @!P4 IMAD.IADD R9, R9, 0x1, -R53 ;  /* 0x000000010909c824 */ /* 0x000fe400078e0a35 */
[----:B------:R-:W-:Y:S01]  /*19f0*/  IMAD.HI.U32 R6, R4, R90, RZ ;  /* 0x0000005a04067227 */ /* 0x000fe200078e00ff */
[----:B------:R-:W-:Y:S02]  /*1a00*/  IABS R86, R10 ;  /* 0x0000000a00567213 */ /* 0x000fe40000000000 */
[C---:B------:R-:W-:Y:S01]  /*1a10*/  ISETP.GT.U32.AND P4, PT, R53.reuse, R9, PT ;  /* 0x000000093500720c */ /* 0x040fe20003f84070 */
[----:B------:R-:W-:Y:S01]  /*1a20*/  @!P0 IMAD.MOV R13, RZ, RZ, -R13 ;  /* 0x000000ffff0d8224 */ /* 0x000fe200078e0a0d */
[----:B------:R-:W-:Y:S01]  /*1a30*/  ISETP.GT.U32.AND P0, PT, R53, R92, PT ;  /* 0x0000005c3500720c */ /* 0x000fe20003f04070 */
[----:B------:R-:W-:Y:S02]  /*1a40*/  IMAD.MOV R6, RZ, RZ, -R6 ;  /* 0x000000ffff067224 */ /* 0x000fe400078e0a06 */
[----:B------:R-:W-:Y:S01]  /*1a50*/  @!P3 IMAD.IADD R11, R11, 0x1, -R53 ;  /* 0x000000010b0bb824 */ /* 0x000fe200078e0a35 */
[----:B------:R-:W-:Y:S01]  /*1a60*/  ISETP.GE.AND P3, PT, R10, RZ, PT ;  /* 0x000000ff0a00720c */ /* 0x000fe20003f66270 */
[----:B------:R-:W-:-:S02]  /*1a70*/  IMAD R90, R53, R6, R90 ;  /* 0x00000006355a7224 */ /* 0x000fc400078e025a */
[----:B------:R-:W-:-:S04]  /*1a80*/  IMAD.HI.U32 R6, R4, R86, RZ ;  /* 0x0000005604067227 */ /* 0x000fc800078e00ff */
[----:B------:R-:W-:Y:S02]  /*1a90*/  IMAD.MOV R10, RZ, RZ, -R6 ;  /* 0x000000ffff0a7224 */ /* 0x000fe400078e0a06 */
[----:B------:R-:W-:Y:S02]  /*1aa0*/  VIADD R12, R88, 0x1a ;  /* 0x0000001a580c7836 */ /* 0x000fe40000000000 */
[--C-:B------:R-:W-:Y:S02]  /*1ab0*/  @!P0 IMAD.IADD R92, R92, 0x1, -R53.reuse ;  /* 0x000000015c5c8824 */ /* 0x100fe400078e0a35 */
[----:B------:R-:W-:Y:S01]  /*1ac0*/  @!P4 IMAD.IADD R9, R9, 0x1, -R53 ;  /* 0x000000010909c824 */ /* 0x000fe200078e0a35 */
[----:B------:R-:W-:Y:S01]  /*1ad0*/  IABS R84, R12 ;  /* 0x0000000c00547213 */ /* 0x000fe20000000000 */
[C---:B------:R-:W-:Y:S01]  /*1ae0*/  IMAD R86, R53.reuse, R10, R86 ;  /* 0x0000000a35567224 */ /* 0x040fe200078e0256 */
[C---:B------:R-:W-:Y:S01]  /*1af0*/  ISETP.GT.U32.AND P0, PT, R53.reuse, R92, PT ;  /* 0x0000005c3500720c */ /* 0x040fe20003f04070 */
[----:B------:R-:W-:Y:S01]  /*1b00*/  @!P6 IMAD.MOV R9, RZ, RZ, -R9 ;  /* 0x000000ffff09e224 */ /* 0x000fe200078e0a09 */
[----:B------:R-:W-:Y:S01]  /*1b10*/  ISETP.GE.AND P4, PT, R12, RZ, PT ;  /* 0x000000ff0c00720c */ /* 0x000fe20003f86270 */
[----:B------:R-:W-:Y:S01]  /*1b20*/  @!P5 IMAD.MOV R19, RZ, RZ, -R19 ;  /* 0x000000ffff13d224 */ /* 0x000fe200078e0a13 */
[----:B------:R-:W-:Y:S01]  /*1b30*/  ISETP.GT.U32.AND P6, PT, R53, R86, PT ;  /* 0x000000563500720c */ /* 0x000fe20003fc4070 */
[----:B------:R-:W-:Y:S01]  /*1b40*/  IMAD.HI.U32 R6, R4, R84, RZ ;  /* 0x0000005404067227 */ /* 0x000fe200078e00ff */
[----:B------:R-:W-:-:S03]  /*1b50*/  ISETP.GE.AND P5, PT, R14, RZ, PT ;  /* 0x000000ff0e00720c */ /* 0x000fc60003fa6270 */
[C---:B------:R-:W-:Y:S02]  /*1b60*/  VIADD R14, R88.reuse, 0x1b ;  /* 0x0000001b580e7836 */ /* 0x040fe40000000000 */
[----:B------:R-:W-:Y:S02]  /*1b70*/  IMAD.MOV R6, RZ, RZ, -R6 ;  /* 0x000000ffff067224 */ /* 0x000fe400078e0a06 */
[----:B------:R-:W-:Y:S01]  /*1b80*/  VIADD R12, R88, 0x1c ;  /* 0x0000001c580c7836 */ /* 0x000fe20000000000 */
[----:B------:R-:W-:Y:S01]  /*1b90*/  IABS R80, R14 ;  /* 0x0000000e00507213 */ /* 0x000fe20000000000 */
[--C-:B------:R-:W-:Y:S01]  /*1ba0*/  @!P0 IMAD.IADD R92, R92, 0x1, -R53.reuse ;  /* 0x000000015c5c8824 */ /* 0x100fe200078e0a35 */
[----:B------:R-:W-:Y:S01]  /*1bb0*/  ISETP.GE.AND P0, PT, R14, RZ, PT ;  /* 0x000000ff0e00720c */ /* 0x000fe20003f06270 */
[----:B------:R-:W-:Y:S01]  /*1bc0*/  IMAD R84, R53, R6, R84 ;  /* 0x0000000635547224 */ /* 0x000fe200078e0254 */
[----:B------:R-:W-:Y:S01]  /*1bd0*/  IABS R78, R12 ;  /* 0x0000000c004e7213 */ /* 0x000fe20000000000 */
[----:B------:R-:W-:-:S02]  /*1be0*/  @!P6 IMAD.IADD R86, R86, 0x1, -R53 ;  /* 0x000000015656e824 */ /* 0x000fc400078e0a35 */
[----:B------:R-:W-:-:S03]  /*1bf0*/  IMAD.HI.U32 R6, R4, R80, RZ ;  /* 0x0000005004067227 */ /* 0x000fc600078e00ff */
[C---:B------:R-:W-:Y:S01]  /*1c00*/  ISETP.GT.U32.AND P6, PT, R53.reuse, R86, PT ;  /* 0x000000563500720c */ /* 0x040fe20003fc4070 */
[----:B------:R-:W-:Y:S01]  /*1c10*/  @!P2 IMAD.MOV R92, RZ, RZ, -R92 ;  /* 0x000000ffff5ca224 */ /* 0x000fe200078e0a5c */
[----:B------:R-:W-:Y:S01]  /*1c20*/  ISETP.GT.U32.AND P2, PT, R53, R84, PT ;  /* 0x000000543500720c */ /* 0x000fe20003f44070 */
[----:B------:R-:W-:Y:S02]  /*1c30*/  IMAD.MOV R10, RZ, RZ, -R6 ;  /* 0x000000ffff0a7224 */ /* 0x000fe400078e0a06 */
[----:B------:R-:W-:-:S04]  /*1c40*/  IMAD.HI.U32 R6, R4, R78, RZ ;  /* 0x0000004e04067227 */ /* 0x000fc800078e00ff */
[----:B------:R-:W-:Y:S02]  /*1c50*/  IMAD.MOV R6, RZ, RZ, -R6 ;  /* 0x000000ffff067224 */ /* 0x000fe400078e0a06 */
[----:B------:R-:W-:Y:S01]  /*1c60*/  @!P5 IMAD.MOV R11, RZ, RZ, -R11 ;  /* 0x000000ffff0bd224 */ /* 0x000fe200078e0a0b */
[C---:B------:R-:W-:Y:S01]  /*1c70*/  ISETP.GT.U32.AND P5, PT, R53.reuse, R90, PT ;  /* 0x0000005a3500720c */ /* 0x040fe20003fa4070 */
[C---:B------:R-:W-:Y:S02]  /*1c80*/  IMAD R78, R53.reuse, R6, R78 ;  /* 0x00000006354e7224 */ /* 0x040fe400078e024e */
[C---:B------:R-:W-:Y:S02]  /*1c90*/  VIADD R14, R88.reuse, 0x1d ;  /* 0x0000001d580e7836 */ /* 0x040fe40000000000 */
[----:B------:R-:W-:Y:S02]  /*1ca0*/  VIADD R18, R88, 0x1f ;  /* 0x0000001f58127836 */ /* 0x000fe40000000000 */
[--C-:B------:R-:W-:Y:S01]  /*1cb0*/  @!P2 IMAD.IADD R84, R84, 0x1, -R53.reuse ;  /* 0x000000015454a824 */ /* 0x100fe200078e0a35 */
[----:B------:R-:W-:Y:S01]  /*1cc0*/  IABS R76, R14 ;  /* 0x0000000e004c7213 */ /* 0x000fe20000000000 */
[--C-:B------:R-:W-:Y:S01]  /*1cd0*/  @!P6 IMAD.IADD R86, R86, 0x1, -R53.reuse ;  /* 0x000000015656e824 */ /* 0x100fe200078e0a35 */
[C---:B------:R-:W-:Y:S01]  /*1ce0*/  ISETP.GT.U32.AND P6, PT, R53.reuse, R78, PT ;  /* 0x0000004e3500720c */ /* 0x040fe20003fc4070 */
[C---:B------:R-:W-:Y:S01]  /*1cf0*/  IMAD R80, R53.reuse, R10, R80 ;  /* 0x0000000a35507224 */ /* 0x040fe200078e0250 */
[----:B------:R-:W-:Y:S01]  /*1d00*/  IABS R72, R18 ;  /* 0x0000001200487213 */ /* 0x000fe20000000000 */
[----:B------:R-:W-:Y:S01]  /*1d10*/  @!P5 IMAD.IADD R90, R90, 0x1, -R53 ;  /* 0x000000015a5ad824 */ /* 0x000fe200078e0a35 */
[----:B------:R-:W-:Y:S01]  /*1d20*/  ISETP.GT.U32.AND P2, PT, R53, R84, PT ;  /* 0x000000543500720c */ /* 0x000fe20003f44070 */
[----:B------:R-:W-:-:S03]  /*1d30*/  IMAD.HI.U32 R6, R4, R76, RZ ;  /* 0x0000004c04067227 */ /* 0x000fc600078e00ff */
[----:B------:R-:W-:Y:S01]  /*1d40*/  ISETP.GT.U32.AND P5, PT, R53, R90, PT ;  /* 0x0000005a3500720c */ /* 0x000fe20003fa4070 */
[----:B------:R-:W-:-:S04]  /*1d50*/  IMAD.HI.U32 R10, R4, R72, RZ ;  /* 0x00000048040a7227 */ /* 0x000fc800078e00ff */
[----:B------:R-:W-:Y:S02]  /*1d60*/  VIADD R16, R88, 0x1e ;  /* 0x0000001e58107836 */ /* 0x000fe40000000000 */
[----:B------:R-:W-:Y:S02]  /*1d70*/  IMAD.MOV R6, RZ, RZ, -R6 ;  /* 0x000000ffff067224 */ /* 0x000fe400078e0a06 */
[----:B------:R-:W-:Y:S01]  /*1d80*/  IMAD.MOV R10, RZ, RZ, -R10 ;  /* 0x000000ffff0a7224 */ /* 0x000fe200078e0a0a */
[----:B------:R-:W-:Y:S01]  /*1d90*/  IABS R74, R16 ;  /* 0x00000010004a7213 */ /* 0x000fe20000000000 */
[--C-:B------:R-:W-:Y:S02]  /*1da0*/  @!P6 IMAD.IADD R78, R78, 0x1, -R53.reuse ;  /* 0x000000014e4ee824 */ /* 0x100fe400078e0a35 */
[C---:B------:R-:W-:Y:S02]  /*1db0*/  IMAD R76, R53.reuse, R6, R76 ;  /* 0x00000006354c7224 */ /* 0x040fe400078e024c */
[----:B------:R-:W-:Y:S01]  /*1dc0*/  @!P2 IMAD.IADD R84, R84, 0x1, -R53 ;  /* 0x000000015454a824 */ /* 0x000fe200078e0a35 */
[C---:B------:R-:W-:Y:S01]  /*1dd0*/  ISETP.GT.U32.AND P6, PT, R53.reuse, R78, PT ;  /* 0x0000004e3500720c */ /* 0x040fe20003fc4070 */
[C---:B------:R-:W-:Y:S01]  /*1de0*/  IMAD R72, R53.reuse, R10, R72 ;  /* 0x0000000a35487224 */ /* 0x040fe200078e0248 */
[----:B------:R-:W-:Y:S01]  /*1df0*/  ISETP.GT.U32.AND P2, PT, R53, R76, PT ;  /* 0x0000004c3500720c */ /* 0x000fe20003f44070 */
[----:B------:R-:W-:-:S04]  /*1e00*/  IMAD.HI.U32 R6, R4, R74, RZ ;  /* 0x0000004a04067227 */ /* 0x000fc800078e00ff */
[----:B------:R-:W-:Y:S01]  /*1e10*/  @!P4 IMAD.MOV R84, RZ, RZ, -R84 ;  /* 0x000000ffff54c224 */ /* 0x000fe200078e0a54 */
[C---:B------:R-:W-:Y:S01]  /*1e20*/  ISETP.GT.U32.AND P4, PT, R53.reuse, R72, PT ;  /* 0x000000483500720c */ /* 0x040fe20003f84070 */
[----:B------:R-:W-:Y:S02]  /*1e30*/  IMAD.MOV R6, RZ, RZ, -R6 ;  /* 0x000000ffff067224 */ /* 0x000fe400078e0a06 */
[----:B------:R-:W-:Y:S01]  /*1e40*/  @!P5 IMAD.IADD R90, R90, 0x1, -R53 ;  /* 0x000000015a5ad824 */ /* 0x000fe200078e0a35 */
[C---:B------:R-:W-:Y:S01]  /*1e50*/  ISETP.GT.U32.AND P5, PT, R53.reuse, R80, PT ;  /* 0x000000503500720c */ /* 0x040fe20003fa4070 */
[----:B------:R-:W-:Y:S02]  /*1e60*/  IMAD R74, R53, R6, R74 ;  /* 0x00000006354a7224 */ /* 0x000fe400078e024a */
[----:B------:R-:W-:Y:S01]  /*1e70*/  @!P1 IMAD.MOV R90, RZ, RZ, -R90 ;  /* 0x000000ffff5a9224 */ /* 0x000fe200078e0a5a */
[----:B------:R-:W-:Y:S01]  /*1e80*/  ISETP.GE.AND P1, PT, R12, RZ, PT ;  /* 0x000000ff0c00720c */ /* 0x000fe20003f26270 */
[----:B------:R-:W-:Y:S01]  /*1e90*/  @!P3 IMAD.MOV R86, RZ, RZ, -R86 ;  /* 0x000000ffff56b224 */ /* 0x000fe200078e0a56 */
[----:B------:R-:W-:Y:S01]  /*1ea0*/  ISETP.GE.AND P3, PT, R14, RZ, PT ;  /* 0x000000ff0e00720c */ /* 0x000fe20003f66270 */
[----:B------:R-:W-:-:S02]  /*1eb0*/  VIADD R14, R88, 0x21 ;  /* 0x00000021580e7836 */ /* 0x000fc40000000000 */
[--C-:B------:R-:W-:Y:S01]  /*1ec0*/  @!P6 IMAD.IADD R78, R78, 0x1, -R53.reuse ;  /* 0x000000014e4ee824 */ /* 0x100fe200078e0a35 */
[C---:B------:R-:W-:Y:S01]  /*1ed0*/  ISETP.GT.U32.AND P6, PT, R53.reuse, R74, PT ;  /* 0x0000004a3500720c */ /* 0x040fe20003fc4070 */
[--C-:B------:R-:W-:Y:S01]  /*1ee0*/  @!P2 IMAD.IADD R76, R76, 0x1, -R53.reuse ;  /* 0x000000014c4ca824 */ /* 0x100fe200078e0a35 */
[----:B------:R-:W-:Y:S01]  /*1ef0*/  IABS R68, R14 ;  /* 0x0000000e00447213 */ /* 0x000fe20000000000 */
[--C-:B------:R-:W-:Y:S02]  /*1f00*/  @!P4 IMAD.IADD R72, R72, 0x1, -R53.reuse ;  /* 0x000000014848c824 */ /* 0x100fe400078e0a35 */
[----:B------:R-:W-:Y:S01]  /*1f10*/  VIADD R12, R88, 0x20 ;  /* 0x00000020580c7836 */ /* 0x000fe20000000000 */
[C---:B------:R-:W-:Y:S01]  /*1f20*/  ISETP.GT.U32.AND P2, PT, R53.reuse, R76, PT ;  /* 0x0000004c3500720c */ /* 0x040fe20003f44070 */
[----:B------:R-:W-:Y:S01]  /*1f30*/  @!P5 IMAD.IADD R80, R80, 0x1, -R53 ;  /* 0x000000015050d824 */ /* 0x000fe200078e0a35 */
[----:B------:R-:W-:Y:S01]  /*1f40*/  ISETP.GT.U32.AND P4, PT, R53, R72, PT ;  /* 0x000000483500720c */ /* 0x000fe20003f84070 */
[----:B------:R-:W-:Y:S01]  /*1f50*/  IMAD.HI.U32 R10, R4, R68, RZ ;  /* 0x00000044040a7227 */ /* 0x000fe200078e00ff */
[----:B------:R-:W-:-:S02]  /*1f60*/  IABS R70, R12 ;  /* 0x0000000c00467213 */ /* 0x000fc40000000000 */
[----:B------:R-:W-:Y:S01]  /*1f70*/  ISETP.GT.U32.AND P5, PT, R53, R80, PT ;  /* 0x000000503500720c */ /* 0x000fe20003fa4070 */
[----:B------:R-:W-:Y:S01]  /*1f80*/  @!P1 IMAD.MOV R78, RZ, RZ, -R78 ;  /* 0x000000ffff4e9224 */ /* 0x000fe200078e0a4e */
[----:B------:R-:W-:Y:S01]  /*1f90*/  ISETP.GE.AND P1, PT, R12, RZ, PT ;  /* 0x000000ff0c00720c */ /* 0x000fe20003f26270 */
[----:B------:R-:W-:Y:S02]  /*1fa0*/  VIADD R12, R88, 0x22 ;  /* 0x00000022580c7836 */ /* 0x000fe40000000000 */
[----:B------:R-:W-:Y:S02]  /*1fb0*/  IMAD.MOV R10, RZ, RZ, -R10 ;  /* 0x000000ffff0a7224 */ /* 0x000fe400078e0a0a */
[----:B------:R-:W-:Y:S01]  /*1fc0*/  IMAD.HI.U32 R6, R4, R70, RZ ;  /* 0x0000004604067227 */ /* 0x000fe200078e00ff */
[----:B------:R-:W-:-:S03]  /*1fd0*/  IABS R66, R12 ;  /* 0x0000000c00427213 */ /* 0x000fc60000000000 */
[--C-:B------:R-:W-:Y:S02]  /*1fe0*/  @!P6 IMAD.IADD R74, R74, 0x1, -R53.reuse ;  /* 0x000000014a4ae824 */ /* 0x100fe400078e0a35 */
[C---:B------:R-:W-:Y:S02]  /*1ff0*/  IMAD R68, R53.reuse, R10, R68 ;  /* 0x0000000a35447224 */ /* 0x040fe400078e0244 */
[----:B------:R-:W-:Y:S01]  /*2000*/  IMAD.MOV R6, RZ, RZ, -R6 ;  /* 0x000000ffff067224 */ /* 0x000fe200078e0a06 */
[C---:B------:R-:W-:Y:S01]  /*2010*/  ISETP.GT.U32.AND P6, PT, R53.reuse, R74, PT ;  /* 0x0000004a3500720c */ /* 0x040fe20003fc4070 */
[--C-:B------:R-:W-:Y:S01]  /*2020*/  @!P2 IMAD.IADD R76, R76, 0x1, -R53.reuse ;  /* 0x000000014c4ca824 */ /* 0x100fe200078e0a35 */
[----:B------:R-:W-:Y:S01]  /*2030*/  ISETP.GE.AND P2, PT, R14, RZ, PT ;  /* 0x000000ff0e00720c */ /* 0x000fe20003f46270 */
[----:B------:R-:W-:Y:S01]  /*2040*/  @!P4 IMAD.IADD R72, R72, 0x1, -R53 ;  /* 0x000000014848c824 */ /* 0x000fe200078e0a35 */
[C---:B------:R-:W-:Y:S01]  /*2050*/  ISETP.GT.U32.AND P4, PT, R53.reuse, R68, PT ;  /* 0x000000443500720c */ /* 0x040fe20003f84070 */
[----:B------:R-:W-:-:S02]  /*2060*/  IMAD R70, R53, R6, R70 ;  /* 0x0000000635467224 */ /* 0x000fc400078e0246 */
[----:B------:R-:W-:Y:S02]  /*2070*/  VIADD R14, R88, 0x23 ;  /* 0x00000023580e7836 */ /* 0x000fe40000000000 */
[----:B------:R-:W-:-:S03]  /*2080*/  IMAD.HI.U32 R6, R4, R66, RZ ;  /* 0x0000004204067227 */ /* 0x000fc600078e00ff */
[----:B------:R-:W-:Y:S01]  /*2090*/  IABS R64, R14 ;  /* 0x0000000e00407213 */ /* 0x000fe20000000000 */
[--C-:B------:R-:W-:Y:S01]  /*20a0*/  @!P5 IMAD.IADD R80, R80, 0x1, -R53.reuse ;  /* 0x000000015050d824 */ /* 0x100fe200078e0a35 */
[----:B------:R-:W-:Y:S01]  /*20b0*/  ISETP.GE.AND P5, PT, R16, RZ, PT ;  /* 0x000000ff1000720c */ /* 0x000fe20003fa6270 */
[----:B------:R-:W-:Y:S02]  /*20c0*/  IMAD.MOV R6, RZ, RZ, -R6 ;  /* 0x000000ffff067224 */ /* 0x000fe400078e0a06 */
[----:B------:R-:W-:Y:S01]  /*20d0*/  @!P0 IMAD.MOV R80, RZ, RZ, -R80 ;  /* 0x000000ffff508224 */ /* 0x000fe200078e0a50 */
[----:B------:R-:W-:Y:S01]  /*20e0*/  ISETP.GE.AND P0, PT, R18, RZ, PT ;  /* 0x000000ff1200720c */ /* 0x000fe20003f06270 */
[----:B------:R-:W-:Y:S02]  /*20f0*/  VIADD R18, R88, 0x25 ;  /* 0x0000002558127836 */ /* 0x000fe40000000000 */
[C---:B------:R-:W-:Y:S02]  /*2100*/  IMAD R66, R53.reuse, R6, R66 ;  /* 0x0000000635427224 */ /* 0x040fe400078e0242 */
[----:B------:R-:W-:Y:S01]  /*2110*/  @!P6 IMAD.IADD R74, R74, 0x1, -R53 ;  /* 0x000000014a4ae824 */ /* 0x000fe200078e0a35 */
[----:B------:R-:W-:Y:S01]  /*2120*/  ISETP.GT.U32.AND P6, PT, R53, R70, PT ;  /* 0x000000463500720c */ /* 0x000fe20003fc4070 */
[----:B------:R-:W-:Y:S01]  /*2130*/  IMAD.HI.U32 R6, R4, R64, RZ ;  /* 0x0000004004067227 */ /* 0x000fe200078e00ff */
[----:B------:R-:W-:-:S03]  /*2140*/  IABS R60, R18 ;  /* 0x00000012003c7213 */ /* 0x000fc60000000000 */
[----:B------:R-:W-:Y:S01]  /*2150*/  @!P4 IMAD.IADD R68, R68, 0x1, -R53 ;  /* 0x000000014444c824 */ /* 0x000fe200078e0a35 */
[----:B------:R-:W-:Y:S01]  /*2160*/  ISETP.GE.AND P4, PT, R12, RZ, PT ;  /* 0x000000ff0c00720c */ /* 0x000fe20003f86270 */
[----:B------:R-:W-:Y:S02]  /*2170*/  IMAD.MOV R6, RZ, RZ, -R6 ;  /* 0x000000ffff067224 */ /* 0x000fe400078e0a06 */
[----:B------:R-:W-:Y:S02]  /*2180*/  VIADD R16, R88, 0x24 ;  /* 0x0000002458107836 */ /* 0x000fe40000000000 */
[----:B------:R-:W-:Y:S01]  /*2190*/  @!P5 IMAD.MOV R74, RZ, RZ, -R74 ;  /* 0x000000ffff4ad224 */ /* 0x000fe200078e0a4a */
[C---:B------:R-:W-:Y:S01]  /*21a0*/  ISETP.GT.U32.AND P5, PT, R53.reuse, R68, PT ;  /* 0x000000443500720c */ /* 0x040fe20003fa4070 */
[----:B------:R-:W-:Y:S01]  /*21b0*/  IMAD R64, R53, R6, R64 ;  /* 0x0000000635407224 */ /* 0x000fe200078e0240 */
[----:B------:R-:W-:Y:S01]  /*21c0*/  IABS R62, R16 ;  /* 0x00000010003e7213 */ /* 0x000fe20000000000 */
[----:B------:R-:W-:-:S04]  /*21d0*/  IMAD.HI.U32 R6, R4, R60, RZ ;  /* 0x0000003c04067227 */ /* 0x000fc800078e00ff */
[----:B------:R-:W-:Y:S02]  /*21e0*/  IMAD.MOV R6, RZ, RZ, -R6 ;  /* 0x000000ffff067224 */ /* 0x000fe400078e0a06 */
[----:B------:R-:W-:Y:S01]  /*21f0*/  @!P6 IMAD.IADD R70, R70, 0x1, -R53 ;  /* 0x000000014646e824 */ /* 0x000fe200078e0a35 */
[----:B------:R-:W-:Y:S01]  /*2200*/  ISETP.GT.U32.AND P6, PT, R53, R66, PT ;  /* 0x000000423500720c */ /* 0x000fe20003fc4070 */
[----:B------:R-:W-:-:S04]  /*2210*/  IMAD.HI.U32 R10, R4, R62, RZ ;  /* 0x0000003e040a7227 */ /* 0x000fc800078e00ff */
[C---:B------:R-:W-:Y:S02]  /*2220*/  IMAD R60, R53.reuse, R6, R60 ;  /* 0x00000006353c7224 */ /* 0x040fe400078e023c */
[----:B------:R-:W-:Y:S01]  /*2230*/  @!P3 IMAD.MOV R76, RZ, RZ, -R76 ;  /* 0x000000ffff4cb224 */ /* 0x000fe200078e0a4c */
[C---:B------:R-:W-:Y:S01]  /*2240*/  ISETP.GT.U32.AND P3, PT, R53.reuse, R70, PT ;  /* 0x000000463500720c */ /* 0x040fe20003f64070 */
[----:B------:R-:W-:Y:S02]  /*2250*/  IMAD.MOV R10, RZ, RZ, -R10 ;  /* 0x000000ffff0a7224 */ /* 0x000fe400078e0a0a */
[----:B------:R-:W-:Y:S01]  /*2260*/  @!P5 IMAD.IADD R68, R68, 0x1, -R53 ;  /* 0x000000014444d824 */ /* 0x000fe200078e0a35 */
[C---:B------:R-:W-:Y:S01]  /*2270*/  ISETP.GT.U32.AND P5, PT, R53.reuse, R60, PT ;  /* 0x0000003c3500720c */ /* 0x040fe20003fa4070 */
[----:B------:R-:W-:Y:S02]  /*2280*/  VIADD R20, R88, 0x26 ;  /* 0x0000002658147836 */ /* 0x000fe40000000000 */
[----:B------:R-:W-:-:S02]  /*2290*/  IMAD R62, R53, R10, R62 ;  /* 0x0000000a353e7224 */ /* 0x000fc400078e023e */
[--C-:B------:R-:W-:Y:S01]  /*22a0*/  @!P6 IMAD.IADD R66, R66, 0x1, -R53.reuse ;  /* 0x000000014242e824 */ /* 0x100fe200078e0a35 */
[----:B------:R-:W-:Y:S01]  /*22b0*/  IABS R58, R20 ;  /* 0x00000014003a7213 */ /* 0x000fe20000000000 */
[----:B------:R-:W-:Y:S01]  /*22c0*/  @!P0 IMAD.MOV R72, RZ, RZ, -R72 ;  /* 0x000000ffff488224 */ /* 0x000fe200078e0a48 */
[C---:B------:R-:W-:Y:S01]  /*22d0*/  ISETP.GT.U32.AND P0, PT, R53.reuse, R62, PT ;  /* 0x0000003e3500720c */ /* 0x040fe20003f04070 */
[----:B------:R-:W-:Y:S01]  /*22e0*/  VIADD R12, R88, 0x27 ;  /* 0x00000027580c7836 */ /* 0x000fe20000000000 */
[C---:B------:R-:W-:Y:S01]  /*22f0*/  ISETP.GT.U32.AND P6, PT, R53.reuse, R66, PT ;  /* 0x000000423500720c */ /* 0x040fe20003fc4070 */
[----:B------:R-:W-:Y:S01]  /*2300*/  @!P3 IMAD.IADD R70, R70, 0x1, -R53 ;  /* 0x000000014646b824 */ /* 0x000fe200078e0a35 */
[----:B------:R-:W-:Y:S01]  /*2310*/  ISETP.GT.U32.AND P3, PT, R53, R64, PT ;  /* 0x000000403500720c */ /* 0x000fe20003f64070 */
[----:B------:R-:W-:Y:S01]  /*2320*/  IMAD.HI.U32 R6, R4, R58, RZ ;  /* 0x0000003a04067227 */ /* 0x000fe200078e00ff */
[----:B------:R-:W-:-:S03]  /*2330*/  IABS R56, R12 ;  /* 0x0000000c00387213 */ /* 0x000fc60000000000 */
[----:B------:R-:W-:Y:S02]  /*2340*/  @!P5 IMAD.IADD R60, R60, 0x1, -R53 ;  /* 0x000000013c3cd824 */ /* 0x000fe400078e0a35 */
[----:B------:R-:W-:Y:S02]  /*2350*/  IMAD.MOV R6, RZ, RZ, -R6 ;  /* 0x000000ffff067224 */ /* 0x000fe400078e0a06 */
[----:B------:R-:W-:Y:S01]  /*2360*/  @!P2 IMAD.MOV R68, RZ, RZ, -R68 ;  /* 0x000000ffff44a224 */ /* 0x000fe200078e0a44 */
[C---:B------:R-:W-:Y:S01]  /*2370*/  ISETP.GT.U32.AND P2, PT, R53.reuse, R60, PT ;  /* 0x0000003c3500720c */ /* 0x040fe20003f44070 */
[----:B------:R-:W-:Y:S01]  /*2380*/  @!P1 IMAD.MOV R70, RZ, RZ, -R70 ;  /* 0x000000ffff469224 */ /* 0x000fe200078e0a46 */
[----:B------:R-:W-:Y:S01]  /*2390*/  ISETP.GE.AND P1, PT, R14, RZ, PT ;  /* 0x000000ff0e00720c */ /* 0x000fe20003f26270 */
[----:B------:R-:W-:Y:S02]  /*23a0*/  IMAD R58, R53, R6, R58 ;  /* 0x00000006353a7224 */ /* 0x000fe400078e023a */
[----:B------:R-:W-:-:S04]  /*23b0*/  IMAD.HI.U32 R6, R4, R56, RZ ;  /* 0x0000003804067227 */ /* 0x000fc800078e00ff */
[----:B------:R-:W-:Y:S02]  /*23c0*/  VIADD R14, R88, 0x28 ;  /* 0x00000028580e7836 */ /* 0x000fe40000000000 */
[--C-:B------:R-:W-:Y:S02]  /*23d0*/  @!P0 IMAD.IADD R62, R62, 0x1, -R53.reuse ;  /* 0x000000013e3e8824 */ /* 0x100fe400078e0a35 */
[----:B------:R-:W-:Y:S01]  /*23e0*/  IMAD.MOV R10, RZ, RZ, -R6 ;  /* 0x000000ffff0a7224 */ /* 0x000fe200078e0a06 */
[----:B------:R-:W-:Y:S01]  /*23f0*/  IABS R54, R14 ;  /* 0x0000000e00367213 */ /* 0x000fe20000000000 */
[--C-:B------:R-:W-:Y:S01]  /*2400*/  @!P6 IMAD.IADD R66, R66, 0x1, -R53.reuse ;  /* 0x000000014242e824 */ /* 0x100fe200078e0a35 */
[C---:B------:R-:W-:Y:S01]  /*2410*/  ISETP.GT.U32.AND P5, PT, R53.reuse, R62, PT ;  /* 0x0000003e3500720c */ /* 0x040fe20003fa4070 */
[----:B------:R-:W-:Y:S01]  /*2420*/  @!P3 IMAD.IADD R64, R64, 0x1, -R53 ;  /* 0x000000014040b824 */ /* 0x000fe200078e0a35 */
[----:B------:R-:W-:Y:S01]  /*2430*/  ISETP.GE.AND P6, PT, R16, RZ, PT ;  /* 0x000000ff1000720c */ /* 0x000fe20003fc6270 */
[C---:B------:R-:W-:Y:S01]  /*2440*/  IMAD R56, R53.reuse, R10, R56 ;  /* 0x0000000a35387224 */ /* 0x040fe200078e0238 */
[----:B------:R-:W-:Y:S01]  /*2450*/  ISETP.GE.AND P3, PT, R18, RZ, PT ;  /* 0x000000ff1200720c */ /* 0x000fe20003f66270 */
[----:B------:R-:W-:Y:S01]  /*2460*/  @!P4 IMAD.MOV R66, RZ, RZ, -R66 ;  /* 0x000000ffff42c224 */ /* 0x000fe200078e0a42 */
[C---:B------:R-:W-:Y:S01]  /*2470*/  ISETP.GT.U32.AND P0, PT, R53.reuse, R64, PT ;  /* 0x000000403500720c */ /* 0x040fe20003f04070 */
[----:B------:R-:W-:Y:S01]  /*2480*/  IMAD.HI.U32 R6, R4, R54, RZ ;  /* 0x0000003604067227 */ /* 0x000fe200078e00ff */
[----:B------:R-:W-:-:S03]  /*2490*/  ISETP.GT.U32.AND P4, PT, R53, R58, PT ;  /* 0x0000003a3500720c */ /* 0x000fc60003f84070 */
[--C-:B------:R-:W-:Y:S01]  /*24a0*/  @!P2 IMAD.IADD R60, R60, 0x1, -R53.reuse ;  /* 0x000000013c3ca824 */ /* 0x100fe200078e0a35 */
[C---:B------:R-:W-:Y:S01]  /*24b0*/  ISETP.GT.U32.AND P2, PT, R53.reuse, R56, PT ;  /* 0x000000383500720c */ /* 0x040fe20003f44070 */
[----:B------:R-:W-:Y:S02]  /*24c0*/  IMAD.MOV R6, RZ, RZ, -R6 ;  /* 0x000000ffff067224 */ /* 0x000fe400078e0a06 */
[----:B------:R-:W-:Y:S02]  /*24d0*/  VIADD R16, R88, 0x29 ;  /* 0x0000002958107836 */ /* 0x000fe40000000000 */
[--C-:B------:R-:W-:Y:S01]  /*24e0*/  @!P5 IMAD.IADD R62, R62, 0x1, -R53.reuse ;  /* 0x000000013e3ed824 */ /* 0x100fe200078e0a35 */
[----:B------:R-:W-:Y:S01]  /*24f0*/  ISETP.GE.AND P5, PT, R12, RZ, PT ;  /* 0x000000ff0c00720c */ /* 0x000fe20003fa6270 */
[C---:B------:R-:W-:Y:S01]  /*2500*/  IMAD R54, R53.reuse, R6, R54 ;  /* 0x0000000635367224 */ /* 0x040fe200078e0236 */
[----:B------:R-:W-:Y:S01]  /*2510*/  IABS R52, R16 ;  /* 0x0000001000347213 */ /* 0x000fe20000000000 */
[--C-:B------:R-:W-:Y:S01]  /*2520*/  @!P0 IMAD.IADD R64, R64, 0x1, -R53.reuse ;  /* 0x0000000140408824 */ /* 0x100fe200078e0a35 */
[----:B------:R-:W-:Y:S01]  /*2530*/  ISETP.GE.AND P0, PT, R20, RZ, PT ;  /* 0x000000ff1400720c */ /* 0x000fe20003f06270 */
[--C-:B------:R-:W-:Y:S01]  /*2540*/  @!P4 IMAD.IADD R58, R58, 0x1, -R53.reuse ;  /* 0x000000013a3ac824 */ /* 0x100fe200078e0a35 */
[----:B------:R-:W-:Y:S01]  /*2550*/  ISETP.GE.AND P4, PT, R14, RZ, PT ;  /* 0x000000ff0e00720c */ /* 0x000fe20003f86270 */
[----:B------:R-:W-:Y:S01]  /*2560*/  @!P6 IMAD.MOV R62, RZ, RZ, -R62 ;  /* 0x000000ffff3ee224 */ /* 0x000fe200078e0a3e */
[----:B------:R-:W-:Y:S01]  /*2570*/  ISETP.GT.U32.AND P6, PT, R53, R54, PT ;  /* 0x000000363500720c */ /* 0x000fe20003fc4070 */
[----:B------:R-:W-:-:S02]  /*2580*/  @!P2 IMAD.IADD R56, R56, 0x1, -R53 ;  /* 0x000000013838a824 */ /* 0x000fc400078e0a35 */
[----:B------:R-:W-:Y:S01]  /*2590*/  @!P1 IMAD.MOV R64, RZ, RZ, -R64 ;  /* 0x000000ffff409224 */ /* 0x000fe200078e0a40 */
[C---:B------:R-:W-:Y:S01]  /*25a0*/  ISETP.GT.U32.AND P1, PT, R53.reuse, R58, PT ;  /* 0x0000003a3500720c */ /* 0x040fe20003f24070 */
[----:B------:R-:W-:Y:S01]  /*25b0*/  IMAD.HI.U32 R6, R4, R52, RZ ;  /* 0x0000003404067227 */ /* 0x000fe200078e00ff */
[----:B------:R-:W-:-:S03]  /*25c0*/  ISETP.GT.U32.AND P2, PT, R53, R56, PT ;  /* 0x000000383500720c */ /* 0x000fc60003f44070 */
[C---:B------:R-:W-:Y:S02]  /*25d0*/  VIADD R12, R88.reuse, 0x2a ;  /* 0x0000002a580c7836 */ /* 0x040fe40000000000 */
[----:B------:R-:W-:Y:S02]  /*25e0*/  IMAD.MOV R6, RZ, RZ, -R6 ;  /* 0x000000ffff067224 */ /* 0x000fe400078e0a06 */
[C---:B------:R-:W-:Y:S01]  /*25f0*/  VIADD R14, R88.reuse, 0x2b ;  /* 0x0000002b580e7836 */ /* 0x040fe20000000000 */
[----:B------:R-:W-:Y:S01]  /*2600*/  IABS R50, R12 ;  /* 0x0000000c00327213 */ /* 0x000fe20000000000 */
[----:B------:R-:W-:Y:S02]  /*2610*/  VIADD R18, R88, 0x2c ;  /* 0x0000002c58127836 */ /* 0x000fe40000000000 */
[C---:B------:R-:W-:Y:S01]  /*2620*/  IMAD R52, R53.reuse, R6, R52 ;  /* 0x0000000635347224 */ /* 0x040fe200078e0234 */
[----:B------:R-:W-:Y:S01]  /*2630*/  IABS R48, R14 ;  /* 0x0000000e00307213 */ /* 0x000fe20000000000 */
[--C-:B------:R-:W-:Y:S01]  /*2640*/  @!P6 IMAD.IADD R54, R54, 0x1, -R53.reuse ;  /* 0x000000013636e824 */ /* 0x100fe200078e0a35 */
[----:B------:R-:W-:Y:S01]  /*2650*/  IABS R46, R18 ;  /* 0x00000012002e7213 */ /* 0x000fe20000000000 */
[----:B------:R-:W-:Y:S01]  /*2660*/  @!P1 IMAD.IADD R58, R58, 0x1, -R53 ;  /* 0x000000013a3a9824 */ /* 0x000fe200078e0a35 */
[C---:B------:R-:W-:Y:S01]  /*2670*/  ISETP.GT.U32.AND P1, PT, R53.reuse, R52, PT ;  /* 0x000000343500720c */ /* 0x040fe20003f24070 */
[----:B------:R-:W-:Y:S01]  /*2680*/  IMAD.HI.U32 R6, R4, R50, RZ ;  /* 0x0000003204067227 */ /* 0x000fe200078e00ff */
[----:B------:R-:W-:-:S03]  /*2690*/  ISETP.GT.U32.AND P6, PT, R53, R54, PT ;  /* 0x000000363500720c */ /* 0x000fc60003fc4070 */
[----:B------:R-:W-:Y:S01]  /*26a0*/  @!P2 IMAD.IADD R56, R56, 0x1, -R53 ;  /* 0x000000013838a824 */ /* 0x000fe200078e0a35 */
[----:B------:R-:W-:Y:S01]  /*26b0*/  ISETP.GE.AND P2, PT, R12, RZ, PT ;  /* 0x000000ff0c00720c */ /* 0x000fe20003f46270 */
[----:B------:R-:W-:Y:S02]  /*26c0*/  IMAD.MOV R12, RZ, RZ, -R6 ;  /* 0x000000ffff0c7224 */ /* 0x000fe400078e0a06 */
[----:B------:R-:W-:-:S04]  /*26d0*/  IMAD.HI.U32 R10, R4, R48, RZ ;  /* 0x00000030040a7227 */ /* 0x000fc800078e00ff */
[----:B------:R-:W-:-:S04]  /*26e0*/  IMAD.HI.U32 R6, R4, R46, RZ ;  /* 0x0000002e04067227 */ /* 0x000fc800078e00ff */
[----:B------:R-:W-:Y:S02]  /*26f0*/  IMAD.MOV R10, RZ, RZ, -R10 ;  /* 0x000000ffff0a7224 */ /* 0x000fe400078e0a0a */
[C---:B------:R-:W-:Y:S02]  /*2700*/  IMAD R50, R53.reuse, R12, R50 ;  /* 0x0000000c35327224 */ /* 0x040fe400078e0232 */
[----:B------:R-:W-:Y:S02]  /*2710*/  IMAD.MOV R6, RZ, RZ, -R6 ;  /* 0x000000ffff067224 */ /* 0x000fe400078e0a06 */
[C---:B------:R-:W-:Y:S02]  /*2720*/  IMAD R48, R53.reuse, R10, R48 ;  /* 0x0000000a35307224 */ /* 0x040fe400078e0230 */
[----:B------:R-:W-:Y:S01]  /*2730*/  @!P1 IMAD.IADD R52, R52, 0x1, -R53 ;  /* 0x0000000134349824 */ /* 0x000fe200078e0a35 */
[C---:B------:R-:W-:Y:S01]  /*2740*/  ISETP.GT.U32.AND P1, PT, R53.reuse, R50, PT ;  /* 0x000000323500720c */ /* 0x040fe20003f24070 */
[----:B------:R-:W-:-:S02]  /*2750*/  IMAD R46, R53, R6, R46 ;  /* 0x00000006352e7224 */ /* 0x000fc400078e022e */
[----:B------:R-:W-:Y:S01]  /*2760*/  @!P6 IMAD.IADD R54, R54, 0x1, -R53 ;  /* 0x000000013636e824 */ /* 0x000fe200078e0a35 */
[C---:B------:R-:W-:Y:S01]  /*2770*/  ISETP.GT.U32.AND P6, PT, R53.reuse, R48, PT ;  /* 0x000000303500720c */ /* 0x040fe20003fc4070 */
[----:B------:R-:W-:Y:S01]  /*2780*/  @!P3 IMAD.MOV R60, RZ, RZ, -R60 ;  /* 0x000000ffff3cb224 */ /* 0x000fe200078e0a3c */
[----:B------:R-:W-:Y:S01]  /*2790*/  ISETP.GE.AND P3, PT, R16, RZ, PT ;  /* 0x000000ff1000720c */ /* 0x000fe20003f66270 */
[----:B------:R-:W-:Y:S01]  /*27a0*/  @!P0 IMAD.MOV R58, RZ, RZ, -R58 ;  /* 0x000000ffff3a8224 */ /* 0x000fe200078e0a3a */
[C---:B------:R-:W-:Y:S01]  /*27b0*/  ISETP.GT.U32.AND P0, PT, R53.reuse, R52, PT ;  /* 0x000000343500720c */ /* 0x040fe20003f04070 */
[----:B------:R-:W-:Y:S01]  /*27c0*/  @!P4 IMAD.MOV R54, RZ, RZ, -R54 ;  /* 0x000000ffff36c224 */ /* 0x000fe200078e0a36 */
[----:B------:R-:W-:Y:S01]  /*27d0*/  ISETP.GT.U32.AND P4, PT, R53, R46, PT ;  /* 0x0000002e3500720c */ /* 0x000fe20003f84070 */
[C---:B------:R-:W-:Y:S02]  /*27e0*/  VIADD R16, R88.reuse, 0x2d ;  /* 0x0000002d58107836 */ /* 0x040fe40000000000 */
[----:B------:R-:W-:-:S02]  /*27f0*/  VIADD R10, R88, 0x2e ;  /* 0x0000002e580a7836 */ /* 0x000fc40000000000 */
[--C-:B------:R-:W-:Y:S01]  /*2800*/  @!P1 IMAD.IADD R50, R50, 0x1, -R53.reuse ;  /* 0x0000000132329824 */ /* 0x100fe200078e0a35 */
[----:B------:R-:W-:Y:S01]  /*2810*/  IABS R44, R16 ;  /* 0x00000010002c7213 */ /* 0x000fe20000000000 */
[--C-:B------:R-:W-:Y:S01]  /*2820*/  @!P6 IMAD.IADD R48, R48, 0x1, -R53.reuse ;  /* 0x000000013030e824 */ /* 0x100fe200078e0a35 */
[----:B------:R-:W-:Y:S01]  /*2830*/  IABS R42, R10 ;  /* 0x0000000a002a7213 */ /* 0x000fe20000000000 */
[----:B------:R-:W-:Y:S01]  /*2840*/  VIADD R12, R88, 0x2f ;  /* 0x0000002f580c7836 */ /* 0x000fe20000000000 */
[C---:B------:R-:W-:Y:S01]  /*2850*/  ISETP.GT.U32.AND P6, PT, R53.reuse, R50, PT ;  /* 0x000000323500720c */ /* 0x040fe20003fc4070 */
[----:B------:R-:W-:Y:S01]  /*2860*/  IMAD.HI.U32 R6, R4, R44, RZ ;  /* 0x0000002c04067227 */ /* 0x000fe200078e00ff */
[----:B------:R-:W-:Y:S02]  /*2870*/  ISETP.GE.AND P1, PT, R16, RZ, PT ;  /* 0x000000ff1000720c */ /* 0x000fe40003f26270 */
[----:B------:R-:W-:Y:S01]  /*2880*/  IABS R40, R12 ;  /* 0x0000000c00287213 */ /* 0x000fe20000000000 */
[--C-:B------:R-:W-:Y:S01]  /*2890*/  @!P0 IMAD.IADD R52, R52, 0x1, -R53.reuse ;  /* 0x0000000134348824 */ /* 0x100fe200078e0a35 */
[----:B------:R-:W-:Y:S01]  /*28a0*/  ISETP.GE.AND P0, PT, R18, RZ, PT ;  /* 0x000000ff1200720c */ /* 0x000fe20003f06270 */
[----:B------:R-:W-:Y:S01]  /*28b0*/  @!P4 IMAD.IADD R46, R46, 0x1, -R53 ;  /* 0x000000012e2ec824 */ /* 0x000fe200078e0a35 */
[----:B------:R-:W-:Y:S01]  /*28c0*/  ISETP.GT.U32.AND P4, PT, R53, R48, PT ;  /* 0x000000303500720c */ /* 0x000fe20003f84070 */
[----:B------:R-:W-:-:S02]  /*28d0*/  IMAD.MOV R6, RZ, RZ, -R6 ;  /* 0x000000ffff067224 */ /* 0x000fc400078e0a06 */
[----:B------:R-:W-:Y:S01]  /*28e0*/  @!P3 IMAD.MOV R52, RZ, RZ, -R52 ;  /* 0x000000ffff34b224 */ /* 0x000fe200078e0a34 */
[C---:B------:R-:W-:Y:S01]  /*28f0*/  ISETP.GT.U32.AND P3, PT, R53.reuse, R46, PT ;  /* 0x0000002e3500720c */ /* 0x040fe20003f64070 */
[----:B------:R-:W-:Y:S02]  /*2900*/  IMAD R44, R53, R6, R44 ;  /* 0x00000006352c7224 */ /* 0x000fe400078e022c */
[----:B------:R-:W-:-:S04]  /*2910*/  IMAD.HI.U32 R6, R4, R42, RZ ;  /* 0x0000002a04067227 */ /* 0x000fc800078e00ff */
[----:B------:R-:W-:Y:S02]  /*2920*/  IMAD.MOV R6, RZ, RZ, -R6 ;  /* 0x000000ffff067224 */ /* 0x000fe400078e0a06 */
[----:B------:R-:W-:Y:S01]  /*2930*/  @!P5 IMAD.MOV R56, RZ, RZ, -R56 ;  /* 0x000000ffff38d224 */ /* 0x000fe200078e0a38 */
[----:B------:R-:W-:Y:S01]  /*2940*/  ISETP.GE.AND P5, PT, R14, RZ, PT ;  /* 0x000000ff0e00720c */ /* 0x000fe20003fa6270 */
[----:B------:R-:W-:Y:S01]  /*2950*/  @!P6 IMAD.IADD R50, R50, 0x1, -R53 ;  /* 0x000000013232e824 */ /* 0x000fe200078e0a35 */
[C---:B------:R-:W-:Y:S01]  /*2960*/  ISETP.GT.U32.AND P6, PT, R53.reuse, R44, PT ;  /* 0x0000002c3500720c */ /* 0x040fe20003fc4070 */
[----:B------:R-:W-:Y:S02]  /*2970*/  IMAD R42, R53, R6, R42 ;  /* 0x00000006352a7224 */ /* 0x000fe400078e022a */
[----:B------:R-:W-:-:S04]  /*2980*/  IMAD.HI.U32 R6, R4, R40, RZ ;  /* 0x0000002804067227 */ /* 0x000fc800078e00ff */
[--C-:B------:R-:W-:Y:S01]  /*2990*/  @!P4 IMAD.IADD R48, R48, 0x1, -R53.reuse ;  /* 0x000000013030c824 */ /* 0x100fe200078e0a35 */
[C---:B------:R-:W-:Y:S01]  /*29a0*/  ISETP.GT.U32.AND P4, PT, R53.reuse, R42, PT ;  /* 0x0000002a3500720c */ /* 0x040fe20003f84070 */
[--C-:B------:R-:W-:Y:S01]  /*29b0*/  @!P3 IMAD.IADD R46, R46, 0x1, -R53.reuse ;  /* 0x000000012e2eb824 */ /* 0x100fe200078e0a35 */
[----:B------:R-:W-:Y:S01]  /*29c0*/  ISETP.GE.AND P3, PT, R10, RZ, PT ;  /* 0x000000ff0a00720c */ /* 0x000fe20003f66270 */
[----:B------:R-:W-:Y:S02]  /*29d0*/  IMAD.MOV R10, RZ, RZ, -R6 ;  /* 0x000000ffff0a7224 */ /* 0x000fe400078e0a06 */
[----:B------:R-:W-:Y:S02]  /*29e0*/  VIADD R16, R88, 0x31 ;  /* 0x0000003158107836 */ /* 0x000fe40000000000 */
[C---:B------:R-:W-:Y:S02]  /*29f0*/  IMAD R40, R53.reuse, R10, R40 ;  /* 0x0000000a35287224 */ /* 0x040fe400078e0228 */
[--C-:B------:R-:W-:Y:S01]  /*2a00*/  @!P6 IMAD.IADD R44, R44, 0x1, -R53.reuse ;  /* 0x000000012c2ce824 */ /* 0x100fe200078e0a35 */
[----:B------:R-:W-:Y:S01]  /*2a10*/  IABS R36, R16 ;  /* 0x0000001000247213 */ /* 0x000fe20000000000 */
[----:B------:R-:W-:Y:S01]  /*2a20*/  @!P5 IMAD.MOV R48, RZ, RZ, -R48 ;  /* 0x000000ffff30d224 */ /* 0x000fe200078e0a30 */
[C---:B------:R-:W-:Y:S01]  /*2a30*/  ISETP.GT.U32.AND P5, PT, R53.reuse, R40, PT ;  /* 0x000000283500720c */ /* 0x040fe20003fa4070 */
[----:B------:R-:W-:Y:S01]  /*2a40*/  @!P4 IMAD.IADD R42, R42, 0x1, -R53 ;  /* 0x000000012a2ac824 */ /* 0x000fe200078e0a35 */
[----:B------:R-:W-:Y:S01]  /*2a50*/  ISETP.GT.U32.AND P6, PT, R53, R44, PT ;  /* 0x0000002c3500720c */ /* 0x000fe20003fc4070 */
[----:B------:R-:W-:-:S02]  /*2a60*/  VIADD R14, R88, 0x30 ;  /* 0x00000030580e7836 */ /* 0x000fc40000000000 */
[----:B------:R-:W-:Y:S01]  /*2a70*/  IMAD.HI.U32 R10, R4, R36, RZ ;  /* 0x00000024040a7227 */ /* 0x000fe200078e00ff */
[----:B------:R-:W-:Y:S02]  /*2a80*/  ISETP.GT.U32.AND P4, PT, R53, R42, PT ;  /* 0x0000002a3500720c */ /* 0x000fe40003f84070 */
[----:B------:R-:W-:Y:S01]  /*2a90*/  IABS R38, R14 ;  /* 0x0000000e00267213 */ /* 0x000fe20000000000 */
[----:B------:R-:W-:Y:S01]  /*2aa0*/  @!P2 IMAD.MOV R50, RZ, RZ, -R50 ;  /* 0x000000ffff32a224 */ /* 0x000fe200078e0a32 */
[----:B------:R-:W-:Y:S01]  /*2ab0*/  ISETP.GE.AND P2, PT, R12, RZ, PT ;  /* 0x000000ff0c00720c */ /* 0x000fe20003f46270 */
[----:B------:R-:W-:Y:S02]  /*2ac0*/  IMAD.MOV R10, RZ, RZ, -R10 ;  /* 0x000000ffff0a7224 */ /* 0x000fe400078e0a0a */
[----:B------:R-:W-:Y:S02]  /*2ad0*/  VIADD R12, R88, 0x32 ;  /* 0x00000032580c7836 */ /* 0x000fe40000000000 */
[----:B------:R-:W-:-:S02]  /*2ae0*/  @!P5 IMAD.IADD R40, R40, 0x1, -R53 ;  /* 0x000000012828d824 */ /* 0x000fc400078e0a35 */
[----:B------:R-:W-:Y:S01]  /*2af0*/  IMAD.HI.U32 R6, R4, R38, RZ ;  /* 0x0000002604067227 */ /* 0x000fe200078e00ff */
[----:B------:R-:W-:Y:S02]  /*2b00*/  IABS R34, R12 ;  /* 0x0000000c00227213 */ /* 0x000fe40000000000 */
[C---:B------:R-:W-:Y:S01]  /*2b10*/  ISETP.GT.U32.AND P5, PT, R53.reuse, R40, PT ;  /* 0x000000283500720c */ /* 0x040fe20003fa4070 */
[--C-:B------:R-:W-:Y:S01]  /*2b20*/  @!P6 IMAD.IADD R44, R44, 0x1, -R53.reuse ;  /* 0x000000012c2ce824 */ /* 0x100fe200078e0a35 */
[----:B------:R-:W-:Y:S01]  /*2b30*/  ISETP.GE.AND P6, PT, R16, RZ, PT ;  /* 0x000000ff1000720c */ /* 0x000fe20003fc6270 */
[----:B------:R-:W-:Y:S02]  /*2b40*/  IMAD R36, R53, R10, R36 ;  /* 0x0000000a35247224 */ /* 0x000fe400078e0224 */
[----:B------:R-:W-:Y:S02]  /*2b50*/  IMAD.MOV R6, RZ, RZ, -R6 ;  /* 0x000000ffff067224 */ /* 0x000fe400078e0a06 */
[----:B------:R-:W-:-:S02]  /*2b60*/  @!P4 IMAD.IADD R42, R42, 0x1, -R53 ;  /* 0x000000012a2ac824 */ /* 0x000fc400078e0a35 */
[----:B------:R-:W-:Y:S01]  /*2b70*/  @!P1 IMAD.MOV R44, RZ, RZ, -R44 ;  /* 0x000000ffff2c9224 */ /* 0x000fe200078e0a2c */
[C---:B------:R-:W-:Y:S01]  /*2b80*/  ISETP.GT.U32.AND P1, PT, R53.reuse, R36, PT ;  /* 0x000000243500720c */ /* 0x040fe20003f24070 */
[----:B------:R-:W-:Y:S02]  /*2b90*/  IMAD R38, R53, R6, R38 ;  /* 0x0000000635267224 */ /* 0x000fe400078e0226 */
[----:B------:R-:W-:-:S03]  /*2ba0*/  IMAD.HI.U32 R6, R4, R34, RZ ;  /* 0x0000002204067227 */ /* 0x000fc600078e00ff */
[C---:B------:R-:W-:Y:S01]  /*2bb0*/  ISETP.GT.U32.AND P4, PT, R53.reuse, R38, PT ;  /* 0x000000263500720c */ /* 0x040fe20003f84070 */
[----:B------:R-:W-:Y:S01]  /*2bc0*/  @!P3 IMAD.MOV R42, RZ, RZ, -R42 ;  /* 0x000000ffff2ab224 */ /* 0x000fe200078e0a2a */
[----:B------:R-:W-:Y:S01]  /*2bd0*/  ISETP.GE.AND P3, PT, R12, RZ, PT ;  /* 0x000000ff0c00720c */ /* 0x000fe20003f66270 */
[----:B------:R-:W-:Y:S02]  /*2be0*/  IMAD.MOV R12, RZ, RZ, -R6 ;  /* 0x000000ffff0c7224 */ /* 0x000fe400078e0a06 */
[--C-:B------:R-:W-:Y:S02]  /*2bf0*/  @!P5 IMAD.IADD R40, R40, 0x1, -R53.reuse ;  /* 0x000000012828d824 */ /* 0x100fe400078e0a35 */
[----:B------:R-:W-:Y:S02]  /*2c00*/  IMAD R34, R53, R12, R34 ;  /* 0x0000000c35227224 */ /* 0x000fe400078e0222 */
[----:B------:R-:W-:Y:S02]  /*2c10*/  VIADD R10, R88, 0x33 ;  /* 0x00000033580a7836 */ /* 0x000fe40000000000 */
[----:B------:R-:W-:-:S02]  /*2c20*/  @!P1 IMAD.IADD R36, R36, 0x1, -R53 ;  /* 0x0000000124249824 */ /* 0x000fc400078e0a35 */
[----:B------:R-:W-:Y:S01]  /*2c30*/  @!P2 IMAD.MOV R40, RZ, RZ, -R40 ;  /* 0x000000ffff28a224 */ /* 0x000fe200078e0a28 */
[C---:B------:R-:W-:Y:S01]  /*2c40*/  ISETP.GT.U32.AND P2, PT, R53.reuse, R34, PT ;  /* 0x000000223500720c */ /* 0x040fe20003f44070 */
[----:B------:R-:W-:Y:S01]  /*2c50*/  @!P0 IMAD.MOV R46, RZ, RZ, -R46 ;  /* 0x000000ffff2e8224 */ /* 0x000fe200078e0a2e */
[----:B------:R-:W-:Y:S01]  /*2c60*/  IABS R32, R10 ;  /* 0x0000000a00207213 */ /* 0x000fe20000000000 */
[----:B------:R-:W-:Y:S01]  /*2c70*/  @!P4 IMAD.IADD R38, R38, 0x1, -R53 ;  /* 0x000000012626c824 */ /* 0x000fe200078e0a35 */
[C---:B------:R-:W-:Y:S01]  /*2c80*/  ISETP.GT.U32.AND P1, PT, R53.reuse, R36, PT ;  /* 0x000000243500720c */ /* 0x040fe20003f24070 */
[----:B------:R-:W-:Y:S01]  /*2c90*/  VIADD R16, R88, 0x37 ;  /* 0x0000003758107836 */ /* 0x000fe20000000000 */
[----:B------:R-:W-:Y:S01]  /*2ca0*/  ISETP.GE.AND P0, PT, R14, RZ, PT ;  /* 0x000000ff0e00720c */ /* 0x000fe20003f06270 */
[----:B------:R-:W-:Y:S01]  /*2cb0*/  VIADD R14, R88, 0x34 ;  /* 0x00000034580e7836 */ /* 0x000fe20000000000 */
[----:B------:R-:W-:Y:S01]  /*2cc0*/  ISETP.GE.AND P5, PT, R10, RZ, PT ;  /* 0x000000ff0a00720c */ /* 0x000fe20003fa6270 */
[----:B------:R-:W-:Y:S01]  /*2cd0*/  IMAD.HI.U32 R6, R4, R32, RZ ;  /* 0x0000002004067227 */ /* 0x000fe200078e00ff */
[----:B------:R-:W-:-:S02]  /*2ce0*/  ISETP.GT.U32.AND P4, PT, R53, R38, PT ;  /* 0x000000263500720c */ /* 0x000fc40003f84070 */
[----:B------:R-:W-:Y:S01]  /*2cf0*/  IABS R30, R14 ;  /* 0x0000000e001e7213 */ /* 0x000fe20000000000 */
[----:B------:R-:W-:Y:S01]  /*2d00*/  IMAD.MOV R6, RZ, RZ, -R6 ;  /* 0x000000ffff067224 */ /* 0x000fe200078e0a06 */
[----:B------:R-:W-:Y:S01]  /*2d10*/  IABS R24, R16 ;  /* 0x0000001000187213 */ /* 0x000fe20000000000 */
[--C-:B------:R-:W-:Y:S02]  /*2d20*/  @!P2 IMAD.IADD R34, R34, 0x1, -R53.reuse ;  /* 0x000000012222a824 */ /* 0x100fe400078e0a35 */
[C---:B------:R-:W-:Y:S02]  /*2d30*/  IMAD R32, R53.reuse, R6, R32 ;  /* 0x0000000635207224 */ /* 0x040fe400078e0220 */
[----:B------:R-:W-:Y:S01]  /*2d40*/  @!P1 IMAD.IADD R36, R36, 0x1, -R53 ;  /* 0x0000000124249824 */ /* 0x000fe200078e0a35 */
[----:B------:R-:W-:Y:S01]  /*2d50*/  ISETP.GT.U32.AND P2, PT, R53, R34, PT ;  /* 0x000000223500720c */ /* 0x000fe20003f44070 */
[----:B------:R-:W-:-:S04]  /*2d60*/  IMAD.HI.U32 R10, R4, R30, RZ ;  /* 0x0000001e040a7227 */ /* 0x000fc800078e00ff */
[----:B------:R-:W-:Y:S01]  /*2d70*/  @!P6 IMAD.MOV R36, RZ, RZ, -R36 ;  /* 0x000000ffff24e224 */ /* 0x000fe200078e0a24 */
[C---:B------:R-:W-:Y:S01]  /*2d80*/  ISETP.GT.U32.AND P6, PT, R53.reuse, R32, PT ;  /* 0x000000203500720c */ /* 0x040fe20003fc4070 */
[----:B------:R-:W-:Y:S02]  /*2d90*/  IMAD.MOV R10, RZ, RZ, -R10 ;  /* 0x000000ffff0a7224 */ /* 0x000fe400078e0a0a */
[C---:B------:R-:W-:Y:S02]  /*2da0*/  VIADD R6, R88.reuse, 0x35 ;  /* 0x0000003558067836 */ /* 0x040fe40000000000 */
[C---:B------:R-:W-:Y:S02]  /*2db0*/  IMAD R30, R53.reuse, R10, R30 ;  /* 0x0000000a351e7224 */ /* 0x040fe400078e021e */
[----:B------:R-:W-:Y:S01]  /*2dc0*/  VIADD R10, R88, 0x36 ;  /* 0x00000036580a7836 */ /* 0x000fe20000000000 */
[----:B------:R-:W-:Y:S01]  /*2dd0*/  IABS R28, R6 ;  /* 0x00000006001c7213 */ /* 0x000fe20000000000 */
[--C-:B------:R-:W-:Y:S01]  /*2de0*/  @!P2 IMAD.IADD R34, R34, 0x1, -R53.reuse ;  /* 0x000000012222a824 */ /* 0x100fe200078e0a35 */
[----:B------:R-:W-:Y:S01]  /*2df0*/  ISETP.GT.U32.AND P2, PT, R53, R30, PT ;  /* 0x0000001e3500720c */ /* 0x000fe20003f44070 */
[--C-:B------:R-:W-:Y:S01]  /*2e00*/  @!P4 IMAD.IADD R38, R38, 0x1, -R53.reuse ;  /* 0x000000012626c824 */ /* 0x100fe200078e0a35 */
[----:B------:R-:W-:Y:S01]  /*2e10*/  ISETP.GE.AND P1, PT, R6, RZ, PT ;  /* 0x000000ff0600720c */ /* 0x000fe20003f26270 */
[----:B------:R-:W-:Y:S01]  /*2e20*/  @!P6 IMAD.IADD R32, R32, 0x1, -R53 ;  /* 0x000000012020e824 */ /* 0x000fe200078e0a35 */
[----:B------:R-:W-:Y:S01]  /*2e30*/  IABS R26, R10 ;  /* 0x0000000a001a7213 */ /* 0x000fe20000000000 */
[----:B------:R-:W-:Y:S01]  /*2e40*/  IMAD.HI.U32 R6, R4, R28, RZ ;  /* 0x0000001c04067227 */ /* 0x000fe200078e00ff */
[----:B------:R-:W-:-:S03]  /*2e50*/  ISETP.GE.AND P4, PT, R14, RZ, PT ;  /* 0x000000ff0e00720c */ /* 0x000fc60003f86270 */
[----:B------:R-:W-:Y:S01]  /*2e60*/  @!P0 IMAD.MOV R38, RZ, RZ, -R38 ;  /* 0x000000ffff268224 */ /* 0x000fe200078e0a26 */
[----:B------:R-:W-:Y:S01]  /*2e70*/  ISETP.GE.AND P0, PT, R10, RZ, PT ;  /* 0x000000ff0a00720c */ /* 0x000fe20003f06270 */
[----:B------:R-:W-:Y:S01]  /*2e80*/  @!P3 IMAD.MOV R34, RZ, RZ, -R34 ;  /* 0x000000ffff22b224 */ /* 0x000fe200078e0a22 */
[----:B------:R-:W-:Y:S01]  /*2e90*/  ISETP.GT.U32.AND P3, PT, R53, R32, PT ;  /* 0x000000203500720c */ /* 0x000fe20003f64070 */
[----:B------:R-:W-:Y:S02]  /*2ea0*/  IMAD.MOV R10, RZ, RZ, -R6 ;  /* 0x000000ffff0a7224 */ /* 0x000fe400078e0a06 */
[----:B------:R-:W-:-:S04]  /*2eb0*/  IMAD.HI.U32 R6, R4, R26, RZ ;  /* 0x0000001a04067227 */ /* 0x000fc800078e00ff */
[----:B------:R-:W-:Y:S02]  /*2ec0*/  VIADD R55, R88, 0x39 ;  /* 0x0000003958377836 */ /* 0x000fe40000000000 */
[----:B------:R-:W-:Y:S02]  /*2ed0*/  IMAD.MOV R6, RZ, RZ, -R6 ;  /* 0x000000ffff067224 */ /* 0x000fe400078e0a06 */
[----:B------:R-:W-:Y:S01]  /*2ee0*/  @!P2 IMAD.IADD R30, R30, 0x1, -R53 ;  /* 0x000000011e1ea824 */ /* 0x000fe200078e0a35 */
[----:B------:R-:W-:Y:S01]  /*2ef0*/  IABS R20, R55 ;  /* 0x0000003700147213 */ /* 0x000fe20000000000 */
[C---:B------:R-:W-:Y:S02]  /*2f00*/  IMAD R28, R53.reuse, R10, R28 ;  /* 0x0000000a351c7224 */ /* 0x040fe400078e021c */
[C---:B------:R-:W-:Y:S01]  /*2f10*/  IMAD R26, R53.reuse, R6, R26 ;  /* 0x00000006351a7224 */ /* 0x040fe200078e021a */
[C---:B------:R-:W-:Y:S01]  /*2f20*/  ISETP.GT.U32.AND P2, PT, R53.reuse, R30, PT ;  /* 0x0000001e3500720c */ /* 0x040fe20003f44070 */
[----:B------:R-:W-:Y:S01]  /*2f30*/  IMAD.HI.U32 R10, R4, R24, RZ ;  /* 0x00000018040a7227 */ /* 0x000fe200078e00ff */
[----:B------:R-:W-:-:S03]  /*2f40*/  ISETP.GT.U32.AND P6, PT, R53, R28, PT ;  /* 0x0000001c3500720c */ /* 0x000fc60003fc4070 */
[----:B------:R-:W-:Y:S01]  /*2f50*/  @!P3 IMAD.IADD R32, R32, 0x1, -R53 ;  /* 0x000000012020b824 */ /* 0x000fe200078e0a35 */
[----:B------:R-:W-:Y:S01]  /*2f60*/  ISETP.GT.U32.AND P3, PT, R53, R26, PT ;  /* 0x0000001a3500720c */ /* 0x000fe20003f64070 */
[----:B------:R-:W-:-:S04]  /*2f70*/  IMAD.HI.U32 R14, R4, R20, RZ ;  /* 0x00000014040e7227 */ /* 0x000fc800078e00ff */
[----:B------:R-:W-:Y:S02]  /*2f80*/  IMAD.MOV R10, RZ, RZ, -R10 ;  /* 0x000000ffff0a7224 */ /* 0x000fe400078e0a0a */
[----:B------:R-:W-:Y:S02]  /*2f90*/  IMAD.MOV R14, RZ, RZ, -R14 ;  /* 0x000000ffff0e7224 */ /* 0x000fe400078e0a0e */
[C---:B------:R-:W-:Y:S02]  /*2fa0*/  IMAD R24, R53.reuse, R10, R24 ;  /* 0x0000000a35187224 */ /* 0x040fe400078e0218 */
[----:B------:R-:W-:Y:S02]  /*2fb0*/  VIADD R57, R88, 0x38 ;  /* 0x0000003858397836 */ /* 0x000fe40000000000 */
[C---:B------:R-:W-:Y:S02]  /*2fc0*/  IMAD R20, R53.reuse, R14, R20 ;  /* 0x0000000e35147224 */ /* 0x040fe400078e0214 */
[--C-:B------:R-:W-:Y:S01]  /*2fd0*/  @!P2 IMAD.IADD R30, R30, 0x1, -R53.reuse ;  /* 0x000000011e1ea824 */ /* 0x100fe200078e0a35 */
[C---:B------:R-:W-:Y:S01]  /*2fe0*/  ISETP.GT.U32.AND P2, PT, R53.reuse, R24, PT ;  /* 0x000000183500720c */ /* 0x040fe20003f44070 */
[--C-:B------:R-:W-:Y:S01]  /*2ff0*/  @!P6 IMAD.IADD R28, R28, 0x1, -R53.reuse ;  /* 0x000000011c1ce824 */ /* 0x100fe200078e0a35 */
[----:B------:R-:W-:Y:S01]  /*3000*/  IABS R22, R57 ;  /* 0x0000003900167213 */ /* 0x000fe20000000000 */
[----:B------:R-:W-:Y:S01]  /*3010*/  @!P3 IMAD.IADD R26, R26, 0x1, -R53 ;  /* 0x000000011a1ab824 */ /* 0x000fe200078e0a35 */
[C---:B------:R-:W-:Y:S01]  /*3020*/  ISETP.GT.U32.AND P3, PT, R53.reuse, R20, PT ;  /* 0x000000143500720c */ /* 0x040fe20003f64070 */
[----:B------:R-:W-:Y:S01]  /*3030*/  VIADD R65, R88, 0x3b ;  /* 0x0000003b58417836 */ /* 0x000fe20000000000 */
[----:B------:R-:W-:Y:S01]  /*3040*/  ISETP.GT.U32.AND P6, PT, R53, R28, PT ;  /* 0x0000001c3500720c */ /* 0x000fe20003fc4070 */
[----:B------:R-:W-:-:S03]  /*3050*/  IMAD.HI.U32 R12, R4, R22, RZ ;  /* 0x00000016040c7227 */ /* 0x000fc600078e00ff */
[----:B------:R-:W-:Y:S01]  /*3060*/  IABS R18, R65 ;  /* 0x0000004100127213 */ /* 0x000fe20000000000 */
[----:B------:R-:W-:Y:S02]  /*3070*/  IMAD.MOV R12, RZ, RZ, -R12 ;  /* 0x000000ffff0c7224 */ /* 0x000fe400078e0a0c */
[----:B------:R-:W-:Y:S02]  /*3080*/  VIADD R67, R88, 0x3a ;  /* 0x0000003a58437836 */ /* 0x000fe40000000000 */
[--C-:B------:R-:W-:Y:S01]  /*3090*/  @!P2 IMAD.IADD R24, R24, 0x1, -R53.reuse ;  /* 0x000000011818a824 */ /* 0x100fe200078e0a35 */
[----:B------:R-:W-:Y:S01]  /*30a0*/  ISETP.GE.AND P2, PT, R16, RZ, PT ;  /* 0x000000ff1000720c */ /* 0x000fe20003f46270 */
[C---:B------:R-:W-:Y:S01]  /*30b0*/  IMAD R22, R53.reuse, R12, R22 ;  /* 0x0000000c35167224 */ /* 0x040fe200078e0216 */
[----:B------:R-:W-:Y:S01]  /*30c0*/  IABS R12, R67 ;  /* 0x00000043000c7213 */ /* 0x000fe20000000000 */
[--C-:B------:R-:W-:Y:S01]  /*30d0*/  @!P3 IMAD.IADD R20, R20, 0x1, -R53.reuse ;  /* 0x000000011414b824 */ /* 0x100fe200078e0a35 */
[C---:B------:R-:W-:Y:S01]  /*30e0*/  ISETP.GT.U32.AND P3, PT, R53.reuse, R24, PT ;  /* 0x000000183500720c */ /* 0x040fe20003f64070 */
[----:B------:R-:W-:Y:S01]  /*30f0*/  @!P6 IMAD.IADD R28, R28, 0x1, -R53 ;  /* 0x000000011c1ce824 */ /* 0x000fe200078e0a35 */
[----:B------:R-:W-:Y:S01]  /*3100*/  ISETP.GT.U32.AND P6, PT, R53, R22, PT ;  /* 0x000000163500720c */ /* 0x000fe20003fc4070 */
[----:B------:R-:W-:-:S02]  /*3110*/  VIADD R61, R88, 0x3c ;  /* 0x0000003c583d7836 */ /* 0x000fc40000000000 */
[----:B------:R-:W-:Y:S02]  /*3120*/  VIADD R59, R88, 0x3d ;  /* 0x0000003d583b7836 */ /* 0x000fe40000000000 */
[C---:B------:R-:W-:Y:S01]  /*3130*/  IMAD.HI.U32 R10, R4.reuse, R18, RZ ;  /* 0x00000012040a7227 */ /* 0x040fe200078e00ff */
[----:B------:R-:W-:Y:S02]  /*3140*/  IABS R14, R61 ;  /* 0x0000003d000e7213 */ /* 0x000fe40000000000 */
[----:B------:R-:W-:Y:S01]  /*3150*/  IABS R63, R59 ;  /* 0x0000003b003f7213 */ /* 0x000fe20000000000 */
[----:B------:R-:W-:-:S04]  /*3160*/  IMAD.HI.U32 R6, R4, R12, RZ ;  /* 0x0000000c04067227 */ /* 0x000fc800078e00ff */
[----:B------:R-:W-:Y:S02]  /*3170*/  IMAD.MOV R10, RZ, RZ, -R10 ;  /* 0x000000ffff0a7224 */ /* 0x000fe400078e0a0a */
[----:B------:R-:W-:Y:S02]  /*3180*/  IMAD.MOV R6, RZ, RZ, -R6 ;  /* 0x000000ffff067224 */ /* 0x000fe400078e0a06 */
[C---:B------:R-:W-:Y:S02]  /*3190*/  IMAD R18, R53.reuse, R10, R18 ;  /* 0x0000000a35127224 */ /* 0x040fe400078e0212 */
[----:B------:R-:W-:Y:S01]  /*31a0*/  @!P4 IMAD.MOV R30, RZ, RZ, -R30 ;  /* 0x000000ffff1ec224 */ /* 0x000fe200078e0a1e */
[C---:B------:R-:W-:Y:S01]  /*31b0*/  ISETP.GT.U32.AND P4, PT, R53.reuse, R20, PT ;  /* 0x000000143500720c */ /* 0x040fe20003f84070 */
[----:B------:R-:W-:Y:S02]  /*31c0*/  IMAD R16, R53, R6, R12 ;  /* 0x0000000635107224 */ /* 0x000fe400078e020c */
[----:B------:R-:W-:-:S02]  /*31d0*/  IMAD.MOV.U32 R12, RZ, RZ, R63 ;  /* 0x000000ffff0c7224 */ /* 0x000fc400078e003f */
[----:B------:R-:W-:-:S04]  /*31e0*/  IMAD.HI.U32 R6, R4, R14, RZ ;  /* 0x0000000e04067227 */ /* 0x000fc800078e00ff */
[--C-:B------:R-:W-:Y:S01]  /*31f0*/  @!P3 IMAD.IADD R24, R24, 0x1, -R53.reuse ;  /* 0x000000011818b824 */ /* 0x100fe200078e0a35 */
[C---:B------:R-:W-:Y:S01]  /*3200*/  ISETP.GT.U32.AND P3, PT, R53.reuse, R18, PT ;  /* 0x000000123500720c */ /* 0x040fe20003f64070 */
[----:B------:R-:W-:Y:S01]  /*3210*/  @!P6 IMAD.IADD R22, R22, 0x1, -R53 ;  /* 0x000000011616e824 */ /* 0x000fe200078e0a35 */
[----:B------:R-:W-:Y:S01]  /*3220*/  ISETP.GT.U32.AND P6, PT, R53, R26, PT ;  /* 0x0000001a3500720c */ /* 0x000fe20003fc4070 */
[----:B------:R-:W-:-:S04]  /*3230*/  IMAD.HI.U32 R10, R4, R12, RZ ;  /* 0x0000000c040a7227 */ /* 0x000fc800078e00ff */
[----:B------:R-:W-:Y:S02]  /*3240*/  IMAD.MOV R6, RZ, RZ, -R6 ;  /* 0x000000ffff067224 */ /* 0x000fe400078e0a06 */
[----:B------:R-:W-:Y:S01]  /*3250*/  @!P5 IMAD.MOV R32, RZ, RZ, -R32 ;  /* 0x000000ffff20d224 */ /* 0x000fe200078e0a20 */
[C---:B------:R-:W-:Y:S01]  /*3260*/  ISETP.GT.U32.AND P5, PT, R53.reuse, R22, PT ;  /* 0x000000163500720c */ /* 0x040fe20003fa4070 */
[C---:B------:R-:W-:Y:S02]  /*3270*/  IMAD R14, R53.reuse, R6, R14 ;  /* 0x00000006350e7224 */ /* 0x040fe400078e020e */
[----:B------:R-:W-:Y:S02]  /*3280*/  IMAD.MOV R10, RZ, RZ, -R10 ;  /* 0x000000ffff0a7224 */ /* 0x000fe400078e0a0a */
[----:B------:R-:W-:Y:S01]  /*3290*/  @!P1 IMAD.MOV R28, RZ, RZ, -R28 ;  /* 0x000000ffff1c9224 */ /* 0x000fe200078e0a1c */
[C---:B------:R-:W-:Y:S01]  /*32a0*/  ISETP.GT.U32.AND P1, PT, R53.reuse, R16, PT ;  /* 0x000000103500720c */ /* 0x040fe20003f24070 */
[----:B------:R-:W-:-:S02]  /*32b0*/  IMAD R12, R53, R10, R12 ;  /* 0x0000000a350c7224 */ /* 0x000fc400078e020c */
[--C-:B------:R-:W-:Y:S01]  /*32c0*/  @!P4 IMAD.IADD R20, R20, 0x1, -R53.reuse ;  /* 0x000000011414c824 */ /* 0x100fe200078e0a35 */
[C---:B------:R-:W-:Y:S01]  /*32d0*/  ISETP.GT.U32.AND P4, PT, R53.reuse, R14, PT ;  /* 0x0000000e3500720c */ /* 0x040fe20003f84070 */
[--C-:B------:R-:W-:Y:S01]  /*32e0*/  @!P3 IMAD.IADD R18, R18, 0x1, -R53.reuse ;  /* 0x000000011212b824 */ /* 0x100fe200078e0a35 */
[----:B------:R-:W-:Y:S01]  /*32f0*/  ISETP.GT.U32.AND P3, PT, R53, R12, PT ;  /* 0x0000000c3500720c */ /* 0x000fe20003f64070 */
[--C-:B------:R-:W-:Y:S01]  /*3300*/  @!P5 IMAD.IADD R22, R22, 0x1, -R53.reuse ;  /* 0x000000011616d824 */ /* 0x100fe200078e0a35 */
[----:B------:R-:W-:Y:S01]  /*3310*/  ISETP.GE.AND P5, PT, R55, RZ, PT ;  /* 0x000000ff3700720c */ /* 0x000fe20003fa6270 */
[----:B------:R-:W-:Y:S01]  /*3320*/  VIADD R63, R88, 0x3e ;  /* 0x0000003e583f7836 */ /* 0x000fe20000000000 */
[----:B------:R-:W-:Y:S01]  /*3330*/  IABS R55, R88 ;  /* 0x0000005800377213 */ /* 0x000fe20000000000 */
[----:B------:R-:W-:Y:S02]  /*3340*/  IMAD R77, R5, 0x200, R82 ;  /* 0x00000200054d7824 */ /* 0x000fe400078e0252 */
[--C-:B------:R-:W-:Y:S01]  /*3350*/  @!P1 IMAD.IADD R16, R16, 0x1, -R53.reuse ;  /* 0x0000000110109824 */ /* 0x100fe200078e0a35 */
[----:B------:R-:W-:Y:S01]  /*3360*/  IABS R10, R63 ;  /* 0x0000003f000a7213 */ /* 0x000fe20000000000 */
[----:B------:R-:W-:Y:S01]  /*3370*/  IMAD.HI.U32 R6, R4, R55, RZ ;  /* 0x0000003704067227 */ /* 0x000fe200078e00ff */
[----:B------:R-:W-:Y:S02]  /*3380*/  STL [R1+0x53c], R77 ;  /* 0x00053c4d01007387 */ /* 0x000fe40000100800 */
[C---:B------:R-:W-:Y:S01]  /*3390*/  ISETP.GT.U32.AND P1, PT, R53.reuse, R16, PT ;  /* 0x000000103500720c */ /* 0x040fe20003f24070 */
[--C-:B------:R-:W-:Y:S01]  /*33a0*/  @!P4 IMAD.IADD R14, R14, 0x1, -R53.reuse ;  /* 0x000000010e0ec824 */ /* 0x100fe200078e0a35 */
[----:B------:R-:W-:Y:S01]  /*33b0*/  ISETP.GT.U32.AND P4, PT, R53, R18, PT ;  /* 0x000000123500720c */ /* 0x000fe20003f84070 */
[----:B------:R-:W-:-:S02]  /*33c0*/  @!P3 IMAD.IADD R12, R12, 0x1, -R53 ;  /* 0x000000010c0cb824 */ /* 0x000fc400078e0a35 */
[----:B------:R-:W-:Y:S02]  /*33d0*/  IMAD.MOV R6, RZ, RZ, -R6 ;  /* 0x000000ffff067224 */ /* 0x000fe400078e0a06 */
[----:B------:R-:W-:Y:S01]  /*33e0*/  IMAD.HI.U32 R4, R4, R10, RZ ;  /* 0x0000000a04047227 */ /* 0x000fe200078e00ff */
[----:B------:R-:W-:-:S03]  /*33f0*/  ISETP.GT.U32.AND P3, PT, R53, R12, PT ;  /* 0x0000000c3500720c */ /* 0x000fc60003f64070 */
[----:B------:R-:W-:Y:S01]  /*3400*/  IMAD R55, R53, R6, R55 ;  /* 0x0000000635377224 */ /* 0x000fe200078e0237 */
[----:B------:R-:W-:Y:S01]  /*3410*/  IABS R6, R77 ;  /* 0x0000004d00067213 */ /* 0x000fe20000000000 */
[----:B------:R-:W-:Y:S02]  /*3420*/  VIADD R75, R77, 0x80 ;  /* 0x000000804d4b7836 */ /* 0x000fe40000000000 */
[----:B------:R-:W-:Y:S02]  /*3430*/  IMAD.MOV R4, RZ, RZ, -R4 ;  /* 0x000000ffff047224 */ /* 0x000fe400078e0a04 */
[--C-:B------:R-:W-:Y:S01]  /*3440*/  @!P4 IMAD.IADD R18, R18, 0x1, -R53.reuse ;  /* 0x000000011212c824 */ /* 0x100fe200078e0a35 */
[----:B------:R-:W-:Y:S01]  /*3450*/  ISETP.GT.U32.AND P4, PT, R53, R55, PT ;  /* 0x000000373500720c */ /* 0x000fe20003f84070 */
[--C-:B------:R-:W-:Y:S01]  /*3460*/  @!P1 IMAD.IADD R16, R16, 0x1, -R53.reuse ;  /* 0x0000000110109824 */ /* 0x100fe200078e0a35 */
[----:B------:R-:W-:Y:S01]  /*3470*/  ISETP.GE.AND P1, PT, R67, RZ, PT ;  /* 0x000000ff4300720c */ /* 0x000fe20003f26270 */
[C---:B------:R-:W-:Y:S01]  /*3480*/  IMAD R10, R53.reuse, R4, R10 ;  /* 0x00000004350a7224 */ /* 0x040fe200078e020a */
[----:B------:R-:W-:Y:S01]  /*3490*/  IABS R67, R75 ;  /* 0x0000004b00437213 */ /* 0x000fe20000000000 */
[----:B------:R-:W-:Y:S01]  /*34a0*/  @!P3 IMAD.IADD R12, R12, 0x1, -R53 ;  /* 0x000000010c0cb824 */ /* 0x000fe200078e0a35 */
[----:B------:R-:W-:Y:S01]  /*34b0*/  STL [R1+0x6d4], R75 ;  /* 0x0006d44b01007387 */ /* 0x000fe20000100800 */
[----:B------:R-:W-:Y:S01]  /*34c0*/  @!P5 IMAD.MOV R20, RZ, RZ, -R20 ;  /* 0x000000ffff14d224 */ /* 0x000fe200078e0a14 */
[----:B------:R-:W-:Y:S01]  /*34d0*/  ISETP.GT.U32.AND P3, PT, R53, R10, PT ;  /* 0x0000000a3500720c */ /* 0x000fe20003f64070 */
[----:B------:R-:W-:-:S04]  /*34e0*/  IMAD.HI.U32 R5, R0, R67, RZ ;  /* 0x0000004300057227 */ /* 0x000fc800078e00ff */
[----:B------:R-:W-:Y:S02]  /*34f0*/  IMAD.MOV R5, RZ, RZ, -R5 ;  /* 0x000000ffff057224 */ /* 0x000fe400078e0a05 */
[----:B------:R-:W-:Y:S02]  /*3500*/  @!P4 IMAD.IADD R55, R55, 0x1, -R53 ;  /* 0x000000013737c824 */ /* 0x000fe400078e0a35 */
[----:B------:R-:W-:Y:S02]  /*3510*/  IMAD R5, R7, R5, R67 ;  /* 0x0000000507057224 */ /* 0x000fe400078e0243 */
[--C-:B------:R-:W-:Y:S01]  /*3520*/  @!P6 IMAD.IADD R26, R26, 0x1, -R53.reuse ;  /* 0x000000011a1ae824 */ /* 0x100fe200078e0a35 */
[----:B------:R-:W-:Y:S01]  /*3530*/  ISETP.GT.U32.AND P4, PT, R53, R55, PT ;  /* 0x000000373500720c */ /* 0x000fe20003f84070 */
[----:B------:R-:W-:Y:S01]  /*3540*/  @!P3 IMAD.IADD R10, R10, 0x1, -R53 ;  /* 0x000000010a0ab824 */ /* 0x000fe200078e0a35 */
[----:B------:R-:W-:Y:S01]  /*3550*/  ISETP.GT.U32.AND P5, PT, R7, R5, PT ;  /* 0x000000050700720c */ /* 0x000fe20003fa4070 */
[----:B------:R-:W-:Y:S01]  /*3560*/  @!P2 IMAD.MOV R24, RZ, RZ, -R24 ;  /* 0x000000ffff18a224 */ /* 0x000fe200078e0a18 */
[----:B------:R-:W-:Y:S01]  /*3570*/  ISETP.GE.AND P2, PT, R88, RZ, PT ;  /* 0x000000ff5800720c */ /* 0x000fe20003f46270 */
[----:B------:R-:W-:Y:S01]  /*3580*/  @!P0 IMAD.MOV R26, RZ, RZ, -R26 ;  /* 0x000000ffff1a8224 */ /* 0x000fe200078e0a1a */
[----:B------:R-:W-:Y:S01]  /*3590*/  ISETP.GT.U32.AND P0, PT, R53, R14, PT ;  /* 0x0000000e3500720c */ /* 0x000fe20003f04070 */
[----:B------:R-:W-:Y:S01]  /*35a0*/  VIADD R73, R77, 0x100 ;  /* 0x000001004d497836 */ /* 0x000fe20000000000 */
[----:B------:R-:W-:Y:S01]  /*35b0*/  ISETP.GT.U32.AND P3, PT, R53, R10, PT ;  /* 0x0000000a3500720c */ /* 0x000fe20003f64070 */
[----:B------:R-:W-:Y:S01]  /*35c0*/  VIADD R71, R77, 0x180 ;  /* 0x000001804d477836 */ /* 0x000fe20000000000 */
[----:B------:R-:W-:Y:S01]  /*35d0*/  ISETP.GE.AND P6, PT, R57, RZ, PT ;  /* 0x000000ff3900720c */ /* 0x000fe20003fc6270 */
[----:B------:R-:W-:Y:S01]  /*35e0*/  IMAD.HI.U32 R4, R0, R6, RZ ;  /* 0x0000000600047227 */ /* 0x000fe200078e00ff */
[----:B------:R-:W-:Y:S01]  /*35f0*/  STL [R1+0x6d0], R73 ;  /* 0x0006d04901007387 */ /* 0x000fe20000100800 */
[----:B------:R-:W-:-:S02]  /*3600*/  IABS R57, R73 ;  /* 0x0000004900397213 */ /* 0x000fc40000000000 */
[----:B------:R-:W-:Y:S01]  /*3610*/  @!P4 IMAD.IADD R55, R55, 0x1, -R53 ;  /* 0x000000013737c824 */ /* 0x000fe200078e0a35 */
[----:B------:R-:W-:Y:S01]  /*3620*/  STL [R1+0x6cc], R71 ;  /* 0x0006cc4701007387 */ /* 0x000fe20000100800 */
[----:B------:R-:W-:Y:S01]  /*3630*/  @!P5 IMAD.IADD R5, R5, 0x1, -R7 ;  /* 0x000000010505d824 */ /* 0x000fe200078e0a07 */
[----:B------:R-:W-:Y:S01]  /*3640*/  ISETP.NE.AND P5, PT, R3, RZ, PT ;  /* 0x000000ff0300720c */ /* 0x000fe20003fa5270 */
[----:B------:R-:W-:Y:S01]  /*3650*/  @!P2 IMAD.MOV R55, RZ, RZ, -R55 ;  /* 0x000000ffff37a224 */ /* 0x000fe200078e0a37 */
[----:B------:R-:W-:Y:S01]  /*3660*/  LOP3.LUT R3, RZ, R3, RZ, 0x33, !PT ;  /* 0x00000003ff037212 */ /* 0x000fe200078e33ff */
[--C-:B------:R-:W-:Y:S01]  /*3670*/  @!P0 IMAD.IADD R14, R14, 0x1, -R53.reuse ;  /* 0x000000010e0e8824 */ /* 0x100fe200078e0a35 */
[----:B------:R-:W-:Y:S01]  /*3680*/  ISETP.GE.AND P0, PT, R65, RZ, PT ;  /* 0x000000ff4100720c */ /* 0x000fe20003f06270 */
[----:B------:R-:W-:Y:S01]  /*3690*/  @!P3 IMAD.IADD R10, R10, 0x1, -R53 ;  /* 0x000000010a0ab824 */ /* 0x000fe200078e0a35 */
[C---:B------:R-:W-:Y:S01]  /*36a0*/  SEL R53, R3.reuse, R55, !P5 ;  /* 0x0000003703357207 */ /* 0x040fe20006800000 */
[----:B------:R-:W-:Y:S01]  /*36b0*/  IMAD.MOV R65, RZ, RZ, -R4 ;  /* 0x000000ffff417224 */ /* 0x000fe200078e0a04 */
[----:B------:R-:W-:Y:S01]  /*36c0*/  IABS R69, R71 ;  /* 0x0000004700457213 */ /* 0x000fe20000000000 */
[----:B------:R-:W-:Y:S01]  /*36d0*/  IMAD.MOV.U32 R4, RZ, RZ, R57 ;  /* 0x000000ffff047224 */ /* 0x000fe200078e0039 */
[----:B------:R-:W-:Y:S01]  /*36e0*/  SEL R8, R3, R8, !P5 ;  /* 0x0000000803087207 */ /* 0x000fe20006800000 */
[----:B------:R0:W-:Y:S01]  /*36f0*/  STL [R1+0x5e4], R53 ;  /* 0x0005e43501007387 */ /* 0x0001e20000100800 */
[----:B------:R-:W-:-:S02]  /*3700*/  IMAD R6, R7, R65, R6 ;  /* 0x0000004107067224 */ /* 0x000fc400078e0206 */
[----:B------:R-:W-:-:S03]  /*3710*/  IMAD.HI.U32 R65, R0, R4, RZ ;  /* 0x0000000400417227 */ /* 0x000fc600078e00ff */
[----:B------:R-:W-:Y:S01]  /*3720*/  ISETP.GT.U32.AND P4, PT, R7, R6, PT ;  /* 0x000000060700720c */ /* 0x000fe20003f84070 */
[----:B------:R-:W-:Y:S02]  /*3730*/  IMAD.MOV.U32 R57, RZ, RZ, R69 ;  /* 0x000000ffff397224 */ /* 0x000fe400078e0045 */
[----:B------:R-:W-:Y:S01]  /*3740*/  IMAD.MOV R65, RZ, RZ, -R65 ;  /* 0x000000ffff417224 */ /* 0x000fe200078e0a41 */
[C---:B0-----:R-:W-:Y:S01]  /*3750*/  SEL R53, R3.reuse, R51, !P5 ;  /* 0x0000003303357207 */ /* 0x041fe20006800000 */
[----:B------:R-:W-:Y:S01]  /*3760*/  IMAD.HI.U32 R0, R0, R57, RZ ;  /* 0x0000003900007227 */ /* 0x000fe200078e00ff */
[C---:B------:R-:W-:Y:S02]  /*3770*/  SEL R51, R3.reuse, R49, !P5 ;  /* 0x0000003103337207 */ /* 0x040fe40006800000 */
[C---:B------:R-:W-:Y:S01]  /*3780*/  SEL R49, R3.reuse, R47, !P5 ;  /* 0x0000002f03317207 */ /* 0x040fe20006800000 */
[----:B------:R-:W-:Y:S01]  /*3790*/  STL [R1+0x5e8], R53 ;  /* 0x0005e83501007387 */ /* 0x000fe20000100800 */
[----:B------:R-:W-:Y:S01]  /*37a0*/  SEL R47, R3, R45, !P5 ;  /* 0x0000002d032f7207 */ /* 0x000fe20006800000 */
[----:B------:R-:W-:Y:S01]  /*37b0*/  IMAD R4, R7, R65, R4 ;  /* 0x0000004107047224 */ /* 0x000fe200078e0204 */
[C---:B------:R-:W-:Y:S01]  /*37c0*/  SEL R45, R3.reuse, R43, !P5 ;  /* 0x0000002b032d7207 */ /* 0x040fe20006800000 */
[----:B------:R-:W-:Y:S01]  /*37d0*/  STL [R1+0x5ec], R51 ;  /* 0x0005ec3301007387 */ /* 0x000fe20000100800 */
[C---:B------:R-:W-:Y:S01]  /*37e0*/  SEL R43, R3.reuse, R41, !P5 ;  /* 0x00000029032b7207 */ /* 0x040fe20006800000 */
[----:B------:R-:W-:Y:S01]  /*37f0*/  IMAD.MOV R0, RZ, RZ, -R0 ;  /* 0x000000ffff007224 */ /* 0x000fe200078e0a00 */
[C---:B------:R-:W-:Y:S01]  /*3800*/  SEL R41, R3.reuse, R39, !P5 ;  /* 0x0000002703297207 */ /* 0x040fe20006800000 */
[----:B------:R-:W-:Y:S01]  /*3810*/  STL [R1+0x5f0], R49 ;  /* 0x0005f03101007387 */ /* 0x000fe20000100800 */
[----:B------:R-:W-:Y:S01]  /*3820*/  SEL R39, R3, R37, !P5 ;  /* 0x0000002503277207 */ /* 0x000fe20006800000 */
[----:B------:R-:W-:Y:S01]  /*3830*/  IMAD R0, R7, R0, R57 ;  /* 0x0000000007007224 */ /* 0x000fe200078e0239 */
[C---:B------:R-:W-:Y:S01]  /*3840*/  SEL R37, R3.reuse, R35, !P5 ;  /* 0x0000002303257207 */ /* 0x040fe20006800000 */
[----:B------:R-:W-:Y:S01]  /*3850*/  STL [R1+0x5f4], R47 ;  /* 0x0005f42f01007387 */ /* 0x000fe20000100800 */
[C---:B------:R-:W-:Y:S01]  /*3860*/  SEL R35, R3.reuse, R33, !P5 ;  /* 0x0000002103237207 */ /* 0x040fe20006800000 */
[----:B------:R-:W-:Y:S01]  /*3870*/  @!P6 IMAD.MOV R22, RZ, RZ, -R22 ;  /* 0x000000ffff16e224 */ /* 0x000fe200078e0a16 */
[C---:B------:R-:W-:Y:S01]  /*3880*/  SEL R33, R3.reuse, R31, !P5 ;  /* 0x0000001f03217207 */ /* 0x040fe20006800000 */
[----:B------:R-:W-:Y:S01]  /*3890*/  STL [R1+0x5f8], R45 ;  /* 0x0005f82d01007387 */ /* 0x000fe20000100800 */
[C---:B------:R-:W-:Y:S01]  /*38a0*/  SEL R31, R3.reuse, R29, !P5 ;  /* 0x0000001d031f7207 */ /* 0x040fe20006800000 */
[----:B------:R-:W-:Y:S01]  /*38b0*/  @!P1 IMAD.MOV R16, RZ, RZ, -R16 ;  /* 0x000000ffff109224 */ /* 0x000fe200078e0a10 */
[C---:B------:R-:W-:Y:S01]  /*38c0*/  SEL R29, R3.reuse, R27, !P5 ;  /* 0x0000001b031d7207 */ /* 0x040fe20006800000 */
[----:B------:R-:W-:Y:S01]  /*38d0*/  STL [R1+0x5fc], R43 ;  /* 0x0005fc2b01007387 */ /* 0x000fe20000100800 */
[C---:B------:R-:W-:Y:S01]  /*38e0*/  SEL R27, R3.reuse, R25, !P5 ;  /* 0x00000019031b7207 */ /* 0x040fe20006800000 */
[----:B------:R-:W-:Y:S01]  /*38f0*/  @!P4 IMAD.IADD R6, R6, 0x1, -R7 ;  /* 0x000000010606c824 */ /* 0x000fe200078e0a07 */
[C---:B------:R-:W-:Y:S01]  /*3900*/  SEL R25, R3.reuse, R23, !P5 ;  /* 0x0000001703197207 */ /* 0x040fe20006800000 */
[----:B------:R-:W-:Y:S01]  /*3910*/  STL [R1+0x600], R41 ;  /* 0x0006002901007387 */ /* 0x000fe20000100800 */
[C---:B------:R-:W-:Y:S01]  /*3920*/  SEL R23, R3.reuse, R21, !P5 ;  /* 0x0000001503177207 */ /* 0x040fe20006800000 */
[----:B------:R-:W-:Y:S01]  /*3930*/  @!P0 IMAD.MOV R18, RZ, RZ, -R18 ;  /* 0x000000ffff128224 */ /* 0x000fe200078e0a12 */
[C---:B------:R-:W-:Y:S01]  /*3940*/  SEL R21, R3.reuse, R19, !P5 ;  /* 0x0000001303157207 */ /* 0x040fe20006800000 */
[----:B------:R-:W-:Y:S01]  /*3950*/  STL [R1+0x604], R39 ;  /* 0x0006042701007387 */ /* 0x000fe20000100800 */
[----:B------:R-:W-:-:S02]  /*3960*/  SEL R19, R3, R17, !P5 ;  /* 0x0000001103137207 */ /* 0x000fc40006800000 */
[C---:B------:R-:W-:Y:S01]  /*3970*/  SEL R17, R3.reuse, R15, !P5 ;  /* 0x0000000f03117207 */ /* 0x040fe20006800000 */
[----:B------:R-:W-:Y:S01]  /*3980*/  STL [R1+0x608], R37 ;  /* 0x0006082501007387 */ /* 0x000fe20000100800 */
[C---:B------:R-:W-:Y:S02]  /*3990*/  SEL R15, R3.reuse, R13, !P5 ;  /* 0x0000000d030f7207 */ /* 0x040fe40006800000 */
[C---:B------:R-:W-:Y:S01]  /*39a0*/  SEL R13, R3.reuse, R11, !P5 ;  /* 0x0000000b030d7207 */ /* 0x040fe20006800000 */
[----:B------:R-:W-:Y:S01]  /*39b0*/  STL [R1+0x60c], R35 ;  /* 0x00060c2301007387 */ /* 0x000fe20000100800 */
[C---:B------:R-:W-:Y:S02]  /*39c0*/  SEL R11, R3.reuse, R9, !P5 ;  /* 0x00000009030b7207 */ /* 0x040fe40006800000 */
[----:B------:R-:W-:Y:S01]  /*39d0*/  SEL R9, R3, R92, !P5 ;  /* 0x0000005c03097207 */ /* 0x000fe20006800000 */
[----:B------:R-:W-:Y:S01]  /*39e0*/  STL [R1+0x610], R33 ;  /* 0x0006102101007387 */ /* 0x000fe20000100800 */
[----:B------:R-:W-:-:S02]  /*39f0*/  ISETP.GT.U32.AND P3, PT, R7, R4, PT ;  /* 0x000000040700720c */ /* 0x000fc40003f64070 */
[----:B------:R-:W-:Y:S01]  /*3a00*/  ISETP.GT.U32.AND P2, PT, R7, R0, PT ;  /* 0x000000000700720c */ /* 0x000fe20003f44070 */
[----:B------:R-:W-:Y:S01]  /*3a10*/  STL [R1+0x614], R31 ;  /* 0x0006141f01007387 */ /* 0x000fe20000100800 */
[----:B------:R-:W-:Y:S02]  /*3a20*/  ISETP.GE.AND P6, PT, R61, RZ, PT ;  /* 0x000000ff3d00720c */ /* 0x000fe40003fc6270 */
[----:B------:R-:W-:Y:S01]  /*3a30*/  ISETP.GE.AND P1, PT, R59, RZ, PT ;  /* 0x000000ff3b00720c */ /* 0x000fe20003f26270 */
[----:B------:R-:W-:Y:S01]  /*3a40*/  STL [R1+0x618], R29 ;  /* 0x0006181d01007387 */ /* 0x000fe20000100800 */
[----:B------:R-:W-:Y:S01]  /*3a50*/  ISETP.GE.AND P4, PT, R63, RZ, PT ;  /* 0x000000ff3f00720c */ /* 0x000fe20003f86270 */
[----:B------:R-:W0:Y:S01]  /*3a60*/  LDC R59, c[0x0][0x3a0] ;  /* 0x0000e800ff3b7b82 */ /* 0x000e220000000800 */
[C---:B------:R-:W-:Y:S01]  /*3a70*/  ISETP.GT.U32.AND P0, PT, R7.reuse, R5, PT ;  /* 0x000000050700720c */ /* 0x040fe20003f04070 */
[----:B------:R-:W-:Y:S02]  /*3a80*/  STL [R1+0x61c], R27 ;  /* 0x00061c1b01007387 */ /* 0x000fe40000100800 */
[--C-:B------:R-:W-:Y:S01]  /*3a90*/  @!P3 IMAD.IADD R4, R4, 0x1, -R7.reuse ;  /* 0x000000010404b824 */ /* 0x100fe200078e0a07 */
[----:B------:R-:W-:Y:S01]  /*3aa0*/  ISETP.GT.U32.AND P3, PT, R7, R6, PT ;  /* 0x000000060700720c */ /* 0x000fe20003f64070 */
[----:B------:R-:W-:Y:S01]  /*3ab0*/  STL [R1+0x620], R25 ;  /* 0x0006201901007387 */ /* 0x000fe20000100800 */
[----:B------:R-:W-:-:S02]  /*3ac0*/  @!P2 IMAD.IADD R0, R0, 0x1, -R7 ;  /* 0x000000010000a824 */ /* 0x000fc400078e0a07 */
[----:B------:R-:W-:Y:S01]  /*3ad0*/  @!P6 IMAD.MOV R14, RZ, RZ, -R14 ;  /* 0x000000ffff0ee224 */ /* 0x000fe200078e0a0e */
[----:B------:R-:W-:Y:S01]  /*3ae0*/  STL [R1+0x624], R23 ;  /* 0x0006241701007387 */ /* 0x000fe20000100800 */
[----:B------:R-:W-:Y:S01]  /*3af0*/  @!P1 IMAD.MOV R12, RZ, RZ, -R12 ;  /* 0x000000ffff0c9224 */ /* 0x000fe200078e0a0c */
[C---:B------:R-:W-:Y:S01]  /*3b00*/  ISETP.GT.U32.AND P1, PT, R7.reuse, R4, PT ;  /* 0x000000040700720c */ /* 0x040fe20003f24070 */
[----:B------:R-:W-:Y:S01]  /*3b10*/  @!P4 IMAD.MOV R10, RZ, RZ, -R10 ;  /* 0x000000ffff0ac224 */ /* 0x000fe200078e0a0a */
[----:B------:R-:W-:Y:S01]  /*3b20*/  STL [R1+0x628], R21 ;  /* 0x0006281501007387 */ /* 0x000fe20000100800 */
[----:B------:R-:W-:Y:S01]  /*3b30*/  ISETP.GT.U32.AND P2, PT, R7, R0, PT ;  /* 0x000000000700720c */ /* 0x000fe20003f44070 */
[--C-:B------:R-:W-:Y:S01]  /*3b40*/  @!P0 IMAD.IADD R5, R5, 0x1, -R7.reuse ;  /* 0x0000000105058824 */ /* 0x100fe200078e0a07 */
[----:B------:R-:W-:Y:S01]  /*3b50*/  ISETP.GE.AND P0, PT, R75, RZ, PT ;  /* 0x000000ff4b00720c */ /* 0x000fe20003f06270 */
[----:B------:R-:W-:Y:S01]  /*3b60*/  STL [R1+0x62c], R19 ;  /* 0x00062c1301007387 */ /* 0x000fe20000100800 */
[----:B------:R-:W-:Y:S01]  /*3b70*/  @!P3 IMAD.IADD R6, R6, 0x1, -R7 ;  /* 0x000000010606b824 */ /* 0x000fe200078e0a07 */
[----:B------:R-:W-:-:S02]  /*3b80*/  ISETP.GE.AND P4, PT, R73, RZ, PT ;  /* 0x000000ff4900720c */ /* 0x000fc40003f86270 */
[----:B------:R-:W-:Y:S01]  /*3b90*/  STL [R1+0x630], R17 ;  /* 0x0006301101007387 */ /* 0x000fe20000100800 */
[----:B------:R-:W-:Y:S02]  /*3ba0*/  ISETP.GE.AND P3, PT, R71, RZ, PT ;  /* 0x000000ff4700720c */ /* 0x000fe40003f66270 */
[--C-:B------:R-:W-:Y:S01]  /*3bb0*/  @!P1 IMAD.IADD R4, R4, 0x1, -R7.reuse ;  /* 0x0000000104049824 */ /* 0x100fe200078e0a07 */
[----:B------:R-:W-:Y:S01]  /*3bc0*/  STL [R1+0x634], R15 ;  /* 0x0006340f01007387 */ /* 0x000fe20000100800 */
[----:B------:R-:W-:Y:S01]  /*3bd0*/  ISETP.NE.AND P6, PT, R2, RZ, PT ;  /* 0x000000ff0200720c */ /* 0x000fe20003fc5270 */
[----:B------:R-:W-:Y:S02]  /*3be0*/  @!P2 IMAD.IADD R0, R0, 0x1, -R7 ;  /* 0x000000010000a824 */ /* 0x000fe400078e0a07 */
[----:B------:R1:W-:Y:S01]  /*3bf0*/  STL [R1+0x638], R13 ;  /* 0x0006380d01007387 */ /* 0x0003e20000100800 */
[----:B------:R-:W-:Y:S02]  /*3c00*/  @!P0 IMAD.MOV R5, RZ, RZ, -R5 ;  /* 0x000000ffff058224 */ /* 0x000fe400078e0a05 */
[----:B------:R-:W-:Y:S01]  /*3c10*/  @!P4 IMAD.MOV R4, RZ, RZ, -R4 ;  /* 0x000000ffff04c224 */ /* 0x000fe200078e0a04 */
[----:B------:R4:W-:Y:S02]  /*3c20*/  STL [R1+0x63c], R11 ;  /* 0x00063c0b01007387 */ /* 0x0009e40000100800 */
[----:B------:R-:W-:-:S02]  /*3c30*/  @!P3 IMAD.MOV R0, RZ, RZ, -R0 ;  /* 0x000000ffff00b224 */ /* 0x000fc400078e0a00 */
[----:B------:R5:W-:Y:S01]  /*3c40*/  STL [R1+0x640], R9 ;  /* 0x0006400901007387 */ /* 0x000be20000100800 */
[C---:B-1----:R-:W-:Y:S02]  /*3c50*/  SEL R13, R3.reuse, R90, !P5 ;  /* 0x0000005a030d7207 */ /* 0x042fe40006800000 */
[----:B----4-:R-:W-:-:S03]  /*3c60*/  SEL R11, R3, R86, !P5 ;  /* 0x00000056030b7207 */ /* 0x010fc60006800000 */
[----:B------:R1:W-:Y:S01]  /*3c70*/  STL [R1+0x644], R13 ;  /* 0x0006440d01007387 */ /* 0x0003e20000100800 */
[----:B-----5:R-:W-:-:S03]  /*3c80*/  SEL R9, R3, R84, !P5 ;  /* 0x0000005403097207 */ /* 0x020fc60006800000 */
[----:B------:R4:W-:Y:S04]  /*3c90*/  STL [R1+0x648], R11 ;  /* 0x0006480b01007387 */ /* 0x0009e80000100800 */
        /* <DEDUP_REMOVED lines=69> */
[----:B------:R-:W-:Y:S01]  /*40f0*/  STL [R1+0x800], R13 ;  /* 0x0008000d01007387 */ /* 0x000fe20000100800 */
[----:B-----5:R-:W-:Y:S01]  /*4100*/  SEL R9, R3, R10, !P5 ;  /* 0x0000000a03097207 */ /* 0x020fe20006800000 */
[----:B0-----:R-:W-:Y:S01]  /*4110*/  VIADD R3, R59, 0xffffffff ;  /* 0xffffffff3b037836 */ /* 0x001fe20000000000 */
[----:B------:R-:W-:Y:S01]  /*4120*/  ISETP.GE.AND P5, PT, R77, RZ, PT ;  /* 0x000000ff4d00720c */ /* 0x000fe20003fa6270 */
[----:B------:R-:W-:Y:S03]  /*4130*/  STL [R1+0x804], R11 ;  /* 0x0008040b01007387 */ /* 0x000fe60000100800 */
[----:B------:R-:W-:Y:S01]  /*4140*/  ISETP.GE.U32.AND P1, PT, R3, 0x7fffff80, PT ;  /* 0x7fffff800300780c */ /* 0x000fe20003f26070 */
[----:B------:R-:W-:Y:S01]  /*4150*/  STL [R1+0x808], R9 ;  /* 0x0008080901007387 */ /* 0x000fe20000100800 */
[----:B------:R-:W-:-:S03]  /*4160*/  LOP3.LUT R3, RZ, R2, RZ, 0x33, !PT ;  /* 0x00000002ff037212 */ /* 0x000fc600078e33ff */
[----:B------:R0:W-:Y:S01]  /*4170*/  STL [R1+0x15c0], R8 ;  /* 0x0015c00801007387 */ /* 0x0001e20000100800 */
[----:B------:R-:W-:Y:S01]  /*4180*/  SEL R7, R3, R5, !P6 ;  /* 0x0000000503077207 */ /* 0x000fe20007000000 */
[----:B------:R-:W-:Y:S02]  /*4190*/  VIADD R5, R59, 0xfffffffa ;  /* 0xfffffffa3b057836 */ /* 0x000fe40000000000 */
[----:B------:R-:W-:Y:S01]  /*41a0*/  @!P5 IMAD.MOV R6, RZ, RZ, -R6 ;  /* 0x000000ffff06d224 */ /* 0x000fe200078e0a06 */
[----:B------:R-:W-:-:S04]  /*41b0*/  ISETP.NE.U32.AND P5, PT, R82, RZ, PT ;  /* 0x000000ff5200720c */ /* 0x000fc80003fa5070 */
[----:B------:R-:W-:Y:S01]  /*41c0*/  SEL R2, R3, R6, !P6 ;  /* 0x0000000603027207 */ /* 0x000fe20007000000 */
[----:B0-----:R-:W-:Y:S01]  /*41d0*/  VIADD R8, R59, 0xfffffffd ;  /* 0xfffffffd3b087836 */ /* 0x001fe20000000000 */
[----:B------:R-:W-:-:S04]  /*41e0*/  SEL R6, R3, R0, !P6 ;  /* 0x0000000003067207 */ /* 0x000fc80007000000 */
[----:B------:R-:W-:Y:S02]  /*41f0*/  ISETP.GE.U32.AND P2, PT, R8, 0x7fffff7e, PT ;  /* 0x7fffff7e0800780c */ /* 0x000fe40003f46070 */
[----:B------:R-:W-:Y:S01]  /*4200*/  SEL R8, R3, R4, !P6 ;  /* 0x0000000403087207 */ /* 0x000fe20007000000 */
[C---:B------:R-:W-:Y:S02]  /*4210*/  VIADD R3, R59.reuse, 0xfffffffc ;  /* 0xfffffffc3b037836 */ /* 0x040fe40000000000 */
[----:B------:R-:W-:Y:S01]  /*4220*/  VIADD R4, R59, 0xfffffffb ;  /* 0xfffffffb3b047836 */ /* 0x000fe20000000000 */
[----:B--23--:R-:W-:Y:S07]  /*4230*/  BRA.U UP0, `(.L_x_5) ;  /* 0x0000000100187547 */ /* 0x00cfee000b800000 */
[----:B------:R-:W-:Y:S01]  /*4240*/  ELECT P0, URZ, PT ;  /* 0x0000000000ff782f */ /* 0x000fe20003800000 */
[----:B------:R-:W-:Y:S01]  /*4250*/  IMAD.MOV.U32 R0, RZ, RZ, 0x1 ;  /* 0x00000001ff007424 */ /* 0x000fe200078e00ff */
[----:B------:R-:W-:Y:S01]  /*4260*/  UMOV UR9, 0x40 ;  /* 0x0000004000097882 */ /* 0x000fe20000000000 */
[----:B------:R-:W-:Y:S01]  /*4270*/  UVIRTCOUNT.DEALLOC.SMPOOL 0x80 ;  /* 0x000000800000784c */ /* 0x000fe20000000000 */
[----:B------:R-:W-:-:S09]  /*4280*/  ULEA UR9, UR8, UR9, 0x18 ;  /* 0x0000000908097291 */ /* 0x000fd2000f8ec0ff */
[----:B------:R0:W-:Y:S03]  /*4290*/  @P0 STS.U8 [UR9], R0 ;  /* 0x00000000ff000988 */ /* 0x0001e60008000009 */
.L_x_5:
[----:B------:R-:W-:Y:S01]  /*42a0*/  STTM.x64 tmem[UR7], RZ ;  /* 0x000000ff000079ed */ /* 0x000fe20008340007 */
[----:B------:R-:W-:Y:S01]  /*42b0*/  STTM.x64 tmem[UR7+0x40], RZ ;  /* 0x000040ff000079ed */ /* 0x000fe20008340007 */
[----:B------:R-:W-:Y:S01]  /*42c0*/  STTM.x64 tmem[UR7+0x80], RZ ;  /* 0x000080ff000079ed */ /* 0x000fe20008340007 */
[----:B------:R-:W-:Y:S01]  /*42d0*/  STTM.x64 tmem[UR7+0xc0], RZ ;  /* 0x0000c0ff000079ed */ /* 0x000fe20008340007 */
[----:B------:R-:W1:Y:S02]  /*42e0*/  FENCE.VIEW.ASYNC.T ;  /* 0x00000000000073c6 */ /* 0x000e640000000200 */
[----:B-1----:R-:W-:Y:S01]  /*42f0*/  VOTEU.ALL UP1, P5 ;  /* 0x0000000000ff7886 */ /* 0x002fe20002820000 */
[----:B------:R-:W-:Y:S01]  /*4300*/  VOTEU.ALL UP2, P5 ;  /* 0x0000000000ff7886 */ /* 0x000fe20002840000 */
[----:B------:R-:W-:Y:S01]  /*4310*/  IMAD R2, R2, UR12, RZ ;  /* 0x0000000c02027c24 */ /* 0x000fe2000f8e02ff */
[----:B------:R-:W1:Y:S01]  /*4320*/  LDCU.64 UR14, c[0x0][0x358] ;  /* 0x00006b00ff0e77ac */ /* 0x000e620008000a00 */
[----:B------:R-:W-:Y:S01]  /*4330*/  IMAD R7, R7, UR12, RZ ;  /* 0x0000000c07077c24 */ /* 0x000fe2000f8e02ff */
[----:B------:R-:W-:-:S04]  /*4340*/  @!UP1 UIADD3 UR8, UPT, UPT, -UR10, 0x100000, URZ ;  /* 0x001000000a089890 */ /* 0x000fc8000fffe1ff */
[----:B------:R-:W-:Y:S02]  /*4350*/  @!UP1 USHF.L.U32 UR9, UR8, 0xb, URZ ;  /* 0x0000000b08099899 */ /* 0x000fe400080006ff */
[----:B------:R-:W-:Y:S01]  /*4360*/  @!UP1 USHF.L.U32 UR8, UR8, 0x1, URZ ;  /* 0x0000000108089899 */ /* 0x000fe200080006ff */
[----:B------:R-:W-:Y:S01]  /*4370*/  BAR.SYNC.DEFER_BLOCKING 0x0 ;  /* 0x0000000000007b1d */ /* 0x000fe20000010000 */
[----:B0-----:R-:W-:Y:S01]  /*4380*/  IADD3 R0, P6, PT, R2, UR16, RZ ;  /* 0x0000001002007c10 */ /* 0x001fe2000ffde0ff */
[----:B------:R-:W-:Y:S01]  /*4390*/  IMAD R8, R8, UR12, RZ ;  /* 0x0000000c08087c24 */ /* 0x000fe2000f8e02ff */
[----:B------:R-:W-:Y:S02]  /*43a0*/  ISETP.GE.U32.AND P3, PT, R4, 0x7fffff7c, PT ;  /* 0x7fffff7c0400780c */ /* 0x000fe40003f66070 */
[----:B------:R-:W-:Y:S01]  /*43b0*/  LEA.HI.X.SX32 R2, R2, UR17, 0x1, P6 ;  /* 0x0000001102027c11 */ /* 0x000fe2000b0f0eff */
[----:B------:R-:W-:Y:S01]  /*43c0*/  @!P1 IMAD.MOV.U32 R4, RZ, RZ, R0 ;  /* 0x000000ffff049224 */ /* 0x000fe200078e0000 */
[----:B------:R-:W-:Y:S01]  /*43d0*/  ISETP.GE.U32.AND P0, PT, R5, 0x7fffff7b, PT ;  /* 0x7fffff7b0500780c */ /* 0x000fe20003f06070 */
[----:B------:R-:W-:Y:S01]  /*43e0*/  STL [R1+0x1ea4], R23 ;  /* 0x001ea41701007387 */ /* 0x000fe20000100800 */
[----:B------:R-:W-:Y:S01]  /*43f0*/  PRMT R25, RZ, 0x7610, R25 ;  /* 0x00007610ff197816 */ /* 0x000fe20000000019 */
[----:B------:R-:W-:Y:S01]  /*4400*/  @!P1 IMAD.MOV.U32 R5, RZ, RZ, R2 ;  /* 0x000000ffff059224 */ /* 0x000fe200078e0002 */
[----:B------:R-:W-:Y:S01]  /*4410*/  ISETP.GE.U32.AND P4, PT, R3, 0x7fffff7d, PT ;  /* 0x7fffff7d0300780c */ /* 0x000fe20003f86070 */
[----:B------:R-:W-:Y:S01]  /*4420*/  IMAD R10, R6, UR12, RZ ;  /* 0x0000000c060a7c24 */ /* 0x000fe2000f8e02ff */
[----:B------:R-:W-:Y:S01]  /*4430*/  IADD3 R3, P6, PT, R7, UR16, RZ ;  /* 0x0000001007037c10 */ /* 0x000fe2000ffde0ff */
[----:B------:R-:W-:Y:S01]  /*4440*/  STL [R1+0x1eb0], R23 ;  /* 0x001eb01701007387 */ /* 0x000fe20000100800 */
[----:B------:R-:W-:Y:S01]  /*4450*/  PRMT R24, RZ, 0x7610, R24 ;  /* 0x00007610ff187816 */ /* 0x000fe20000000018 */
[----:B------:R-:W0:Y:S01]  /*4460*/  LDC.64 R16, c[0x0][0x3a8] ;  /* 0x0000ea00ff107b82 */ /* 0x000e220000000a00 */
[----:B------:R-:W-:Y:S01]  /*4470*/  PRMT R51, RZ, 0x7610, R51 ;  /* 0x00007610ff337816 */ /* 0x000fe20000000033 */
[----:B------:R-:W-:Y:S01]  /*4480*/  STL [R1+0x1ebc], R23 ;  /* 0x001ebc1701007387 */ /* 0x000fe20000100800 */
[----:B------:R-:W-:Y:S01]  /*4490*/  PRMT R26, RZ, 0x7610, R26 ;  /* 0x00007610ff1a7816 */ /* 0x000fe2000000001a */
[----:B------:R-:W-:Y:S01]  /*44a0*/  VIADD R13, R59, 0xfffffff9 ;  /* 0xfffffff93b0d7836 */ /* 0x000fe20000000000 */
[----:B------:R-:W2:Y:S01]  /*44b0*/  LDCU UR40, c[0x0][0x3b0] ;  /* 0x00007600ff2877ac */ /* 0x000ea20008000800 */
[----:B------:R-:W-:Y:S04]  /*44c0*/  STL [R1+0x1ec8], R23 ;  /* 0x001ec81701007387 */ /* 0x000fe80000100800 */
[----:B------:R-:W3:Y:S02]  /*44d0*/  FENCE.VIEW.ASYNC.S ;  /* 0x00000000000073c6 */ /* 0x000ee40000000000 */
[----:B---3--:R3:W4:Y:S01]  /*44e0*/  @!UP2 SYNCS.EXCH.64 URZ, [UR6], UR8 ;  /* 0x0000000806ffa5b2 */ /* 0x0087220008000100 */
[----:B------:R-:W0:Y:S01]  /*44f0*/  LDCU UR41, c[0x0][0x3b0] ;  /* 0x00007600ff2977ac */ /* 0x000e220008000800 */
[----:B----4-:R-:W-:Y:S06]  /*4500*/  BAR.SYNC.DEFER_BLOCKING 0x0 ;  /* 0x0000000000007b1d */ /* 0x010fec0000010000 */
[----:B------:R-:W4:Y:S01]  /*4510*/  LDCU UR42, c[0x0][0x3b0] ;  /* 0x00007600ff2a77ac */ /* 0x000f220008000800 */
[----:B------:R-:W-:Y:S01]  /*4520*/  STL [R1+0x1ed4], R23 ;  /* 0x001ed41701007387 */ /* 0x000fe20000100800 */
[----:B------:R-:W0:Y:S03]  /*4530*/  LDCU UR43, c[0x0][0x3b0] ;  /* 0x00007600ff2b77ac */ /* 0x000e260008000800 */
[----:B------:R-:W-:Y:S01]  /*4540*/  STL [R1+0x1ee0], R23 ;  /* 0x001ee01701007387 */ /* 0x000fe20000100800 */
[----:B------:R-:W0:Y:S03]  /*4550*/  LDCU UR36, c[0x0][0x3b0] ;  /* 0x00007600ff2477ac */ /* 0x000e260008000800 */
[----:B------:R-:W-:Y:S01]  /*4560*/  STL [R1+0x1eec], R23 ;  /* 0x001eec1701007387 */ /* 0x000fe20000100800 */
[----:B------:R-:W0:Y:S03]  /*4570*/  LDCU UR37, c[0x0][0x3b0] ;  /* 0x00007600ff2577ac */ /* 0x000e260008000800 */
[----:B------:R-:W-:Y:S01]  /*4580*/  STL [R1+0x1ef8], R23 ;  /* 0x001ef81701007387 */ /* 0x000fe20000100800 */
[----:B------:R-:W0:Y:S03]  /*4590*/  LDCU UR38, c[0x0][0x3b0] ;  /* 0x00007600ff2677ac */ /* 0x000e260008000800 */
[----:B-1----:R1:W2:Y:S01]  /*45a0*/  @!P1 LDG.E.U8 R25, desc[UR14][R4.64] ;  /* 0x0000000e04199981 */ /* 0x0022a2000c1e1100 */
[----:B------:R-:W0:Y:S03]  /*45b0*/  LDCU UR12, c[0x0][0x3b0] ;  /* 0x00007600ff0c77ac */ /* 0x000e260008000800 */
[----:B------:R-:W-:Y:S01]  /*45c0*/  STL [R1+0x1f04], R23 ;  /* 0x001f041701007387 */ /* 0x000fe20000100800 */
[----:B------:R-:W2:Y:S03]  /*45d0*/  LDCU UR13, c[0x0][0x3b0] ;  /* 0x00007600ff0d77ac */ /* 0x000ea60008000800 */
[----:B------:R-:W-:Y:S01]  /*45e0*/  STL [R1+0x1f10], R23 ;  /* 0x001f101701007387 */ /* 0x000fe20000100800 */
[----:B-1----:R-:W-:Y:S01]  /*45f0*/  LEA.HI.X.SX32 R4, R7, UR17, 0x1, P6 ;  /* 0x0000001107047c11 */ /* 0x002fe2000b0f0eff */
[----:B------:R-:W1:Y:S01]  /*4600*/  LDCU UR34, c[0x0][0x3b0] ;  /* 0x00007600ff2277ac */ /* 0x000e620008000800 */
[C---:B------:R-:W-:Y:S01]  /*4610*/  IADD3 R5, P6, PT, R8.reuse, UR16, RZ ;  /* 0x0000001008057c10 */ /* 0x040fe2000ffde0ff */
[----:B------:R-:W-:Y:S02]  /*4620*/  STL [R1+0x1f1c], R23 ;  /* 0x001f1c1701007387 */ /* 0x000fe40000100800 */
[----:B------:R-:W-:Y:S01]  /*4630*/  @!P1 IMAD.MOV.U32 R9, RZ, RZ, R4 ;  /* 0x000000ffff099224 */ /* 0x000fe200078e0004 */
[----:B------:R-:W-:Y:S01]  /*4640*/  LEA.HI.X.SX32 R6, R8, UR17, 0x1, P6 ;  /* 0x0000001108067c11 */ /* 0x000fe2000b0f0eff */
[----:B------:R-:W-:Y:S01]  /*4650*/  @!P1 IMAD.MOV.U32 R8, RZ, RZ, R3 ;  /* 0x000000ffff089224 */ /* 0x000fe200078e0003 */
[----:B------:R-:W-:Y:S01]  /*4660*/  IADD3 R7, P6, PT, R10, UR16, RZ ;  /* 0x000000100a077c10 */ /* 0x000fe2000ffde0ff */
[----:B------:R-:W-:Y:S01]  /*4670*/  STL [R1+0x1f28], R23 ;  /* 0x001f281701007387 */ /* 0x000fe20000100800 */
[----:B0-----:R-:W-:Y:S01]  /*4680*/  IMAD.SHL.U32 R12, R16, 0x2, RZ ;  /* 0x00000002100c7824 */ /* 0x001fe200078e00ff */
[----:B---3--:R-:W-:-:S04]  /*4690*/  @!UP1 UIADD3 UR8, UPT, UPT, -UR10, 0x100000, URZ ;  /* 0x001000000a089890 */ /* 0x008fc8000fffe1ff */
[----:B------:R-:W-:Y:S02]  /*46a0*/  @!UP1 USHF.L.U32 UR9, UR8, 0xb, URZ ;  /* 0x0000000b08099899 */ /* 0x000fe400080006ff */
[----:B------:R-:W-:Y:S01]  /*46b0*/  @!UP1 USHF.L.U32 UR8, UR8, 0x1, URZ ;  /* 0x0000000108089899 */ /* 0x000fe200080006ff */
[----:B------:R-:W0:Y:S01]  /*46c0*/  LDCU UR35, c[0x0][0x3b0] ;  /* 0x00007600ff2377ac */ /* 0x000e220008000800 */
[----:B------:R3:W2:Y:S01]  /*46d0*/  @!P1 LDG.E.U8 R24, desc[UR14][R8.64] ;  /* 0x0000000e08189981 */ /* 0x0006a2000c1e1100 */
[----:B------:R-:W0:Y:S03]  /*46e0*/  LDCU UR10, c[0x0][0x3b0] ;  /* 0x00007600ff0a77ac */ /* 0x000e260008000800 */
[----:B------:R0:W-:Y:S01]  /*46f0*/  STL [R1+0x1f34], R23 ;  /* 0x001f341701007387 */ /* 0x0001e20000100800 */
[----:B------:R-:W0:Y:S03]  /*4700*/  LDCU UR39, c[0x0][0x3b0] ;  /* 0x00007600ff2777ac */ /* 0x000e260008000800 */
[----:B------:R-:W-:Y:S01]  /*4710*/  STL [R1+0x1ea0], R22 ;  /* 0x001ea01601007387 */ /* 0x000fe20000100800 */
[----:B---3--:R-:W-:Y:S01]  /*4720*/  @!P1 IMAD.MOV.U32 R8, RZ, RZ, R5 ;  /* 0x000000ffff089224 */ /* 0x008fe200078e0005 */
[----:B------:R-:W3:Y:S01]  /*4730*/  LDCU UR16, c[0x0][0x3b0] ;  /* 0x00007600ff1077ac */ /* 0x000ee20008000800 */
[----:B------:R-:W-:Y:S01]  /*4740*/  @!P1 IMAD.MOV.U32 R9, RZ, RZ, R6 ;  /* 0x000000ffff099224 */ /* 0x000fe200078e0006 */
[----:B------:R-:W-:Y:S01]  /*4750*/  STL [R1+0x1eb4], R22 ;  /* 0x001eb41601007387 */ /* 0x000fe20000100800 */
[----:B------:R-:W0:Y:S03]  /*4760*/  LDCU UR20, c[0x0][0x3b0] ;  /* 0x00007600ff1477ac */ /* 0x000e260008000800 */
[----:B------:R1:W2:Y:S01]  /*4770*/  @!P1 LDG.E.U8 R51, desc[UR14][R8.64] ;  /* 0x0000000e08339981 */ /* 0x0002a2000c1e1100 */
[----:B------:R-:W2:Y:S03]  /*4780*/  LDCU UR21, c[0x0][0x3b0] ;  /* 0x00007600ff1577ac */ /* 0x000ea60008000800 */
[----:B------:R-:W-:Y:S01]  /*4790*/  STL [R1+0x1ecc], R22 ;  /* 0x001ecc1601007387 */ /* 0x000fe20000100800 */
[----:B------:R-:W2:Y:S03]  /*47a0*/  LDCU UR22, c[0x0][0x3b0] ;  /* 0x00007600ff1677ac */ /* 0x000ea60008000800 */
[----:B------:R-:W-:Y:S01]  /*47b0*/  STL [R1+0x1ee4], R22 ;  /* 0x001ee41601007387 */ /* 0x000fe20000100800 */
[----:B-1----:R-:W-:Y:S01]  /*47c0*/  LEA.HI.X.SX32 R8, R10, UR17, 0x1, P6 ;  /* 0x000000110a087c11 */ /* 0x002fe2000b0f0eff */
[----:B------:R-:W-:-:S02]  /*47d0*/  @!P1 IMAD.MOV.U32 R10, RZ, RZ, R7 ;  /* 0x000000ffff0a9224 */ /* 0x000fc400078e0007 */
[----:B------:R-:W-:Y:S01]  /*47e0*/  STL [R1+0x1efc], R22 ;  /* 0x001efc1601007387 */ /* 0x000fe20000100800 */
[----:B------:R-:W-:Y:S01]  /*47f0*/  SHF.R.S32.HI R9, RZ, 0x1f, R12 ;  /* 0x0000001fff097819 */ /* 0x000fe2000001140c */
[----:B------:R-:W-:Y:S01]  /*4800*/  VOTEU.ALL UP1, P5 ;  /* 0x0000000000ff7886 */ /* 0x000fe20002820000 */
[----:B------:R-:W-:Y:S01]  /*4810*/  @!P1 IMAD.MOV.U32 R11, RZ, RZ, R8 ;  /* 0x000000ffff0b9224 */ /* 0x000fe200078e0008 */
[----:B------:R-:W-:Y:S01]  /*4820*/  STL [R1+0x1f14], R22 ;  /* 0x001f141601007387 */ /* 0x000fe20000100800 */
[----:B0-----:R-:W-:Y:S01]  /*4830*/  PRMT R23, RZ, 0x7610, R23 ;  /* 0x00007610ff177816 */ /* 0x001fe20000000017 */
[----:B------:R-:W0:Y:S01]  /*4840*/  LDCU UR17, c[0x0][0x3b0] ;  /* 0x00007600ff1177ac */ /* 0x000e220008000800 */
[----:B------:R1:W0:Y:S01]  /*4850*/  @!UP1 SYNCS.EXCH.64 URZ, [UR4+0x24008], UR8 ;  /* 0x0240080804ff95b2 */ /* 0x0002220008000100 */
[----:B------:R0:W2:Y:S01]  /*4860*/  @!P1 LDG.E.U8 R26, desc[UR14][R10.64] ;  /* 0x0000000e0a1a9981 */ /* 0x0000a2000c1e1100 */
[----:B------:R-:W0:Y:S03]  /*4870*/  LDCU UR23, c[0x0][0x3b0] ;  /* 0x00007600ff1777ac */ /* 0x000e260008000800 */
[----:B------:R-:W-:Y:S01]  /*4880*/  STL [R1+0x1f2c], R22 ;  /* 0x001f2c1601007387 */ /* 0x000fe20000100800 */
[----:B------:R-:W0:Y:S03]  /*4890*/  LDCU UR24, c[0x0][0x3b0] ;  /* 0x00007600ff1877ac */ /* 0x000e260008000800 */
[----:B------:R-:W-:Y:S01]  /*48a0*/  STL [R1+0x1e9c], R21 ;  /* 0x001e9c1501007387 */ /* 0x000fe20000100800 */
[----:B------:R-:W0:Y:S03]  /*48b0*/  LDCU UR25, c[0x0][0x3b0] ;  /* 0x00007600ff1977ac */ /* 0x000e260008000800 */
[----:B------:R-:W-:Y:S01]  /*48c0*/  STL [R1+0x1ea8], R21 ;  /* 0x001ea81501007387 */ /* 0x000fe20000100800 */
[----:B-1----:R-:W1:Y:S03]  /*48d0*/  LDCU UR9, c[0x0][0x3b0] ;  /* 0x00007600ff0977ac */ /* 0x002e660008000800 */
        /* <DEDUP_REMOVED lines=10> */
[----:B------:R0:W-:Y:S01]  /*4980*/  STL [R1+0x1f38], R21 ;  /* 0x001f381501007387 */ /* 0x0001e20000100800 */
        /* <DEDUP_REMOVED lines=69> */
[----:B------:R-:W-:Y:S04]  /*4de0*/  STL [R1+0x1c64], R82 ;  /* 0x001c645201007387 */ /* 0x000fe80000100800 */
        /* <DEDUP_REMOVED lines=181> */
[----:B------:R-:W-:Y:S01]  /*5940*/  STL [R1+0x1b14], R48 ;  /* 0x001b143001007387 */ /* 0x000fe20000100800 */
[----:B0-----:R-:W-:-:S03]  /*5950*/  IADD3 R21, P6, PT, R12, R0, RZ ;  /* 0x000000000c157210 */ /* 0x001fc60007fde0ff */
[----:B------:R-:W-:Y:S04]  /*5960*/  STL [R1+0x1b08], R58 ;  /* 0x001b083a01007387 */ /* 0x000fe80000100800 */
[----:B------:R-:W-:Y:S04]  /*5970*/  STL [R1+0x1b04], R54 ;  /* 0x001b043601007387 */ /* 0x000fe80000100800 */
[----:B------:R-:W-:Y:S04]  /*5980*/  STL [R1+0x1b00], R62 ;  /* 0x001b003e01007387 */ /* 0x000fe80000100800 */
[----:B------:R-:W-:Y:S04]  /*5990*/  STL [R1+0x1afc], R57 ;  /* 0x001afc3901007387 */ /* 0x000fe80000100800 */
[----:B------:R-:W-:Y:S01]  /*59a0*/  STL [R1+0x1af4], R56 ;  /* 0x001af43801007387 */ /* 0x000fe20000100800 */
[----:B------:R-:W-:-:S03]  /*59b0*/  IMAD.MOV.U32 R11, RZ, RZ, R21 ;  /* 0x000000ffff0b7224 */ /* 0x000fc600078e0015 */
[----:B------:R-:W-:Y:S01]  /*59c0*/  STL [R1+0x1af0], R55 ;  /* 0x001af03701007387 */ /* 0x000fe20000100800 */
[----:B------:R-:W-:-:S03]  /*59d0*/  IMAD.X R10, R9, 0x1, R2, P6 ;  /* 0x00000001090a7824 */ /* 0x000fc600030e0602 */
[----:B------:R-:W-:Y:S04]  /*59e0*/  STL [R1+0x1aec], R53 ;  /* 0x001aec3501007387 */ /* 0x000fe80000100800 */
[----:B------:R-:W-:Y:S04]  /*59f0*/  STL [R1+0x1ae8], R61 ;  /* 0x001ae83d01007387 */ /* 0x000fe80000100800 */
[----:B------:R-:W-:Y:S04]  /*5a00*/  STL [R1+0x1ae4], R60 ;  /* 0x001ae43c01007387 */ /* 0x000fe80000100800 */
[----:B------:R-:W-:Y:S01]  /*5a10*/  STL [R1+0x18e8], R88 ;  /* 0x0018e85801007387 */ /* 0x000fe20000100800 */
[----:B------:R-:W-:-:S03]  /*5a20*/  @!P2 LOP3.LUT R11, R11, R10, RZ, 0x3c, !PT ;  /* 0x0000000a0b0ba212 */ /* 0x000fc600078e3cff */
[----:B------:R-:W-:Y:S04]  /*5a30*/  STL [R1+0x1a64], R88 ;  /* 0x001a645801007387 */ /* 0x000fe80000100800 */
[----:B--2---:R-:W-:Y:S04]  /*5a40*/  STL [R1+0x1b0c], R25 ;  /* 0x001b0c1901007387 */ /* 0x004fe80000100800 */
[----:B------:R-:W-:Y:S04]  /*5a50*/  STL [R1+0x1b10], R24 ;  /* 0x001b101801007387 */ /* 0x000fe80000100800 */
[----:B------:R-:W-:Y:S04]  /*5a60*/  STL [R1+0x1b18], R51 ;  /* 0x001b183301007387 */ /* 0x000fe80000100800 */
[----:B------:R-:W-:Y:S04]  /*5a70*/  STL [R1+0x6fc], R21 ;  /* 0x0006fc1501007387 */ /* 0x000fe80000100800 */
[----:B------:R-:W-:Y:S04]  /*5a80*/  STL [R1+0x1b1c], R26 ;  /* 0x001b1c1a01007387 */ /* 0x000fe80000100800 */
[----:B------:R0:W-:Y:S01]  /*5a90*/  STL [R1+0x6f8], R10 ;  /* 0x0006f80a01007387 */ /* 0x0001e20000100800 */
[----:B------:R-:W-:-:S02]  /*5aa0*/  PRMT R22, RZ, 0x7610, R22 ;  /* 0x00007610ff167816 */ /* 0x000fc40000000016 */
[----:B0-----:R-:W-:-:S04]  /*5ab0*/  @!P2 LOP3.LUT R10, R11, R10, RZ, 0x3c, !PT ;  /* 0x0000000a0b0aa212 */ /* 0x001fc800078e3cff */
[----:B------:R-:W-:-:S05]  /*5ac0*/  @!P2 LOP3.LUT R11, R11, R10, RZ, 0x3c, !PT ;  /* 0x0000000a0b0ba212 */ /* 0x000fca00078e3cff */
[----:B------:R0:W2:Y:S01]  /*5ad0*/  @!P2 LDG.E.U8 R22, desc[UR14][R10.64] ;  /* 0x0000000e0a16a981 */ /* 0x0000a2000c1e1100 */
[----:B------:R-:W-:-:S05]  /*5ae0*/  IADD3 R21, P6, PT, R12, R3, RZ ;  /* 0x000000030c157210 */ /* 0x000fca0007fde0ff */
[----:B------:R-:W-:Y:S02]  /*5af0*/  IMAD.X R20, R9, 0x1, R4, P6 ;  /* 0x0000000109147824 */ /* 0x000fe400030e0604 */
[----:B0-----:R-:W-:Y:S02]  /*5b00*/  @!P2 IMAD.MOV.U32 R10, RZ, RZ, R21 ;  /* 0x000000ffff0aa224 */ /* 0x001fe400078e0015 */
[----:B------:R-:W-:Y:S01]  /*5b10*/  @!P2 IMAD.MOV.U32 R11, RZ, RZ, R20 ;  /* 0x000000ffff0ba224 */ /* 0x000fe200078e0014 */
[----:B------:R-:W-:Y:S01]  /*5b20*/  IADD3 R14, P6, PT, R12, R5, RZ ;  /* 0x000000050c0e7210 */ /* 0x000fe20007fde0ff */
[----:B------:R-:W-:Y:S04]  /*5b30*/  STL [R1+0x704], R21 ;  /* 0x0007041501007387 */ /* 0x000fe80000100800 */
[----:B------:R0:W3:Y:S04]  /*5b40*/  @!P2 LDG.E.U8 R23, desc[UR14][R10.64] ;  /* 0x0000000e0a17a981 */ /* 0x0000e8000c1e1100 */
[----:B------:R1:W-:Y:S04]  /*5b50*/  STL [R1+0x700], R20 ;  /* 0x0007001401007387 */ /* 0x0003e80000100800 */
[----:B------:R-:W-:Y:S01]  /*5b60*/  STL [R1+0x70c], R14 ;  /* 0x00070c0e01007387 */ /* 0x000fe20000100800 */
[----:B------:R-:W-:Y:S01]  /*5b70*/  ISETP.GE.U32.AND P1, PT, R13, 0x7fffff7a, PT ;  /* 0x7fffff7a0d00780c */ /* 0x000fe20003f26070 */
[----:B0-----:R-:W-:Y:S01]  /*5b80*/  @!P2 IMAD.MOV.U32 R10, RZ, RZ, R14 ;  /* 0x000000ffff0aa224 */ /* 0x001fe200078e000e */
[----:B------:R-:W-:Y:S01]  /*5b90*/  PRMT R13, RZ, 0x7610, R13 ;  /* 0x00007610ff0d7816 */ /* 0x000fe2000000000d */
[----:B--2---:R0:W-:Y:S04]  /*5ba0*/  STL [R1+0x39c], R22 ;  /* 0x00039c1601007387 */ /* 0x0041e80000100800 */
[----:B-1----:R-:W2:Y:S04]  /*5bb0*/  LDL.LU R20, [R1+0x1f3c] ;  /* 0x001f3c0001147983 */ /* 0x002ea80000300800 */
[----:B------:R-:W4:Y:S01]  /*5bc0*/  LDL.LU R21, [R1+0x1f38] ;  /* 0x001f380001157983 */ /* 0x000f220000300800 */
[----:B0-----:R-:W-:-:S04]  /*5bd0*/  IMAD.X R22, R9, 0x1, R6, P6 ;  /* 0x0000000109167824 */ /* 0x001fc800030e0606 */
[----:B------:R-:W-:-:S05]  /*5be0*/  IMAD.MOV.U32 R11, RZ, RZ, R22 ;  /* 0x000000ffff0b7224 */ /* 0x000fca00078e0016 */
[----:B------:R0:W4:Y:S04]  /*5bf0*/  @!P2 LDG.E.U8 R13, desc[UR14][R10.64] ;  /* 0x0000000e0a0da981 */ /* 0x000128000c1e1100 */
[----:B---3--:R1:W-:Y:S04]  /*5c00*/  STL [R1+0x398], R23 ;  /* 0x0003981701007387 */ /* 0x0083e80000100800 */
[----:B-1----:R-:W3:Y:S04]  /*5c10*/  LDL.LU R23, [R1+0x1f34] ;  /* 0x001f340001177983 */ /* 0x002ee80000300800 */
[----:B------:R1:W-:Y:S02]  /*5c20*/  STL [R1+0x708], R22 ;  /* 0x0007081601007387 */ /* 0x0003e40000100800 */
[----:B-1----:R-:W-:Y:S01]  /*5c30*/  IADD3 R22, P6, PT, R12, R7, RZ ;  /* 0x000000070c167210 */ /* 0x002fe20007fde0ff */
[----:B------:R-:W-:-:S04]  /*5c40*/  IMAD R12, R16, 0x3, RZ ;  /* 0x00000003100c7824 */ /* 0x000fc800078e02ff */
[----:B0-----:R-:W-:Y:S01]  /*5c50*/  IMAD.X R11, R9, 0x1, R8, P6 ;  /* 0x00000001090b7824 */ /* 0x001fe200030e0608 */
[----:B------:R-:W-:Y:S01]  /*5c60*/  SHF.R.S32.HI R9, RZ, 0x1f, R12 ;  /* 0x0000001fff097819 */ /* 0x000fe2000001140c */
[----:B------:R-:W-:Y:S01]  /*5c70*/  @!P2 IMAD.MOV.U32 R10, RZ, RZ, R22 ;  /* 0x000000ffff0aa224 */ /* 0x000fe200078e0016 */
[----:B------:R-:W-:Y:S01]  /*5c80*/  IADD3 R14, P6, PT, R12, R0, RZ ;  /* 0x000000000c0e7210 */ /* 0x000fe20007fde0ff */
[----:B------:R-:W-:Y:S04]  /*5c90*/  STL [R1+0x714], R22 ;  /* 0x0007141601007387 */ /* 0x000fe80000100800 */
[----:B------:R0:W-:Y:S01]  /*5ca0*/  STL [R1+0x710], R11 ;  /* 0x0007100b01007387 */ /* 0x0001e20000100800 */
[----:B--2---:R-:W-:-:S06]  /*5cb0*/  PRMT R20, RZ, 0x7610, R20 ;  /* 0x00007610ff147816 */ /* 0x004fcc0000000014 */
[----:B------:R0:W2:Y:S02]  /*5cc0*/  @!P2 LDG.E.U8 R20, desc[UR14][R10.64] ;  /* 0x0000000e0a14a981 */ /* 0x0000a4000c1e1100 */
[----:B0-----:R-:W-:Y:S02]  /*5cd0*/  IMAD.MOV.U32 R11, RZ, RZ, R14 ;  /* 0x000000ffff0b7224 */ /* 0x001fe400078e000e */
[----:B------:R-:W-:Y:S01]  /*5ce0*/  IMAD.X R10, R9, 0x1, R2, P6 ;  /* 0x00000001090a7824 */ /* 0x000fe200030e0602 */
[----:B----4-:R-:W-:Y:S04]  /*5cf0*/  STL [R1+0x394], R13 ;  /* 0x0003940d01007387 */ /* 0x010fe80000100800 */
[----:B------:R-:W-:Y:S01]  /*5d00*/  @!P4 LOP3.LUT R11, R11, R10, RZ, 0x3c, !PT ;  /* 0x0000000a0b0bc212 */ /* 0x000fe200078e3cff */
[----:B------:R-:W-:Y:S04]  /*5d10*/  STL [R1+0x71c], R14 ;  /* 0x00071c0e01007387 */ /* 0x000fe80000100800 */
[----:B------:R0:W-:Y:S01]  /*5d20*/  STL [R1+0x718], R10 ;  /* 0x0007180a01007387 */ /* 0x0001e20000100800 */
[----:B------:R-:W-:-:S02]  /*5d30*/  PRMT R21, RZ, 0x7610, R21 ;  /* 0x00007610ff157816 */ /* 0x000fc40000000015 */
[----:B0-----:R-:W-:-:S04]  /*5d40*/  @!P4 LOP3.LUT R10, R11, R10, RZ, 0x3c, !PT ;  /* 0x0000000a0b0ac212 */ /* 0x001fc800078e3cff */
[----:B------:R-:W-:-:S05]  /*5d50*/  @!P4 LOP3.LUT R11, R11, R10, RZ, 0x3c, !PT ;  /* 0x0000000a0b0bc212 */ /* 0x000fca00078e3cff */
[----:B------:R0:W4:Y:S01]  /*5d60*/  @!P4 LDG.E.U8 R21, desc[UR14][R10.64] ;  /* 0x0000000e0a15c981 */ /* 0x000122000c1e1100 */
[----:B------:R-:W-:-:S05]  /*5d70*/  IADD3 R22, P6, PT, R12, R3, RZ ;  /* 0x000000030c167210 */ /* 0x000fca0007fde0ff */
[----:B------:R-:W-:Y:S01]  /*5d80*/  STL [R1+0x724], R22 ;  /* 0x0007241601007387 */ /* 0x000fe20000100800 */
[----:B---3--:R-:W-:Y:S01]  /*5d90*/  PRMT R23, RZ, 0x7610, R23 ;  /* 0x00007610ff177816 */ /* 0x008fe20000000017 */
[----:B0-----:R-:W-:Y:S02]  /*5da0*/  @!P4 IMAD.MOV.U32 R10, RZ, RZ, R22 ;  /* 0x000000ffff0ac224 */ /* 0x001fe400078e0016 */
[----:B------:R-:W-:-:S05]  /*5db0*/  VIADD R13, R59, 0xfffffff8 ;  /* 0xfffffff83b0d7836 */ /* 0x000fca0000000000 */
[----:B------:R-:W-:Y:S02]  /*5dc0*/  ISETP.GE.U32.AND P2, PT, R13, 0x7fffff79, PT ;  /* 0x7fffff790d00780c */ /* 0x000fe40003f46070 */
[----:B------:R-:W-:Y:S01]  /*5dd0*/  PRMT R13, RZ, 0x7610, R13 ;  /* 0x00007610ff0d7816 */ /* 0x000fe2000000000d */
[----:B--2---:R0:W-:Y:S02]  /*5de0*/  STL [R1+0x390], R20 ;  /* 0x0003901401007387 */ /* 0x0041e40000100800 */
[----:B0-----:R-:W-:-:S04]  /*5df0*/  IMAD.X R20, R9, 0x1, R4, P6 ;  /* 0x0000000109147824 */ /* 0x001fc800030e0604 */
[----:B------:R-:W-:Y:S01]  /*5e00*/  @!P4 IMAD.MOV.U32 R11, RZ, RZ, R20 ;  /* 0x000000ffff0bc224 */ /* 0x000fe200078e0014 */
[----:B------:R-:W-:-:S04]  /*5e10*/  IADD3 R14, P6, PT, R12, R5, RZ ;  /* 0x000000050c0e7210 */ /* 0x000fc80007fde0ff */
[----:B------:R0:W2:Y:S04]  /*5e20*/  @!P4 LDG.E.U8 R23, desc[UR14][R10.64] ;  /* 0x0000000e0a17c981 */ /* 0x0000a8000c1e1100 */
[----:B------:R1:W-:Y:S04]  /*5e30*/  STL [R1+0x720], R20 ;  /* 0x0007201401007387 */ /* 0x0003e80000100800 */
[----:B------:R-:W-:Y:S01]  /*5e40*/  STL [R1+0x72c], R14 ;  /* 0x00072c0e01007387 */ /* 0x000fe20000100800 */
[----:B0-----:R-:W-:-:S03]  /*5e50*/  @!P4 IMAD.MOV.U32 R10, RZ, RZ, R14 ;  /* 0x000000ffff0ac224 */ /* 0x001fc600078e000e */
[----:B----4-:R0:W-:Y:S04]  /*5e60*/  STL [R1+0x3ac], R21 ;  /* 0x0003ac1501007387 */ /* 0x0101e80000100800 */
[----:B-1----:R-:W3:Y:S04]  /*5e70*/  LDL.LU R20, [R1+0x1f30] ;  /* 0x001f300001147983 */ /* 0x002ee80000300800 */
[----:B------:R-:W4:Y:S01]  /*5e80*/  LDL.LU R22, [R1+0x1f2c] ;  /* 0x001f2c0001167983 */ /* 0x000f220000300800 */
[----:B0-----:R-:W-:-:S04]  /*5e90*/  IMAD.X R21, R9, 0x1, R6, P6 ;  /* 0x0000000109157824 */ /* 0x001fc800030e0606 */
[----:B------:R-:W-:-:S05]  /*5ea0*/  IMAD.MOV.U32 R11, RZ, RZ, R21 ;  /* 0x000000ffff0b7224 */ /* 0x000fca00078e0015 */
[----:B------:R0:W4:Y:S04]  /*5eb0*/  @!P4 LDG.E.U8 R13, desc[UR14][R10.64] ;  /* 0x0000000e0a0dc981 */ /* 0x000128000c1e1100 */
[----:B--2---:R1:W-:Y:S04]  /*5ec0*/  STL [R1+0x3a8], R23 ;  /* 0x0003a81701007387 */ /* 0x0043e80000100800 */
[----:B-1----:R-:W2:Y:S04]  /*5ed0*/  LDL.LU R23, [R1+0x1f28] ;  /* 0x001f280001177983 */ /* 0x002ea80000300800 */
[----:B------:R1:W-:Y:S02]  /*5ee0*/  STL [R1+0x728], R21 ;  /* 0x0007281501007387 */ /* 0x0003e40000100800 */
[----:B-1----:R-:W-:Y:S01]  /*5ef0*/  IADD3 R21, P6, PT, R12, R7, RZ ;  /* 0x000000070c157210 */ /* 0x002fe20007fde0ff */
[----:B------:R-:W-:Y:S01]  /*5f00*/  IMAD.SHL.U32 R12, R16, 0x4, RZ ;  /* 0x00000004100c7824 */ /* 0x000fe200078e00ff */
[----:B---3--:R-:W-:-:S03]  /*5f10*/  PRMT R20, RZ, 0x7610, R20 ;  /* 0x00007610ff147816 */ /* 0x008fc60000000014 */
[----:B0-----:R-:W-:Y:S01]  /*5f20*/  IMAD.X R11, R9, 0x1, R8, P6 ;  /* 0x00000001090b7824 */ /* 0x001fe200030e0608 */
[----:B------:R-:W-:Y:S01]  /*5f30*/  SHF.R.S32.HI R9, RZ, 0x1f, R12 ;  /* 0x0000001fff097819 */ /* 0x000fe2000001140c */
[----:B------:R-:W-:Y:S01]  /*5f40*/  @!P4 IMAD.MOV.U32 R10, RZ, RZ, R21 ;  /* 0x000000ffff0ac224 */ /* 0x000fe200078e0015 */
[----:B------:R-:W-:Y:S01]  /*5f50*/  IADD3 R14, P6, PT, R12, R0, RZ ;  /* 0x000000000c0e7210 */ /* 0x000fe20007fde0ff */
[----:B------:R-:W-:Y:S04]  /*5f60*/  STL [R1+0x734], R21 ;  /* 0x0007341501007387 */ /* 0x000fe80000100800 */
[----:B------:R0:W-:Y:S04]  /*5f70*/  STL [R1+0x730], R11 ;  /* 0x0007300b01007387 */ /* 0x0001e80000100800 */
[----:B------:R0:W3:Y:S04]  /*5f80*/  @!P4 LDG.E.U8 R20, desc[UR14][R10.64] ;  /* 0x0000000e0a14c981 */ /* 0x0000e8000c1e1100 */
[----:B----4-:R-:W-:Y:S01]  /*5f90*/  STL [R1+0x3a4], R13 ;  /* 0x0003a40d01007387 */ /* 0x010fe20000100800 */
[----:B0-----:R-:W-:-:S02]  /*5fa0*/  IMAD.MOV.U32 R11, RZ, RZ, R14 ;  /* 0x000000ffff0b7224 */ /* 0x001fc400078e000e */
[----:B------:R-:W-:Y:S01]  /*5fb0*/  IMAD.X R10, R9, 0x1, R2, P6 ;  /* 0x00000001090a7824 */ /* 0x000fe200030e0602 */
[----:B------:R-:W-:Y:S04]  /*5fc0*/  STL [R1+0x73c], R14 ;  /* 0x00073c0e01007387 */ /* 0x000fe80000100800 */
[-C--:B------:R-:W-:Y:S01]  /*5fd0*/  @!P3 LOP3.LUT R11, R11, R10.reuse, RZ, 0x3c, !PT ;  /* 0x0000000a0b0bb212 */ /* 0x080fe200078e3cff */
[----:B------:R0:W-:Y:S01]  /*5fe0*/  STL [R1+0x738], R10 ;  /* 0x0007380a01007387 */ /* 0x0001e20000100800 */
[----:B------:R-:W-:Y:S02]  /*5ff0*/  PRMT R22, RZ, 0x7610, R22 ;  /* 0x00007610ff167816 */ /* 0x000fe40000000016 */
[----:B0-----:R-:W-:-:S04]  /*6000*/  @!P3 LOP3.LUT R10, R11, R10, RZ, 0x3c, !PT ;  /* 0x0000000a0b0ab212 */ /* 0x001fc800078e3cff */
[----:B------:R-:W-:-:S05]  /*6010*/  @!P3 LOP3.LUT R11, R11, R10, RZ, 0x3c, !PT ;  /* 0x0000000a0b0bb212 */ /* 0x000fca00078e3cff */
[----:B------:R0:W4:Y:S01]  /*6020*/  @!P3 LDG.E.U8 R22, desc[UR14][R10.64] ;  /* 0x0000000e0a16b981 */ /* 0x000122000c1e1100 */
[----:B------:R-:W-:-:S05]  /*6030*/  IADD3 R21, P6, PT, R12, R3, RZ ;  /* 0x000000030c157210 */ /* 0x000fca0007fde0ff */
[----:B------:R-:W-:Y:S01]  /*6040*/  STL [R1+0x744], R21 ;  /* 0x0007441501007387 */ /* 0x000fe20000100800 */
[----:B0-----:R-:W-:Y:S02]  /*6050*/  @!P3 IMAD.MOV.U32 R10, RZ, RZ, R21 ;  /* 0x000000ffff0ab224 */ /* 0x001fe400078e0015 */
[----:B------:R-:W-:-:S05]  /*6060*/  VIADD R13, R59, 0xfffffff7 ;  /* 0xfffffff73b0d7836 */ /* 0x000fca0000000000 */
[----:B------:R-:W-:Y:S02]  /*6070*/  ISETP.GE.U32.AND P4, PT, R13, 0x7fffff78, PT ;  /* 0x7fffff780d00780c */ /* 0x000fe40003f86070 */
[----:B------:R-:W-:Y:S02]  /*6080*/  PRMT R13, RZ, 0x7610, R13 ;  /* 0x00007610ff0d7816 */ /* 0x000fe4000000000d */
[----:B--2---:R-:W-:Y:S01]  /*6090*/  PRMT R23, RZ, 0x7610, R23 ;  /* 0x00007610ff177816 */ /* 0x004fe20000000017 */
[----:B---3--:R0:W-:Y:S02]  /*60a0*/  STL [R1+0x3a0], R20 ;  /* 0x0003a01401007387 */ /* 0x0081e40000100800 */
[----:B0-----:R-:W-:-:S04]  /*60b0*/  IMAD.X R20, R9, 0x1, R4, P6 ;  /* 0x0000000109147824 */ /* 0x001fc800030e0604 */
[----:B------:R-:W-:Y:S01]  /*60c0*/  @!P3 IMAD.MOV.U32 R11, RZ, RZ, R20 ;  /* 0x000000ffff0bb224 */ /* 0x000fe200078e0014 */
[----:B------:R-:W-:-:S04]  /*60d0*/  IADD3 R14, P6, PT, R12, R5, RZ ;  /* 0x000000050c0e7210 */ /* 0x000fc80007fde0ff */
[----:B------:R0:W2:Y:S04]  /*60e0*/  @!P3 LDG.E.U8 R23, desc[UR14][R10.64] ;  /* 0x0000000e0a17b981 */ /* 0x0000a8000c1e1100 */
[----:B------:R1:W-:Y:S04]  /*60f0*/  STL [R1+0x740], R20 ;  /* 0x0007401401007387 */ /* 0x0003e80000100800 */
[----:B------:R-:W-:Y:S04]  /*6100*/  STL [R1+0x74c], R14 ;  /* 0x00074c0e01007387 */ /* 0x000fe80000100800 */
[----:B----4-:R3:W-:Y:S04]  /*6110*/  STL [R1+0x580], R22 ;  /* 0x0005801601007387 */ /* 0x0107e80000100800 */
[----:B-1----:R-:W4:Y:S01]  /*6120*/  LDL.LU R20, [R1+0x1f24] ;  /* 0x001f240001147983 */ /* 0x002f220000300800 */
[----:B0-----:R-:W-:-:S03]  /*6130*/  @!P3 IMAD.MOV.U32 R10, RZ, RZ, R14 ;  /* 0x000000ffff0ab224 */ /* 0x001fc600078e000e */
[----:B------:R-:W4:Y:S01]  /*6140*/  LDL.LU R21, [R1+0x1f20] ;  /* 0x001f200001157983 */ /* 0x000f220000300800 */
[----:B---3--:R-:W-:-:S04]  /*6150*/  IMAD.X R22, R9, 0x1, R6, P6 ;  /* 0x0000000109167824 */ /* 0x008fc800030e0606 */
[----:B------:R-:W-:-:S05]  /*6160*/  IMAD.MOV.U32 R11, RZ, RZ, R22 ;  /* 0x000000ffff0b7224 */ /* 0x000fca00078e0016 */
[----:B------:R0:W3:Y:S04]  /*6170*/  @!P3 LDG.E.U8 R13, desc[UR14][R10.64] ;  /* 0x0000000e0a0db981 */ /* 0x0000e8000c1e1100 */
[----:B--2---:R1:W-:Y:S04]  /*6180*/  STL [R1+0x57c], R23 ;  /* 0x00057c1701007387 */ /* 0x0043e80000100800 */
[----:B-1----:R-:W2:Y:S04]  /*6190*/  LDL.LU R23, [R1+0x1f1c] ;  /* 0x001f1c0001177983 */ /* 0x002ea80000300800 */
[----:B------:R1:W-:Y:S02]  /*61a0*/  STL [R1+0x748], R22 ;  /* 0x0007481601007387 */ /* 0x0003e40000100800 */
[----:B-1----:R-:W-:Y:S01]  /*61b0*/  IADD3 R22, P6, PT, R12, R7, RZ ;  /* 0x000000070c167210 */ /* 0x002fe20007fde0ff */
[----:B------:R-:W-:Y:S01]  /*61c0*/  IMAD R12, R16, 0x5, RZ ;  /* 0x00000005100c7824 */ /* 0x000fe200078e02ff */
[----:B----4-:R-:W-:-:S03]  /*61d0*/  PRMT R20, RZ, 0x7610, R20 ;  /* 0x00007610ff147816 */ /* 0x010fc60000000014 */
[----:B0-----:R-:W-:Y:S01]  /*61e0*/  IMAD.X R11, R9, 0x1, R8, P6 ;  /* 0x00000001090b7824 */ /* 0x001fe200030e0608 */
[----:B------:R-:W-:Y:S01]  /*61f0*/  SHF.R.S32.HI R9, RZ, 0x1f, R12 ;  /* 0x0000001fff097819 */ /* 0x000fe2000001140c */
[----:B------:R-:W-:Y:S01]  /*6200*/  @!P3 IMAD.MOV.U32 R10, RZ, RZ, R22 ;  /* 0x000000ffff0ab224 */ /* 0x000fe200078e0016 */
[----:B------:R-:W-:Y:S01]  /*6210*/  IADD3 R14, P6, PT, R12, R0, RZ ;  /* 0x000000000c0e7210 */ /* 0x000fe20007fde0ff */
[----:B------:R-:W-:Y:S04]  /*6220*/  STL [R1+0x754], R22 ;  /* 0x0007541601007387 */ /* 0x000fe80000100800 */
[----:B------:R0:W-:Y:S04]  /*6230*/  STL [R1+0x750], R11 ;  /* 0x0007500b01007387 */ /* 0x0001e80000100800 */
[----:B------:R0:W4:Y:S04]  /*6240*/  @!P3 LDG.E.U8 R20, desc[UR14][R10.64] ;  /* 0x0000000e0a14b981 */ /* 0x000128000c1e1100 */
[----:B---3--:R-:W-:Y:S01]  /*6250*/  STL [R1+0x578], R13 ;  /* 0x0005780d01007387 */ /* 0x008fe20000100800 */
        /* <DEDUP_REMOVED lines=8> */
[----:B------:R0:W3:Y:S01]  /*62e0*/  @!P0 LDG.E.U8 R21, desc[UR14][R10.64] ;  /* 0x0000000e0a158981 */ /* 0x0000e2000c1e1100 */
[----:B------:R-:W-:-:S05]  /*62f0*/  IADD3 R22, P6, PT, R12, R3, RZ ;  /* 0x000000030c167210 */ /* 0x000fca0007fde0ff */
[----:B------:R-:W-:Y:S01]  /*6300*/  STL [R1+0x764], R22 ;  /* 0x0007641601007387 */ /* 0x000fe20000100800 */
[----:B0-----:R-:W-:Y:S02]  /*6310*/  @!P0 IMAD.MOV.U32 R10, RZ, RZ, R22 ;  /* 0x000000ffff0a8224 */ /* 0x001fe400078e0016 */
[----:B------:R-:W-:-:S05]  /*6320*/  VIADD R13, R59, 0xfffffff6 ;  /* 0xfffffff63b0d7836 */ /* 0x000fca0000000000 */
[----:B------:R-:W-:Y:S02]  /*6330*/  ISETP.GE.U32.AND P3, PT, R13, 0x7fffff77, PT ;  /* 0x7fffff770d00780c */ /* 0x000fe40003f66070 */
[----:B------:R-:W-:Y:S02]  /*6340*/  PRMT R13, RZ, 0x7610, R13 ;  /* 0x00007610ff0d7816 */ /* 0x000fe4000000000d */
[----:B--2---:R-:W-:Y:S01]  /*6350*/  PRMT R23, RZ, 0x7610, R23 ;  /* 0x00007610ff177816 */ /* 0x004fe20000000017 */
[----:B----4-:R0:W-:Y:S02]  /*6360*/  STL [R1+0x574], R20 ;  /* 0x0005741401007387 */ /* 0x0101e40000100800 */
[----:B0-----:R-:W-:-:S04]  /*6370*/  IMAD.X R20, R9, 0x1, R4, P6 ;  /* 0x0000000109147824 */ /* 0x001fc800030e0604 */
[----:B------:R-:W-:Y:S01]  /*6380*/  @!P0 IMAD.MOV.U32 R11, RZ, RZ, R20 ;  /* 0x000000ffff0b8224 */ /* 0x000fe200078e0014 */
[----:B------:R-:W-:-:S04]  /*6390*/  IADD3 R14, P6, PT, R12, R5, RZ ;  /* 0x000000050c0e7210 */ /* 0x000fc80007fde0ff */
[----:B------:R0:W2:Y:S04]  /*63a0*/  @!P0 LDG.E.U8 R23, desc[UR14][R10.64] ;  /* 0x0000000e0a178981 */ /* 0x0000a8000c1e1100 */
[----:B------:R1:W-:Y:S04]  /*63b0*/  STL [R1+0x760], R20 ;  /* 0x0007601401007387 */ /* 0x0003e80000100800 */
[----:B------:R-:W-:Y:S04]  /*63c0*/  STL [R1+0x76c], R14 ;  /* 0x00076c0e01007387 */ /* 0x000fe80000100800 */
[----:B---3--:R3:W-:Y:S04]  /*63d0*/  STL [R1+0x570], R21 ;  /* 0x0005701501007387 */ /* 0x0087e80000100800 */
        /* <DEDUP_REMOVED lines=98> */
[----:B------:R-:W-:Y:S01]  /*6a00*/  IMAD.SHL.U32 R12, R16, 0x8, RZ ;  /* 0x00000008100c7824 */ /* 0x000fe200078e00ff */
        /* <DEDUP_REMOVED lines=284> */
[----:B0-----:R-:W-:Y:S01]  /*7bd0*/  @!P3 IMAD.MOV.U32 R10, RZ, RZ, R21 ;  /* 0x000000ffff0ab224 */ /* 0x001fe200078e0015 */
[----:B--2---:R-:W-:Y:S02]  /*7be0*/  PRMT R23, RZ, 0x7610, R23 ;  /* 0x00007610ff177816 */ /* 0x004fe40000000017 */
[----:B----4-:R0:W-:Y:S02]  /*7bf0*/  STL [R1+0x520], R20 ;  /* 0x0005201401007387 */ /* 0x0101e40000100800 */
[----:B0-----:R-:W-:-:S04]  /*7c00*/  IMAD.X R20, R9, 0x1, R4, P6 ;  /* 0x0000000109147824 */ /* 0x001fc800030e0604 */
[----:B------:R-:W-:Y:S01]  /*7c10*/  @!P3 IMAD.MOV.U32 R11, RZ, RZ, R20 ;  /* 0x000000ffff0bb224 */ /* 0x000fe200078e0014 */
[----:B------:R-:W-:Y:S01]  /*7c20*/  IADD3 R14, P6, PT, R12, R5, RZ ;  /* 0x000000050c0e7210 */ /* 0x000fe20007fde0ff */
[----:B------:R0:W-:Y:S04]  /*7c30*/  STL [R1+0x774], R20 ;  /* 0x0007741401007387 */ /* 0x0001e80000100800 */
[----:B------:R1:W2:Y:S04]  /*7c40*/  @!P3 LDG.E.U8 R23, desc[UR14][R10.64] ;  /* 0x0000000e0a17b981 */ /* 0x0002a8000c1e1100 */
[----:B------:R-:W-:Y:S04]  /*7c50*/  STL [R1+0x780], R14 ;  /* 0x0007800e01007387 */ /* 0x000fe80000100800 */
[----:B---3--:R3:W-:Y:S04]  /*7c60*/  STL [R1+0x51c], R22 ;  /* 0x00051c1601007387 */ /* 0x0087e80000100800 */
[----:B0-----:R-:W4:Y:S04]  /*7c70*/  LDL.LU R20, [R1+0x1eac] ;  /* 0x001eac0001147983 */ /* 0x001f280000300800 */
[----:B------:R-:W4:Y:S01]  /*7c80*/  LDL.LU R21, [R1+0x1ea8] ;  /* 0x001ea80001157983 */ /* 0x000f220000300800 */
[----:B------:R-:W-:-:S02]  /*7c90*/  VIADD R13, R59, 0xffffffed ;  /* 0xffffffed3b0d7836 */ /* 0x000fc40000000000 */
[----:B---3--:R-:W-:-:S03]  /*7ca0*/  IMAD.X R22, R9, 0x1, R6, P6 ;  /* 0x0000000109167824 */ /* 0x008fc600030e0606 */
[----:B------:R-:W-:Y:S01]  /*7cb0*/  ISETP.GE.U32.AND P4, PT, R13, 0x7fffff6e, PT ;  /* 0x7fffff6e0d00780c */ /* 0x000fe20003f86070 */
[----:B-1----:R-:W-:Y:S01]  /*7cc0*/  IMAD.MOV.U32 R11, RZ, RZ, R22 ;  /* 0x000000ffff0b7224 */ /* 0x002fe200078e0016 */
[----:B------:R-:W-:Y:S01]  /*7cd0*/  PRMT R13, RZ, 0x7610, R13 ;  /* 0x00007610ff0d7816 */ /* 0x000fe2000000000d */
[----:B------:R-:W-:-:S05]  /*7ce0*/  @!P3 IMAD.MOV.U32 R10, RZ, RZ, R14 ;  /* 0x000000ffff0ab224 */ /* 0x000fca00078e000e */
[----:B------:R0:W3:Y:S04]  /*7cf0*/  @!P3 LDG.E.U8 R13, desc[UR14][R10.64] ;  /* 0x0000000e0a0db981 */ /* 0x0000e8000c1e1100 */
[----:B--2---:R1:W-:Y:S04]  /*7d00*/  STL [R1+0x518], R23 ;  /* 0x0005181701007387 */ /* 0x0043e80000100800 */
[----:B-1----:R-:W2:Y:S04]  /*7d10*/  LDL.LU R23, [R1+0x1ea4] ;  /* 0x001ea40001177983 */ /* 0x002ea80000300800 */
[----:B------:R1:W-:Y:S02]  /*7d20*/  STL [R1+0x77c], R22 ;  /* 0x00077c1601007387 */ /* 0x0003e40000100800 */
[----:B-1----:R-:W-:-:S02]  /*7d30*/  IADD3 R22, P6, PT, R12, R7, RZ ;  /* 0x000000070c167210 */ /* 0x002fc40007fde0ff */
[----:B----4-:R-:W-:-:S03]  /*7d40*/  PRMT R21, RZ, 0x7610, R21 ;  /* 0x00007610ff157816 */ /* 0x010fc60000000015 */
[----:B0-----:R-:W-:Y:S02]  /*7d50*/  IMAD.X R11, R9, 0x1, R8, P6 ;  /* 0x00000001090b7824 */ /* 0x001fe400030e0608 */
[----:B------:R-:W-:-:S05]  /*7d60*/  @!P3 IMAD.MOV.U32 R10, RZ, RZ, R22 ;  /* 0x000000ffff0ab224 */ /* 0x000fca00078e0016 */
[----:B------:R0:W4:Y:S01]  /*7d70*/  @!P3 LDG.E.U8 R21, desc[UR14][R10.64] ;  /* 0x0000000e0a15b981 */ /* 0x000122000c1e1100 */
[----:B------:R-:W-:-:S05]  /*7d80*/  IMAD R12, R16, 0xf, RZ ;  /* 0x0000000f100c7824 */ /* 0x000fca00078e02ff */
[----:B------:R-:W-:Y:S02]  /*7d90*/  SHF.R.S32.HI R9, RZ, 0x1f, R12 ;  /* 0x0000001fff097819 */ /* 0x000fe4000001140c */
[----:B------:R-:W-:Y:S01]  /*7da0*/  IADD3 R14, P6, PT, R12, R0, RZ ;  /* 0x000000000c0e7210 */ /* 0x000fe20007fde0ff */
[----:B------:R-:W-:Y:S04]  /*7db0*/  STL [R1+0x788], R22 ;  /* 0x0007881601007387 */ /* 0x000fe80000100800 */
[----:B------:R1:W-:Y:S01]  /*7dc0*/  STL [R1+0x784], R11 ;  /* 0x0007840b01007387 */ /* 0x0003e20000100800 */
[----:B0-----:R-:W-:-:S03]  /*7dd0*/  IMAD.X R10, R9, 0x1, R2, P6 ;  /* 0x00000001090a7824 */ /* 0x001fc600030e0602 */
[----:B---3--:R-:W-:Y:S01]  /*7de0*/  STL [R1+0x514], R13 ;  /* 0x0005140d01007387 */ /* 0x008fe20000100800 */
[----:B-1----:R-:W-:-:S03]  /*7df0*/  IMAD.MOV.U32 R11, RZ, RZ, R14 ;  /* 0x000000ffff0b7224 */ /* 0x002fc600078e000e */
[----:B------:R-:W-:Y:S02]  /*7e00*/  STL [R1+0x790], R14 ;  /* 0x0007900e01007387 */ /* 0x000fe40000100800 */
[----:B------:R-:W-:Y:S02]  /*7e10*/  @!P0 LOP3.LUT R11, R11, R10, RZ, 0x3c, !PT ;  /* 0x0000000a0b0b8212 */ /* 0x000fe400078e3cff */
[----:B------:R-:W-:Y:S02]  /*7e20*/  PRMT R82, RZ, 0x7610, R82 ;  /* 0x00007610ff527816 */ /* 0x000fe40000000052 */
[----:B------:R-:W-:Y:S01]  /*7e30*/  PRMT R20, RZ, 0x7610, R20 ;  /* 0x00007610ff147816 */ /* 0x000fe20000000014 */
[----:B----4-:R0:W-:Y:S04]  /*7e40*/  STL [R1+0x510], R21 ;  /* 0x0005101501007387 */ /* 0x0101e80000100800 */
[----:B------:R1:W-:Y:S01]  /*7e50*/  STL [R1+0x78c], R10 ;  /* 0x00078c0a01007387 */ /* 0x0003e20000100800 */
[----:B0-----:R-:W-:-:S02]  /*7e60*/  IADD3 R21, P6, PT, R12, R3, RZ ;  /* 0x000000030c157210 */ /* 0x001fc40007fde0ff */
[----:B-1----:R-:W-:-:S03]  /*7e70*/  @!P0 LOP3.LUT R10, R11, R10, RZ, 0x3c, !PT ;  /* 0x0000000a0b0a8212 */ /* 0x002fc600078e3cff */
[----:B------:R-:W-:Y:S01]  /*7e80*/  IMAD.X R22, R9, 0x1, R4, P6 ;  /* 0x0000000109167824 */ /* 0x000fe200030e0604 */
[----:B------:R-:W-:-:S05]  /*7e90*/  @!P0 LOP3.LUT R11, R11, R10, RZ, 0x3c, !PT ;  /* 0x0000000a0b0b8212 */ /* 0x000fca00078e3cff */
[----:B------:R0:W3:Y:S02]  /*7ea0*/  @!P0 LDG.E.U8 R82, desc[UR14][R10.64] ;  /* 0x0000000e0a528981 */ /* 0x0000e4000c1e1100 */
[----:B0-----:R-:W-:Y:S02]  /*7eb0*/  @!P0 IMAD.MOV.U32 R10, RZ, RZ, R21 ;  /* 0x000000ffff0a8224 */ /* 0x001fe400078e0015 */
[----:B------:R-:W-:-:S05]  /*7ec0*/  @!P0 IMAD.MOV.U32 R11, RZ, RZ, R22 ;  /* 0x000000ffff0b8224 */ /* 0x000fca00078e0016 */
[----:B------:R0:W4:Y:S01]  /*7ed0*/  @!P0 LDG.E.U8 R20, desc[UR14][R10.64] ;  /* 0x0000000e0a148981 */ /* 0x000122000c1e1100 */
[----:B------:R-:W-:Y:S01]  /*7ee0*/  IADD3 R14, P6, PT, R12, R5, RZ ;  /* 0x000000050c0e7210 */ /* 0x000fe20007fde0ff */
[----:B------:R-:W-:Y:S02]  /*7ef0*/  VIADD R13, R59, 0xffffffec ;  /* 0xffffffec3b0d7836 */ /* 0x000fe40000000000 */
[----:B------:R-:W-:Y:S04]  /*7f00*/  STL [R1+0x798], R21 ;  /* 0x0007981501007387 */ /* 0x000fe80000100800 */
[----:B------:R1:W-:Y:S04]  /*7f10*/  STL [R1+0x794], R22 ;  /* 0x0007941601007387 */ /* 0x0003e80000100800 */
[----:B------:R-:W-:Y:S01]  /*7f20*/  STL [R1+0x7a0], R14 ;  /* 0x0007a00e01007387 */ /* 0x000fe20000100800 */
[----:B------:R-:W-:Y:S01]  /*7f30*/  ISETP.GE.U32.AND P3, PT, R13, 0x7fffff6d, PT ;  /* 0x7fffff6d0d00780c */ /* 0x000fe20003f66070 */
[----:B0-----:R-:W-:Y:S01]  /*7f40*/  @!P0 IMAD.MOV.U32 R10, RZ, RZ, R14 ;  /* 0x000000ffff0a8224 */ /* 0x001fe200078e000e */
[----:B------:R-:W-:-:S02]  /*7f50*/  PRMT R13, RZ, 0x7610, R13 ;  /* 0x00007610ff0d7816 */ /* 0x000fc4000000000d */
[----:B------:R-:W-:Y:S01]  /*7f60*/  PRMT R15, RZ, 0x7610, R15 ;  /* 0x00007610ff0f7816 */ /* 0x000fe2000000000f */
[----:B---3--:R0:W-:Y:S04]  /*7f70*/  STL [R1+0x5ac], R82 ;  /* 0x0005ac5201007387 */ /* 0x0081e80000100800 */
[----:B-1----:R-:W3:Y:S04]  /*7f80*/  LDL.LU R22, [R1+0x1ea0] ;  /* 0x001ea00001167983 */ /* 0x002ee80000300800 */
[----:B------:R-:W3:Y:S01]  /*7f90*/  LDL.LU R21, [R1+0x1e9c] ;  /* 0x001e9c0001157983 */ /* 0x000ee20000300800 */
[----:B0-----:R-:W-:-:S04]  /*7fa0*/  IMAD.X R82, R9, 0x1, R6, P6 ;  /* 0x0000000109527824 */ /* 0x001fc800030e0606 */
[----:B------:R-:W-:Y:S01]  /*7fb0*/  IMAD.MOV.U32 R11, RZ, RZ, R82 ;  /* 0x000000ffff0b7224 */ /* 0x000fe200078e0052 */
[----:B----4-:R0:W-:Y:S04]  /*7fc0*/  STL [R1+0x5a8], R20 ;  /* 0x0005a81401007387 */ /* 0x0101e80000100800 */
[----:B------:R1:W4:Y:S04]  /*7fd0*/  @!P0 LDG.E.U8 R13, desc[UR14][R10.64] ;  /* 0x0000000e0a0d8981 */ /* 0x000328000c1e1100 */
[----:B0-----:R-:W4:Y:S04]  /*7fe0*/  LDL.LU R20, [R1+0x1e98] ;  /* 0x001e980001147983 */ /* 0x001f280000300800 */
[----:B------:R0:W-:Y:S02]  /*7ff0*/  STL [R1+0x79c], R82 ;  /* 0x00079c5201007387 */ /* 0x0001e40000100800 */
[----:B0-----:R-:W-:-:S05]  /*8000*/  IADD3 R82, P6, PT, R12, R7, RZ ;  /* 0x000000070c527210 */ /* 0x001fca0007fde0ff */
[----:B-1----:R-:W-:Y:S02]  /*8010*/  IMAD.X R11, R9, 0x1, R8, P6 ;  /* 0x00000001090b7824 */ /* 0x002fe400030e0608 */
[----:B------:R-:W-:-:S05]  /*8020*/  @!P0 IMAD.MOV.U32 R10, RZ, RZ, R82 ;  /* 0x000000ffff0a8224 */ /* 0x000fca00078e0052 */
[----:B------:R0:W4:Y:S01]  /*8030*/  @!P0 LDG.E.U8 R15, desc[UR14][R10.64] ;  /* 0x0000000e0a0f8981 */ /* 0x000122000c1e1100 */
[----:B------:R-:W-:-:S05]  /*8040*/  IMAD.SHL.U32 R12, R16, 0x10, RZ ;  /* 0x00000010100c7824 */ /* 0x000fca00078e00ff */
[----:B------:R-:W-:Y:S02]  /*8050*/  SHF.R.S32.HI R9, RZ, 0x1f, R12 ;  /* 0x0000001fff097819 */ /* 0x000fe4000001140c */
[----:B------:R-:W-:Y:S01]  /*8060*/  IADD3 R14, P6, PT, R12, R0, RZ ;  /* 0x000000000c0e7210 */ /* 0x000fe20007fde0ff */
[----:B------:R-:W-:Y:S04]  /*8070*/  STL [R1+0x7a8], R82 ;  /* 0x0007a85201007387 */ /* 0x000fe80000100800 */
[----:B------:R1:W-:Y:S01]  /*8080*/  STL [R1+0x7a4], R11 ;  /* 0x0007a40b01007387 */ /* 0x0003e20000100800 */
[----:B0-----:R-:W-:Y:S02]  /*8090*/  IMAD.X R10, R9, 0x1, R2, P6 ;  /* 0x00000001090a7824 */ /* 0x001fe400030e0602 */
[----:B-1----:R-:W-:-:S05]  /*80a0*/  IMAD.MOV.U32 R11, RZ, RZ, R14 ;  /* 0x000000ffff0b7224 */ /* 0x002fca00078e000e */
[----:B------:R-:W-:Y:S02]  /*80b0*/  @!P1 LOP3.LUT R11, R11, R10, RZ, 0x3c, !PT ;  /* 0x0000000a0b0b9212 */ /* 0x000fe400078e3cff */
[----:B--2---:R-:W-:Y:S02]  /*80c0*/  PRMT R23, RZ, 0x7610, R23 ;  /* 0x00007610ff177816 */ /* 0x004fe40000000017 */
[----:B---3--:R-:W-:Y:S01]  /*80d0*/  PRMT R22, RZ, 0x7610, R22 ;  /* 0x00007610ff167816 */ /* 0x008fe20000000016 */
[----:B----4-:R0:W-:Y:S04]  /*80e0*/  STL [R1+0x5a4], R13 ;  /* 0x0005a40d01007387 */ /* 0x0101e80000100800 */
[----:B------:R-:W-:Y:S01]  /*80f0*/  STL [R1+0x7b0], R14 ;  /* 0x0007b00e01007387 */ /* 0x000fe20000100800 */
[----:B0-----:R-:W-:Y:S01]  /*8100*/  VIADD R13, R59, 0xffffffeb ;  /* 0xffffffeb3b0d7836 */ /* 0x001fe20000000000 */
[----:B------:R-:W-:-:S04]  /*8110*/  PRMT R21, RZ, 0x7610, R21 ;  /* 0x00007610ff157816 */ /* 0x000fc80000000015 */
[----:B------:R-:W-:Y:S01]  /*8120*/  ISETP.GE.U32.AND P0, PT, R13, 0x7fffff6c, PT ;  /* 0x7fffff6c0d00780c */ /* 0x000fe20003f06070 */
[----:B------:R0:W-:Y:S04]  /*8130*/  STL [R1+0x59c], R15 ;  /* 0x00059c0f01007387 */ /* 0x0001e80000100800 */
[----:B------:R1:W-:Y:S01]  /*8140*/  STL [R1+0x7ac], R10 ;  /* 0x0007ac0a01007387 */ /* 0x0003e20000100800 */
[----:B0-----:R-:W-:Y:S02]  /*8150*/  IADD3 R15, P6, PT, R12, R3, RZ ;  /* 0x000000030c0f7210 */ /* 0x001fe40007fde0ff */
[----:B-1----:R-:W-:-:S03]  /*8160*/  @!P1 LOP3.LUT R10, R11, R10, RZ, 0x3c, !PT ;  /* 0x0000000a0b0a9212 */ /* 0x002fc600078e3cff */
[----:B------:R-:W-:Y:S01]  /*8170*/  IMAD.X R82, R9, 0x1, R4, P6 ;  /* 0x0000000109527824 */ /* 0x000fe200030e0604 */
[----:B------:R-:W-:Y:S02]  /*8180*/  @!P1 LOP3.LUT R11, R11, R10, RZ, 0x3c, !PT ;  /* 0x0000000a0b0b9212 */ /* 0x000fe400078e3cff */
[----:B------:R-:W-:-:S03]  /*8190*/  IADD3 R14, P6, PT, R12, R5, RZ ;  /* 0x000000050c0e7210 */ /* 0x000fc60007fde0ff */
[----:B------:R0:W2:Y:S02]  /*81a0*/  @!P1 LDG.E.U8 R23, desc[UR14][R10.64] ;  /* 0x0000000e0a179981 */ /* 0x0000a4000c1e1100 */
[C---:B------:R-:W-:Y:S02]  /*81b0*/  IMAD.X R13, R9.reuse, 0x1, R6, P6 ;  /* 0x00000001090d7824 */ /* 0x040fe400030e0606 */
[----:B------:R1:W-:Y:S01]  /*81c0*/  STL [R1+0x7b8], R15 ;  /* 0x0007b80f01007387 */ /* 0x0003e20000100800 */
[----:B0-----:R-:W-:Y:S02]  /*81d0*/  @!P1 IMAD.MOV.U32 R10, RZ, RZ, R15 ;  /* 0x000000ffff0a9224 */ /* 0x001fe400078e000f */
[----:B------:R-:W-:Y:S01]  /*81e0*/  @!P1 IMAD.MOV.U32 R11, RZ, RZ, R82 ;  /* 0x000000ffff0b9224 */ /* 0x000fe200078e0052 */
[----:B-1----:R-:W-:Y:S01]  /*81f0*/  IADD3 R15, P6, PT, R12, R7, RZ ;  /* 0x000000070c0f7210 */ /* 0x002fe20007fde0ff */
[----:B------:R0:W-:Y:S04]  /*8200*/  STL [R1+0x7b4], R82 ;  /* 0x0007b45201007387 */ /* 0x0001e80000100800 */
[----:B------:R1:W3:Y:S01]  /*8210*/  @!P1 LDG.E.U8 R22, desc[UR14][R10.64] ;  /* 0x0000000e0a169981 */ /* 0x0002e2000c1e1100 */
[----:B------:R-:W-:Y:S01]  /*8220*/  PRMT R20, RZ, 0x7610, R20 ;  /* 0x00007610ff147816 */ /* 0x000fe20000000014 */
[----:B0-----:R-:W-:-:S02]  /*8230*/  IMAD.X R82, R9, 0x1, R8, P6 ;  /* 0x0000000109527824 */ /* 0x001fc400030e0608 */
[----:B-1----:R-:W-:Y:S02]  /*8240*/  @!P1 IMAD.MOV.U32 R10, RZ, RZ, R14 ;  /* 0x000000ffff0a9224 */ /* 0x002fe400078e000e */
[----:B------:R-:W-:-:S05]  /*8250*/  @!P1 IMAD.MOV.U32 R11, RZ, RZ, R13 ;  /* 0x000000ffff0b9224 */ /* 0x000fca00078e000d */
[----:B------:R0:W4:Y:S02]  /*8260*/  @!P1 LDG.E.U8 R21, desc[UR14][R10.64] ;  /* 0x0000000e0a159981 */ /* 0x000124000c1e1100 */
[----:B0-----:R-:W-:Y:S02]  /*8270*/  @!P1 IMAD.MOV.U32 R10, RZ, RZ, R15 ;  /* 0x000000ffff0a9224 */ /* 0x001fe400078e000f */
[----:B------:R-:W-:-:S05]  /*8280*/  @!P1 IMAD.MOV.U32 R11, RZ, RZ, R82 ;  /* 0x000000ffff0b9224 */ /* 0x000fca00078e0052 */
[----:B------:R0:W4:Y:S01]  /*8290*/  @!P1 LDG.E.U8 R20, desc[UR14][R10.64] ;  /* 0x0000000e0a149981 */ /* 0x000122000c1e1100 */
[----:B------:R-:W-:-:S05]  /*82a0*/  IMAD R12, R16, 0x11, RZ ;  /* 0x00000011100c7824 */ /* 0x000fca00078e02ff */
[----:B------:R-:W-:Y:S02]  /*82b0*/  SHF.R.S32.HI R9, RZ, 0x1f, R12 ;  /* 0x0000001fff097819 */ /* 0x000fe4000001140c */
[----:B------:R-:W-:Y:S01]  /*82c0*/  PRMT R18, RZ, 0x7610, R18 ;  /* 0x00007610ff127816 */ /* 0x000fe20000000012 */
[----:B--2---:R-:W-:Y:S04]  /*82d0*/  STL [R1+0x1af8], R23 ;  /* 0x001af81701007387 */ /* 0x004fe80000100800 */
[----:B------:R1:W-:Y:S02]  /*82e0*/  STL [R1+0x7c0], R14 ;  /* 0x0007c00e01007387 */ /* 0x0003e40000100800 */
[----:B-1----:R-:W-:-:S05]  /*82f0*/  IADD3 R14, P6, PT, R12, R0, RZ ;  /* 0x000000000c0e7210 */ /* 0x002fca0007fde0ff */
[----:B0-----:R-:W-:Y:S01]  /*8300*/  IMAD.MOV.U32 R11, RZ, RZ, R14 ;  /* 0x000000ffff0b7224 */ /* 0x001fe200078e000e */
[----:B---3--:R-:W-:Y:S01]  /*8310*/  STL [R1+0x1b24], R22 ;  /* 0x001b241601007387 */ /* 0x008fe20000100800 */
[----:B------:R-:W-:-:S03]  /*8320*/  IMAD.X R10, R9, 0x1, R2, P6 ;  /* 0x00000001090a7824 */ /* 0x000fc600030e0602 */
[----:B------:R-:W-:Y:S02]  /*8330*/  STL [R1+0x7bc], R13 ;  /* 0x0007bc0d01007387 */ /* 0x000fe40000100800 */
[-C--:B------:R-:W-:Y:S02]  /*8340*/  @!P2 LOP3.LUT R11, R11, R10.reuse, RZ, 0x3c, !PT ;  /* 0x0000000a0b0ba212 */ /* 0x080fe400078e3cff */
[----:B------:R-:W-:Y:S04]  /*8350*/  STL [R1+0x7c8], R15 ;  /* 0x0007c80f01007387 */ /* 0x000fe80000100800 */
[----:B----4-:R-:W-:Y:S04]  /*8360*/  STL [R1+0x1b2c], R21 ;  /* 0x001b2c1501007387 */ /* 0x010fe80000100800 */
[----:B------:R-:W-:Y:S04]  /*8370*/  STL [R1+0x7c4], R82 ;  /* 0x0007c45201007387 */ /* 0x000fe80000100800 */
[----:B------:R-:W-:Y:S04]  /*8380*/  STL [R1+0x7d0], R14 ;  /* 0x0007d00e01007387 */ /* 0x000fe80000100800 */
[----:B------:R-:W-:Y:S04]  /*8390*/  STL [R1+0x1b30], R20 ;  /* 0x001b301401007387 */ /* 0x000fe80000100800 */
[----:B------:R0:W-:Y:S02]  /*83a0*/  STL [R1+0x7cc], R10 ;  /* 0x0007cc0a01007387 */ /* 0x0001e40000100800 */
[----:B0-----:R-:W-:-:S04]  /*83b0*/  @!P2 LOP3.LUT R10, R11, R10, RZ, 0x3c, !PT ;  /* 0x0000000a0b0aa212 */ /* 0x001fc800078e3cff */
[----:B------:R-:W-:-:S05]  /*83c0*/  @!P2 LOP3.LUT R11, R11, R10, RZ, 0x3c, !PT ;  /* 0x0000000a0b0ba212 */ /* 0x000fca00078e3cff */
[----:B------:R0:W2:Y:S01]  /*83d0*/  @!P2 LDG.E.U8 R18, desc[UR14][R10.64] ;  /* 0x0000000e0a12a981 */ /* 0x0000a2000c1e1100 */
[----:B------:R-:W-:Y:S02]  /*83e0*/  IADD3 R15, P6, PT, R12, R3, RZ ;  /* 0x000000030c0f7210 */ /* 0x000fe40007fde0ff */
[----:B------:R-:W-:-:S03]  /*83f0*/  PRMT R19, RZ, 0x7610, R19 ;  /* 0x00007610ff137816 */ /* 0x000fc60000000013 */
        /* <DEDUP_REMOVED lines=8> */
[----:B------:R-:W-:-:S02]  /*8480*/  VIADD R13, R59, 0xffffffea ;  /* 0xffffffea3b0d7836 */ /* 0x000fc40000000000 */
[----:B0-----:R-:W-:-:S03]  /*8490*/  @!P2 IMAD.MOV.U32 R10, RZ, RZ, R14 ;  /* 0x000000ffff0aa224 */ /* 0x001fc600078e000e */
[----:B------:R-:W-:Y:S02]  /*84a0*/  ISETP.GE.U32.AND P1, PT, R13, 0x7fffff6b, PT ;  /* 0x7fffff6b0d00780c */ /* 0x000fe40003f26070 */
[----:B------:R-:W-:Y:S01]  /*84b0*/  PRMT R13, RZ, 0x7610, R13 ;  /* 0x00007610ff0d7816 */ /* 0x000fe2000000000d */
[----:B--2---:R0:W-:Y:S04]  /*84c0*/  STL [R1+0x2c0], R18 ;  /* 0x0002c01201007387 */ /* 0x0041e80000100800 */
[----:B-1----:R-:W2:Y:S04]  /*84d0*/  LDL.LU R82, [R1+0x1e94] ;  /* 0x001e940001527983 */ /* 0x002ea80000300800 */
[----:B------:R-:W4:Y:S01]  /*84e0*/  LDL.LU R15, [R1+0x1e90] ;  /* 0x001e9000010f7983 */ /* 0x000f220000300800 */
[----:B0-----:R-:W-:-:S04]  /*84f0*/  IMAD.X R18, R9, 0x1, R6, P6 ;  /* 0x0000000109127824 */ /* 0x001fc800030e0606 */
[----:B------:R-:W-:-:S05]  /*8500*/  IMAD.MOV.U32 R11, RZ, RZ, R18 ;  /* 0x000000ffff0b7224 */ /* 0x000fca00078e0012 */
[----:B------:R0:W2:Y:S04]  /*8510*/  @!P2 LDG.E.U8 R13, desc[UR14][R10.64] ;  /* 0x0000000e0a0da981 */ /* 0x0000a8000c1e1100 */
        /* <DEDUP_REMOVED lines=11> */
[----:B----4-:R-:W-:-:S06]  /*85d0*/  PRMT R15, RZ, 0x7610, R15 ;  /* 0x00007610ff0f7816 */ /* 0x010fcc000000000f */
[----:B------:R0:W4:Y:S02]  /*85e0*/  @!P2 LDG.E.U8 R15, desc[UR14][R10.64] ;  /* 0x0000000e0a0fa981 */ /* 0x000124000c1e1100 */
[----:B0-----:R-:W-:Y:S02]  /*85f0*/  IMAD.MOV.U32 R11, RZ, RZ, R14 ;  /* 0x000000ffff0b7224 */ /* 0x001fe400078e000e */
[----:B------:R-:W-:Y:S01]  /*8600*/  IMAD.X R10, R9, 0x1, R2, P6 ;  /* 0x00000001090a7824 */ /* 0x000fe200030e0602 */
[----:B--2---:R-:W-:Y:S04]  /*8610*/  STL [R1+0x2b8], R13 ;  /* 0x0002b80d01007387 */ /* 0x004fe80000100800 */
[----:B------:R-:W-:Y:S01]  /*8620*/  @!P4 LOP3.LUT R11, R11, R10, RZ, 0x3c, !PT ;  /* 0x0000000a0b0bc212 */ /* 0x000fe200078e3cff */
[----:B------:R-:W-:Y:S04]  /*8630*/  STL [R1+0x7f0], R14 ;  /* 0x0007f00e01007387 */ /* 0x000fe80000100800 */
[----:B------:R0:W-:Y:S01]  /*8640*/  STL [R1+0x7ec], R10 ;  /* 0x0007ec0a01007387 */ /* 0x0001e20000100800 */
[----:B------:R-:W-:-:S02]  /*8650*/  PRMT R82, RZ, 0x7610, R82 ;  /* 0x00007610ff527816 */ /* 0x000fc40000000052 */
[----:B0-----:R-:W-:-:S04]  /*8660*/  @!P4 LOP3.LUT R10, R11, R10, RZ, 0x3c, !PT ;  /* 0x0000000a0b0ac212 */ /* 0x001fc800078e3cff */
[----:B------:R-:W-:-:S05]  /*8670*/  @!P4 LOP3.LUT R11, R11, R10, RZ, 0x3c, !PT ;  /* 0x0000000a0b0bc212 */ /* 0x000fca00078e3cff */
[----:B------:R0:W2:Y:S01]  /*8680*/  @!P4 LDG.E.U8 R82, desc[UR14][R10.64] ;  /* 0x0000000e0a52c981 */ /* 0x0000a2000c1e1100 */
[----:B------:R-:W-:-:S05]  /*8690*/  IADD3 R18, P6, PT, R12, R3, RZ ;  /* 0x000000030c127210 */ /* 0x000fca0007fde0ff */
[----:B------:R-:W-:Y:S01]  /*86a0*/  STL [R1+0x80c], R18 ;  /* 0x00080c1201007387 */ /* 0x000fe20000100800 */
[----:B---3--:R-:W-:Y:S01]  /*86b0*/  PRMT R19, RZ, 0x7610, R19 ;  /* 0x00007610ff137816 */ /* 0x008fe20000000013 */
[----:B0-----:R-:W-:Y:S02]  /*86c0*/  @!P4 IMAD.MOV.U32 R10, RZ, RZ, R18 ;  /* 0x000000ffff0ac224 */ /* 0x001fe400078e0012 */
[----:B----4-:R0:W-:Y:S02]  /*86d0*/  STL [R1+0x2b0], R15 ;  /* 0x0002b00f01007387 */ /* 0x0101e40000100800 */
[----:B0-----:R-:W-:-:S04]  /*86e0*/  IMAD.X R15, R9, 0x1, R4, P6 ;  /* 0x00000001090f7824 */ /* 0x001fc800030e0604 */
[----:B------:R-:W-:Y:S01]  /*86f0*/  @!P4 IMAD.MOV.U32 R11, RZ, RZ, R15 ;  /* 0x000000ffff0bc224 */ /* 0x000fe200078e000f */
[----:B------:R-:W-:-:S04]  /*8700*/  IADD3 R14, P6, PT, R12, R5, RZ ;  /* 0x000000050c0e7210 */ /* 0x000fc80007fde0ff */
[----:B------:R0:W3:Y:S04]  /*8710*/  @!P4 LDG.E.U8 R19, desc[UR14][R10.64] ;  /* 0x0000000e0a13c981 */ /* 0x0000e8000c1e1100 */
[----:B------:R1:W-:Y:S04]  /*8720*/  STL [R1+0x7f4], R15 ;  /* 0x0007f40f01007387 */ /* 0x0003e80000100800 */
[----:B------:R-:W-:Y:S04]  /*8730*/  STL [R1+0x814], R14 ;  /* 0x0008140e01007387 */ /* 0x000fe80000100800 */
[----:B--2---:R2:W-:Y:S04]  /*8740*/  STL [R1+0x2ac], R82 ;  /* 0x0002ac5201007387 */ /* 0x0045e80000100800 */
[----:B-1----:R-:W4:Y:S01]  /*8750*/  LDL.LU R15, [R1+0x1e88] ;  /* 0x001e8800010f7983 */ /* 0x002f220000300800 */
[----:B------:R-:W-:-:S03]  /*8760*/  VIADD R13, R59, 0xffffffe9 ;  /* 0xffffffe93b0d7836 */ /* 0x000fc60000000000 */
[----:B------:R-:W4:Y:S01]  /*8770*/  LDL.LU R18, [R1+0x1e84] ;  /* 0x001e840001127983 */ /* 0x000f220000300800 */
[----:B--2---:R-:W-:Y:S01]  /*8780*/  IMAD.X R82, R9, 0x1, R6, P6 ;  /* 0x0000000109527824 */ /* 0x004fe200030e0606 */
[----:B------:R-:W-:Y:S01]  /*8790*/  ISETP.GE.U32.AND P2, PT, R13, 0x7fffff6a, PT ;  /* 0x7fffff6a0d00780c */ /* 0x000fe20003f46070 */
[----:B0-----:R-:W-:Y:S01]  /*87a0*/  @!P4 IMAD.MOV.U32 R10, RZ, RZ, R14 ;  /* 0x000000ffff0ac224 */ /* 0x001fe200078e000e */
[----:B------:R-:W-:Y:S01]  /*87b0*/  PRMT R13, RZ, 0x7610, R13 ;  /* 0x00007610ff0d7816 */ /* 0x000fe2000000000d */
[----:B------:R-:W-:-:S05]  /*87c0*/  IMAD.MOV.U32 R11, RZ, RZ, R82 ;  /* 0x000000ffff0b7224 */ /* 0x000fca00078e0052 */
[----:B------:R0:W2:Y:S04]  /*87d0*/  @!P4 LDG.E.U8 R13, desc[UR14][R10.64] ;  /* 0x0000000e0a0dc981 */ /* 0x0000a8000c1e1100 */
[----:B---3--:R1:W-:Y:S04]  /*87e0*/  STL [R1+0x2a8], R19 ;  /* 0x0002a81301007387 */ /* 0x0083e80000100800 */
[----:B-1----:R-:W3:Y:S04]  /*87f0*/  LDL.LU R19, [R1+0x1e80] ;  /* 0x001e800001137983 */ /* 0x002ee80000300800 */
        /* <DEDUP_REMOVED lines=12> */
[----:B--2---:R-:W-:Y:S01]  /*88c0*/  STL [R1+0x2a4], R13 ;  /* 0x0002a40d01007387 */ /* 0x004fe20000100800 */
[----:B-1----:R-:W-:-:S03]  /*88d0*/  IMAD.MOV.U32 R11, RZ, RZ, R14 ;  /* 0x000000ffff0b7224 */ /* 0x002fc600078e000e */
[----:B------:R-:W-:Y:S02]  /*88e0*/  STL [R1+0x824], R14 ;  /* 0x0008240e01007387 */ /* 0x000fe40000100800 */
[-C--:B------:R-:W-:Y:S02]  /*88f0*/  @!P3 LOP3.LUT R11, R11, R10.reuse, RZ, 0x3c, !PT ;  /* 0x0000000a0b0bb212 */ /* 0x080fe400078e3cff */
[----:B------:R-:W-:Y:S01]  /*8900*/  PRMT R18, RZ, 0x7610, R18 ;  /* 0x00007610ff127816 */ /* 0x000fe20000000012 */
[----:B----4-:R-:W-:Y:S04]  /*8910*/  STL [R1+0x2a0], R15 ;  /* 0x0002a00f01007387 */ /* 0x010fe80000100800 */
[----:B------:R0:W-:Y:S02]  /*8920*/  STL [R1+0x820], R10 ;  /* 0x0008200a01007387 */ /* 0x0001e40000100800 */
[----:B0-----:R-:W-:-:S04]  /*8930*/  @!P3 LOP3.LUT R10, R11, R10, RZ, 0x3c, !PT ;  /* 0x0000000a0b0ab212 */ /* 0x001fc800078e3cff */
[----:B------:R-:W-:-:S05]  /*8940*/  @!P3 LOP3.LUT R11, R11, R10, RZ, 0x3c, !PT ;  /* 0x0000000a0b0bb212 */ /* 0x000fca00078e3cff */
[----:B------:R0:W2:Y:S01]  /*8950*/  @!P3 LDG.E.U8 R18, desc[UR14][R10.64] ;  /* 0x0000000e0a12b981 */ /* 0x0000a2000c1e1100 */
[----:B------:R-:W-:Y:S02]  /*8960*/  IADD3 R15, P6, PT, R12, R3, RZ ;  /* 0x000000030c0f7210 */ /* 0x000fe40007fde0ff */
[----:B---3--:R-:W-:-:S03]  /*8970*/  PRMT R19, RZ, 0x7610, R19 ;  /* 0x00007610ff137816 */ /* 0x008fc60000000013 */
        /* <DEDUP_REMOVED lines=117> */
[----:B------:R-:W-:Y:S02]  /*90d0*/  PRMT R28, RZ, 0x7610, R28 ;  /* 0x00007610ff1c7816 */ /* 0x000fe4000000001c */
[----:B----4-:R-:W-:-:S06]  /*90e0*/  PRMT R15, RZ, 0x7610, R15 ;  /* 0x00007610ff0f7816 */ /* 0x010fcc000000000f */
[----:B------:R0:W4:Y:S02]  /*90f0*/  @!P1 LDG.E.U8 R15, desc[UR14][R10.64] ;  /* 0x0000000e0a0f9981 */ /* 0x000124000c1e1100 */
[----:B0-----:R-:W-:Y:S02]  /*9100*/  IMAD.MOV.U32 R11, RZ, RZ, R14 ;  /* 0x000000ffff0b7224 */ /* 0x001fe400078e000e */
[----:B------:R-:W-:Y:S01]  /*9110*/  IMAD.X R10, R9, 0x1, R2, P6 ;  /* 0x00000001090a7824 */ /* 0x000fe200030e0602 */
[----:B--2---:R-:W-:Y:S04]  /*9120*/  STL [R1+0x4c8], R13 ;  /* 0x0004c80d01007387 */ /* 0x004fe80000100800 */
[-C--:B------:R-:W-:Y:S01]  /*9130*/  @!P2 LOP3.LUT R11, R11, R10.reuse, RZ, 0x3c, !PT ;  /* 0x0000000a0b0ba212 */ /* 0x080fe200078e3cff */
[----:B------:R-:W-:Y:S04]  /*9140*/  STL [R1+0x884], R14 ;  /* 0x0008840e01007387 */ /* 0x000fe80000100800 */
[----:B------:R0:W-:Y:S02]  /*9150*/  STL [R1+0x880], R10 ;  /* 0x0008800a01007387 */ /* 0x0001e40000100800 */
[----:B0-----:R-:W-:-:S04]  /*9160*/  @!P2 LOP3.LUT R10, R11, R10, RZ, 0x3c, !PT ;  /* 0x0000000a0b0aa212 */ /* 0x001fc800078e3cff */
[----:B------:R-:W-:-:S05]  /*9170*/  @!P2 LOP3.LUT R11, R11, R10, RZ, 0x3c, !PT ;  /* 0x0000000a0b0ba212 */ /* 0x000fca00078e3cff */
[----:B------:R0:W2:Y:S01]  /*9180*/  @!P2 LDG.E.U8 R28, desc[UR14][R10.64] ;  /* 0x0000000e0a1ca981 */ /* 0x0000a2000c1e1100 */
[----:B------:R-:W-:Y:S02]  /*9190*/  IADD3 R18, P6, PT, R12, R3, RZ ;  /* 0x000000030c127210 */ /* 0x000fe40007fde0ff */
[----:B---3--:R-:W-:-:S03]  /*91a0*/  PRMT R19, RZ, 0x7610, R19 ;  /* 0x00007610ff137816 */ /* 0x008fc60000000013 */
[----:B------:R-:W-:Y:S01]  /*91b0*/  IMAD.X R14, R9, 0x1, R4, P6 ;  /* 0x00000001090e7824 */ /* 0x000fe200030e0604 */
[----:B------:R-:W-:Y:S01]  /*91c0*/  STL [R1+0x88c], R18 ;  /* 0x00088c1201007387 */ /* 0x000fe20000100800 */
[----:B0-----:R-:W-:Y:S02]  /*91d0*/  @!P2 IMAD.MOV.U32 R10, RZ, RZ, R18 ;  /* 0x000000ffff0aa224 */ /* 0x001fe400078e0012 */
[----:B------:R-:W-:-:S05]  /*91e0*/  @!P2 IMAD.MOV.U32 R11, RZ, RZ, R14 ;  /* 0x000000ffff0ba224 */ /* 0x000fca00078e000e */
[----:B------:R0:W3:Y:S04]  /*91f0*/  @!P2 LDG.E.U8 R19, desc[UR14][R10.64] ;  /* 0x0000000e0a13a981 */ /* 0x0000e8000c1e1100 */
[----:B----4-:R1:W-:Y:S04]  /*9200*/  STL [R1+0x4c4], R15 ;  /* 0x0004c40f01007387 */ /* 0x0103e80000100800 */
[----:B------:R4:W-:Y:S01]  /*9210*/  STL [R1+0x888], R14 ;  /* 0x0008880e01007387 */ /* 0x0009e20000100800 */
[----:B-1----:R-:W-:-:S05]  /*9220*/  IADD3 R15, P6, PT, R12, R5, RZ ;  /* 0x000000050c0f7210 */ /* 0x002fca0007fde0ff */
[----:B------:R-:W-:Y:S04]  /*9230*/  STL [R1+0x894], R15 ;  /* 0x0008940f01007387 */ /* 0x000fe80000100800 */
[----:B--2---:R1:W-:Y:S04]  /*9240*/  STL [R1+0x4c0], R28 ;  /* 0x0004c01c01007387 */ /* 0x0043e80000100800 */
[----:B----4-:R-:W2:Y:S04]  /*9250*/  LDL.LU R14, [R1+0x1e58] ;  /* 0x001e5800010e7983 */ /* 0x010ea80000300800 */
[----:B------:R-:W4:Y:S01]  /*9260*/  LDL.LU R18, [R1+0x1e54] ;  /* 0x001e540001127983 */ /* 0x000f220000300800 */
[----:B------:R-:W-:-:S02]  /*9270*/  VIADD R13, R59, 0xffffffe5 ;  /* 0xffffffe53b0d7836 */ /* 0x000fc40000000000 */
[----:B-1----:R-:W-:-:S03]  /*9280*/  IMAD.X R28, R9, 0x1, R6, P6 ;  /* 0x00000001091c7824 */ /* 0x002fc600030e0606 */
[----:B------:R-:W-:Y:S01]  /*9290*/  ISETP.GE.U32.AND P1, PT, R13, 0x7fffff66, PT ;  /* 0x7fffff660d00780c */ /* 0x000fe20003f26070 */
[----:B0-----:R-:W-:Y:S01]  /*92a0*/  IMAD.MOV.U32 R11, RZ, RZ, R28 ;  /* 0x000000ffff0b7224 */ /* 0x001fe200078e001c */
[----:B------:R-:W-:Y:S01]  /*92b0*/  PRMT R13, RZ, 0x7610, R13 ;  /* 0x00007610ff0d7816 */ /* 0x000fe2000000000d */
[----:B---3--:R0:W-:Y:S01]  /*92c0*/  STL [R1+0x4bc], R19 ;  /* 0x0004bc1301007387 */ /* 0x0081e20000100800 */
[----:B------:R-:W-:-:S05]  /*92d0*/  @!P2 IMAD.MOV.U32 R10, RZ, RZ, R15 ;  /* 0x000000ffff0aa224 */ /* 0x000fca00078e000f */
[----:B------:R1:W3:Y:S04]  /*92e0*/  @!P2 LDG.E.U8 R13, desc[UR14][R10.64] ;  /* 0x0000000e0a0da981 */ /* 0x0002e8000c1e1100 */
[----:B0-----:R-:W2:Y:S04]  /*92f0*/  LDL.LU R19, [R1+0x1e50] ;  /* 0x001e500001137983 */ /* 0x001ea80000300800 */
[----:B------:R0:W-:Y:S02]  /*9300*/  STL [R1+0x890], R28 ;  /* 0x0008901c01007387 */ /* 0x0001e40000100800 */
[----:B0-----:R-:W-:-:S05]  /*9310*/  IADD3 R28, P6, PT, R12, R7, RZ ;  /* 0x000000070c1c7210 */ /* 0x001fca0007fde0ff */
[----:B-1----:R-:W-:Y:S02]  /*9320*/  IMAD.X R11, R9, 0x1, R8, P6 ;  /* 0x00000001090b7824 */ /* 0x002fe400030e0608 */
[----:B------:R-:W-:Y:S01]  /*9330*/  @!P2 IMAD.MOV.U32 R10, RZ, RZ, R28 ;  /* 0x000000ffff0aa224 */ /* 0x000fe200078e001c */
[----:B----4-:R-:W-:-:S06]  /*9340*/  PRMT R18, RZ, 0x7610, R18 ;  /* 0x00007610ff127816 */ /* 0x010fcc0000000012 */
        /* <DEDUP_REMOVED lines=9> */
[----:B------:R0:W-:Y:S02]  /*93e0*/  STL [R1+0x8a4], R15 ;  /* 0x0008a40f01007387 */ /* 0x0001e40000100800 */
[-C--:B------:R-:W-:Y:S02]  /*93f0*/  @!P4 LOP3.LUT R11, R11, R10.reuse, RZ, 0x3c, !PT ;  /* 0x0000000a0b0bc212 */ /* 0x080fe400078e3cff */
[----:B------:R1:W-:Y:S01]  /*9400*/  STL [R1+0x8a0], R10 ;  /* 0x0008a00a01007387 */ /* 0x0003e20000100800 */
[----:B------:R-:W-:Y:S02]  /*9410*/  PRMT R93, RZ, 0x7610, R93 ;  /* 0x00007610ff5d7816 */ /* 0x000fe4000000005d */
[----:B0-----:R-:W-:Y:S02]  /*9420*/  IADD3 R15, P6, PT, R12, R3, RZ ;  /* 0x000000030c0f7210 */ /* 0x001fe40007fde0ff */
[----:B-1----:R-:W-:-:S03]  /*9430*/  @!P4 LOP3.LUT R10, R11, R10, RZ, 0x3c, !PT ;  /* 0x0000000a0b0ac212 */ /* 0x002fc600078e3cff */
[----:B------:R-:W-:Y:S01]  /*9440*/  STL [R1+0x8ac], R15 ;  /* 0x0008ac0f01007387 */ /* 0x000fe20000100800 */
[----:B------:R-:W-:Y:S02]  /*9450*/  @!P4 LOP3.LUT R11, R11, R10, RZ, 0x3c, !PT ;  /* 0x0000000a0b0bc212 */ /* 0x000fe400078e3cff */
[----:B--2---:R-:W-:-:S03]  /*9460*/  PRMT R14, RZ, 0x7610, R14 ;  /* 0x00007610ff0e7816 */ /* 0x004fc6000000000e */
[----:B------:R0:W2:Y:S02]  /*9470*/  @!P4 LDG.E.U8 R93, desc[UR14][R10.64] ;  /* 0x0000000e0a5dc981 */ /* 0x0000a4000c1e1100 */
[----:B0-----:R-:W-:Y:S02]  /*9480*/  @!P4 IMAD.MOV.U32 R10, RZ, RZ, R15 ;  /* 0x000000ffff0ac224 */ /* 0x001fe400078e000f */
[----:B----4-:R0:W-:Y:S02]  /*9490*/  STL [R1+0x4b4], R18 ;  /* 0x0004b41201007387 */ /* 0x0101e40000100800 */
[----:B0-----:R-:W-:-:S04]  /*94a0*/  IMAD.X R18, R9, 0x1, R4, P6 ;  /* 0x0000000109127824 */ /* 0x001fc800030e0604 */
[----:B------:R-:W-:-:S05]  /*94b0*/  @!P4 IMAD.MOV.U32 R11, RZ, RZ, R18 ;  /* 0x000000ffff0bc224 */ /* 0x000fca00078e0012 */
[----:B------:R0:W3:Y:S01]  /*94c0*/  @!P4 LDG.E.U8 R14, desc[UR14][R10.64] ;  /* 0x0000000e0a0ec981 */ /* 0x0000e2000c1e1100 */
[----:B------:R-:W-:Y:S01]  /*94d0*/  IADD3 R28, P6, PT, R12, R5, RZ ;  /* 0x000000050c1c7210 */ /* 0x000fe20007fde0ff */
[----:B------:R-:W-:Y:S02]  /*94e0*/  VIADD R13, R59, 0xffffffe4 ;  /* 0xffffffe43b0d7836 */ /* 0x000fe40000000000 */
[----:B------:R1:W-:Y:S04]  /*94f0*/  STL [R1+0x8a8], R18 ;  /* 0x0008a81201007387 */ /* 0x0003e80000100800 */
[----:B------:R-:W-:Y:S01]  /*9500*/  STL [R1+0x8b4], R28 ;  /* 0x0008b41c01007387 */ /* 0x000fe20000100800 */
[----:B------:R-:W-:Y:S01]  /*9510*/  ISETP.GE.U32.AND P2, PT, R13, 0x7fffff65, PT ;  /* 0x7fffff650d00780c */ /* 0x000fe20003f46070 */
[----:B0-----:R-:W-:Y:S01]  /*9520*/  @!P4 IMAD.MOV.U32 R10, RZ, RZ, R28 ;  /* 0x000000ffff0ac224 */ /* 0x001fe200078e001c */
[----:B------:R-:W-:-:S02]  /*9530*/  PRMT R13, RZ, 0x7610, R13 ;  /* 0x00007610ff0d7816 */ /* 0x000fc4000000000d */
        /* <DEDUP_REMOVED lines=10> */
[----:B-1----:R-:W-:-:S05]  /*95e0*/  IADD3 R93, P6, PT, R12, R7, RZ ;  /* 0x000000070c5d7210 */ /* 0x002fca0007fde0ff */
[----:B0-----:R-:W-:Y:S02]  /*95f0*/  IMAD.X R11, R9, 0x1, R8, P6 ;  /* 0x00000001090b7824 */ /* 0x001fe400030e0608 */
[----:B------:R-:W-:-:S05]  /*9600*/  @!P4 IMAD.MOV.U32 R10, RZ, RZ, R93 ;  /* 0x000000ffff0ac224 */ /* 0x000fca00078e005d */
[----:B------:R0:W3:Y:S01]  /*9610*/  @!P4 LDG.E.U8 R47, desc[UR14][R10.64] ;  /* 0x0000000e0a2fc981 */ /* 0x0000e2000c1e1100 */
[----:B------:R-:W-:-:S05]  /*9620*/  IMAD R12, R16, 0x18, RZ ;  /* 0x00000018100c7824 */ /* 0x000fca00078e02ff */
[----:B------:R-:W-:Y:S02]  /*9630*/  SHF.R.S32.HI R9, RZ, 0x1f, R12 ;  /* 0x0000001fff097819 */ /* 0x000fe4000001140c */
[----:B------:R-:W-:Y:S01]  /*9640*/  IADD3 R28, P6, PT, R12, R0, RZ ;  /* 0x000000000c1c7210 */ /* 0x000fe20007fde0ff */
[----:B------:R-:W-:Y:S04]  /*9650*/  STL [R1+0x8bc], R93 ;  /* 0x0008bc5d01007387 */ /* 0x000fe80000100800 */
[----:B------:R1:W-:Y:S01]  /*9660*/  STL [R1+0x8b8], R11 ;  /* 0x0008b80b01007387 */ /* 0x0003e20000100800 */
[----:B0-----:R-:W-:-:S03]  /*9670*/  IMAD.X R10, R9, 0x1, R2, P6 ;  /* 0x00000001090a7824 */ /* 0x001fc600030e0602 */
[----:B--2---:R0:W-:Y:S01]  /*9680*/  STL [R1+0x588], R13 ;  /* 0x0005880d01007387 */ /* 0x0041e20000100800 */
[----:B-1----:R-:W-:-:S03]  /*9690*/  IMAD.MOV.U32 R11, RZ, RZ, R28 ;  /* 0x000000ffff0b7224 */ /* 0x002fc600078e001c */
[----:B------:R-:W-:Y:S02]  /*96a0*/  STL [R1+0x8c4], R28 ;  /* 0x0008c41c01007387 */ /* 0x000fe40000100800 */
[----:B------:R-:W-:Y:S02]  /*96b0*/  @!P3 LOP3.LUT R11, R11, R10, RZ, 0x3c, !PT ;  /* 0x0000000a0b0bb212 */ /* 0x000fe400078e3cff */
[----:B------:R-:W-:Y:S01]  /*96c0*/  PRMT R19, RZ, 0x7610, R19 ;  /* 0x00007610ff137816 */ /* 0x000fe20000000013 */
[----:B0-----:R-:W-:Y:S01]  /*96d0*/  VIADD R13, R59, 0xffffffe3 ;  /* 0xffffffe33b0d7836 */ /* 0x001fe20000000000 */
[----:B------:R-:W-:-:S04]  /*96e0*/  PRMT R18, RZ, 0x7610, R18 ;  /* 0x00007610ff127816 */ /* 0x000fc80000000012 */
[----:B------:R-:W-:Y:S02]  /*96f0*/  ISETP.GE.U32.AND P4, PT, R13, 0x7fffff64, PT ;  /* 0x7fffff640d00780c */ /* 0x000fe40003f86070 */
[----:B----4-:R-:W-:Y:S02]  /*9700*/  PRMT R15, RZ, 0x7610, R15 ;  /* 0x00007610ff0f7816 */ /* 0x010fe4000000000f */
[----:B---3--:R-:W-:Y:S01]  /*9710*/  PRMT R14, RZ, 0x7610, R14 ;  /* 0x00007610ff0e7816 */ /* 0x008fe2000000000e */
[----:B------:R0:W-:Y:S04]  /*9720*/  STL [R1+0x584], R47 ;  /* 0x0005842f01007387 */ /* 0x0001e80000100800 */
[----:B------:R1:W-:Y:S01]  /*9730*/  STL [R1+0x8c0], R10 ;  /* 0x0008c00a01007387 */ /* 0x0003e20000100800 */
[----:B0-----:R-:W-:-:S02]  /*9740*/  IADD3 R47, P6, PT, R12, R3, RZ ;  /* 0x000000030c2f7210 */ /* 0x001fc40007fde0ff */
        /* <DEDUP_REMOVED lines=47> */
[----:B------:R1:W-:Y:S01]  /*9a40*/  STL [R1+0x8e8], R47 ;  /* 0x0008e82f01007387 */ /* 0x0003e20000100800 */
[----:B------:R-:W-:-:S03]  /*9a50*/  VIADD R13, R59, 0xffffffe2 ;  /* 0xffffffe23b0d7836 */ /* 0x000fc60000000000 */
[----:B------:R-:W-:Y:S02]  /*9a60*/  STL [R1+0x8f4], R28 ;  /* 0x0008f41c01007387 */ /* 0x000fe40000100800 */
        /* <DEDUP_REMOVED lines=57> */
[----:B------:R-:W-:Y:S01]  /*9e00*/  IMAD R12, R16, 0x1b, RZ ;  /* 0x0000001b100c7824 */ /* 0x000fe200078e02ff */
        /* <DEDUP_REMOVED lines=1659> */
[----:B------:R-:W-:-:S02]  /*105c0*/  VIADD R13, R59, 0xffffffbb ;  /* 0xffffffbb3b0d7836 */ /* 0x000fc40000000000 */
[----:B0-----:R-:W-:Y:S01]  /*105d0*/  @!P3 IMAD.MOV.U32 R10, RZ, RZ, R28 ;  /* 0x000000ffff0ab224 */ /* 0x001fe200078e001c */
[----:B------:R-:W4:Y:S01]  /*105e0*/  LDL.LU R52, [R1+0x1c68] ;  /* 0x001c680001347983 */ /* 0x000f220000300800 */
[----:B---3--:R-:W-:Y:S01]  /*105f0*/  IMAD.X R93, R9, 0x1, R6, P6 ;  /* 0x00000001095d7824 */ /* 0x008fe200030e0606 */
[----:B------:R-:W-:Y:S02]  /*10600*/  ISETP.GE.U32.AND P4, PT, R13, 0x7fffff3c, PT ;  /* 0x7fffff3c0d00780c */ /* 0x000fe40003f86070 */
[----:B------:R-:W-:Y:S01]  /*10610*/  PRMT R13, RZ, 0x7610, R13 ;  /* 0x00007610ff0d7816 */ /* 0x000fe2000000000d */
[----:B------:R-:W-:-:S05]  /*10620*/  IMAD.MOV.U32 R11, RZ, RZ, R93 ;  /* 0x000000ffff0b7224 */ /* 0x000fca00078e005d */
        /* <DEDUP_REMOVED lines=18> */
[-C--:B------:R-:W-:Y:S02]  /*10750*/  @!P0 LOP3.LUT R11, R11, R10.reuse, RZ, 0x3c, !PT ;  /* 0x0000000a0b0b8212 */ /* 0x080fe400078e3cff */
[----:B------:R0:W-:Y:S01]  /*10760*/  STL [R1+0xde0], R10 ;  /* 0x000de00a01007387 */ /* 0x0001e20000100800 */
[----:B------:R-:W-:Y:S02]  /*10770*/  PRMT R52, RZ, 0x7610, R52 ;  /* 0x00007610ff347816 */ /* 0x000fe40000000034 */
[----:B0-----:R-:W-:-:S04]  /*10780*/  @!P0 LOP3.LUT R10, R11, R10, RZ, 0x3c, !PT ;  /* 0x0000000a0b0a8212 */ /* 0x001fc800078e3cff */
[----:B------:R-:W-:Y:S02]  /*10790*/  @!P0 LOP3.LUT R11, R11, R10, RZ, 0x3c, !PT ;  /* 0x0000000a0b0b8212 */ /* 0x000fe400078e3cff */
[----:B------:R-:W-:-:S03]  /*107a0*/  IADD3 R93, P6, PT, R12, R3, RZ ;  /* 0x000000030c5d7210 */ /* 0x000fc60007fde0ff */
[----:B------:R0:W3:Y:S04]  /*107b0*/  @!P0 LDG.E.U8 R52, desc[UR14][R10.64] ;  /* 0x0000000e0a348981 */ /* 0x0000e8000c1e1100 */
[----:B------:R-:W-:Y:S01]  /*107c0*/  STL [R1+0xdec], R93 ;  /* 0x000dec5d01007387 */ /* 0x000fe20000100800 */
[----:B0-----:R-:W-:Y:S01]  /*107d0*/  @!P0 IMAD.MOV.U32 R10, RZ, RZ, R93 ;  /* 0x000000ffff0a8224 */ /* 0x001fe200078e005d */
[----:B--2---:R-:W-:Y:S02]  /*107e0*/  PRMT R82, RZ, 0x7610, R82 ;  /* 0x00007610ff527816 */ /* 0x004fe40000000052 */
[----:B----4-:R0:W-:Y:S02]  /*107f0*/  STL [R1+0x70], R47 ;  /* 0x0000702f01007387 */ /* 0x0101e40000100800 */
[----:B0-----:R-:W-:-:S04]  /*10800*/  IMAD.X R47, R9, 0x1, R4, P6 ;  /* 0x00000001092f7824 */ /* 0x001fc800030e0604 */
[----:B------:R-:W-:-:S05]  /*10810*/  @!P0 IMAD.MOV.U32 R11, RZ, RZ, R47 ;  /* 0x000000ffff0b8224 */ /* 0x000fca00078e002f */
[----:B------:R0:W2:Y:S01]  /*10820*/  @!P0 LDG.E.U8 R82, desc[UR14][R10.64] ;  /* 0x0000000e0a528981 */ /* 0x0000a2000c1e1100 */
[----:B------:R-:W-:-:S03]  /*10830*/  IADD3 R28, P6, PT, R12, R5, RZ ;  /* 0x000000050c1c7210 */ /* 0x000fc60007fde0ff */
[----:B------:R1:W-:Y:S01]  /*10840*/  STL [R1+0xde8], R47 ;  /* 0x000de82f01007387 */ /* 0x0003e20000100800 */
[----:B------:R-:W-:-:S03]  /*10850*/  VIADD R13, R59, 0xffffffba ;  /* 0xffffffba3b0d7836 */ /* 0x000fc60000000000 */
[----:B------:R-:W-:Y:S02]  /*10860*/  STL [R1+0xdf4], R28 ;  /* 0x000df41c01007387 */ /* 0x000fe40000100800 */
[----:B------:R-:W-:Y:S01]  /*10870*/  ISETP.GE.U32.AND P3, PT, R13, 0x7fffff3b, PT ;  /* 0x7fffff3b0d00780c */ /* 0x000fe20003f66070 */
[----:B0-----:R-:W-:Y:S01]  /*10880*/  @!P0 IMAD.MOV.U32 R10, RZ, RZ, R28 ;  /* 0x000000ffff0a8224 */ /* 0x001fe200078e001c */
[----:B------:R-:W-:Y:S01]  /*10890*/  PRMT R13, RZ, 0x7610, R13 ;  /* 0x00007610ff0d7816 */ /* 0x000fe2000000000d */
[----:B---3--:R0:W-:Y:S04]  /*108a0*/  STL [R1+0x88], R52 ;  /* 0x0000883401007387 */ /* 0x0081e80000100800 */
        /* <DEDUP_REMOVED lines=9> */
[----:B------:R-:W-:-:S04]  /*10940*/  IMAD R12, R16, 0x42, RZ ;  /* 0x00000042100c7824 */ /* 0x000fc800078e02ff */
[----:B0-----:R-:W-:Y:S01]  /*10950*/  IMAD.X R11, R9, 0x1, R8, P6 ;  /* 0x00000001090b7824 */ /* 0x001fe200030e0608 */
[----:B------:R-:W-:Y:S01]  /*10960*/  SHF.R.S32.HI R9, RZ, 0x1f, R12 ;  /* 0x0000001fff097819 */ /* 0x000fe2000001140c */
[----:B------:R-:W-:Y:S01]  /*10970*/  @!P0 IMAD.MOV.U32 R10, RZ, RZ, R52 ;  /* 0x000000ffff0a8224 */ /* 0x000fe200078e0034 */
[----:B---3--:R-:W-:Y:S02]  /*10980*/  PRMT R47, RZ, 0x7610, R47 ;  /* 0x00007610ff2f7816 */ /* 0x008fe4000000002f */
        /* <DEDUP_REMOVED lines=9> */
[----:B------:R0:W-:Y:S03]  /*10a20*/  STL [R1+0xe00], R10 ;  /* 0x000e000a01007387 */ /* 0x0001e60000100800 */
[----:B0-----:R-:W-:-:S04]  /*10a30*/  @!P1 LOP3.LUT R10, R11, R10, RZ, 0x3c, !PT ;  /* 0x0000000a0b0a9212 */ /* 0x001fc800078e3cff */
[----:B------:R-:W-:Y:S02]  /*10a40*/  @!P1 LOP3.LUT R11, R11, R10, RZ, 0x3c, !PT ;  /* 0x0000000a0b0b9212 */ /* 0x000fe400078e3cff */
[----:B--2---:R-:W-:-:S06]  /*10a50*/  PRMT R82, RZ, 0x7610, R82 ;  /* 0x00007610ff527816 */ /* 0x004fcc0000000052 */
[----:B------:R0:W2:Y:S01]  /*10a60*/  @!P1 LDG.E.U8 R82, desc[UR14][R10.64] ;  /* 0x0000000e0a529981 */ /* 0x0000a2000c1e1100 */
[----:B------:R-:W-:-:S05]  /*10a70*/  IADD3 R52, P6, PT, R12, R3, RZ ;  /* 0x000000030c347210 */ /* 0x000fca0007fde0ff */
[----:B------:R-:W-:Y:S01]  /*10a80*/  STL [R1+0xe0c], R52 ;  /* 0x000e0c3401007387 */ /* 0x000fe20000100800 */
[----:B------:R-:W-:Y:S01]  /*10a90*/  PRMT R93, RZ, 0x7610, R93 ;  /* 0x00007610ff5d7816 */ /* 0x000fe2000000005d */
[----:B0-----:R-:W-:Y:S02]  /*10aa0*/  @!P1 IMAD.MOV.U32 R10, RZ, RZ, R52 ;  /* 0x000000ffff0a9224 */ /* 0x001fe400078e0034 */
[----:B---3--:R0:W-:Y:S02]  /*10ab0*/  STL [R1+0x78], R47 ;  /* 0x0000782f01007387 */ /* 0x0081e40000100800 */
[----:B0-----:R-:W-:-:S04]  /*10ac0*/  IMAD.X R47, R9, 0x1, R4, P6 ;  /* 0x00000001092f7824 */ /* 0x001fc800030e0604 */
[----:B------:R-:W-:Y:S01]  /*10ad0*/  @!P1 IMAD.MOV.U32 R11, RZ, RZ, R47 ;  /* 0x000000ffff0b9224 */ /* 0x000fe200078e002f */
[----:B------:R-:W-:-:S04]  /*10ae0*/  IADD3 R28, P6, PT, R12, R5, RZ ;  /* 0x000000050c1c7210 */ /* 0x000fc80007fde0ff */
        /* <DEDUP_REMOVED lines=40> */
[----:B--2---:R0:W-:Y:S02]  /*10d70*/  STL [R1+0x5c], R47 ;  /* 0x00005c2f01007387 */ /* 0x0041e40000100800 */
        /* <DEDUP_REMOVED lines=8> */
[----:B------:R-:W-:-:S03]  /*10e00*/  VIADD R13, R59, 0xffffffb8 ;  /* 0xffffffb83b0d7836 */ /* 0x000fc60000000000 */
[----:B------:R-:W4:Y:S01]  /*10e10*/  LDL.LU R82, [R1+0x1c44] ;  /* 0x001c440001527983 */ /* 0x000f220000300800 */
[----:B---3--:R-:W-:Y:S01]  /*10e20*/  IMAD.X R52, R9, 0x1, R6, P6 ;  /* 0x0000000109347824 */ /* 0x008fe200030e0606 */
[----:B------:R-:W-:Y:S01]  /*10e30*/  ISETP.GE.U32.AND P1, PT, R13, 0x7fffff39, PT ;  /* 0x7fffff390d00780c */ /* 0x000fe20003f26070 */
[----:B0-----:R-:W-:Y:S01]  /*10e40*/  @!P2 IMAD.MOV.U32 R10, RZ, RZ, R28 ;  /* 0x000000ffff0aa224 */ /* 0x001fe200078e001c */
        /* <DEDUP_REMOVED lines=44> */
[----:B------:R-:W2:Y:S01]  /*11110*/  LDL.LU R47, [R1+0x1c38] ;  /* 0x001c3800012f7983 */ /* 0x000ea20000300800 */
[----:B0-----:R-:W-:-:S04]  /*11120*/  IMAD.X R91, R9, 0x1, R6, P6 ;  /* 0x00000001095b7824 */ /* 0x001fc800030e0606 */
[----:B------:R-:W-:Y:S01]  /*11130*/  IMAD.MOV.U32 R11, RZ, RZ, R91 ;  /* 0x000000ffff0b7224 */ /* 0x000fe200078e005b */
[----:B----4-:R0:W-:Y:S04]  /*11140*/  STL [R1+0x260], R92 ;  /* 0x0002605c01007387 */ /* 0x0101e80000100800 */
[----:B------:R1:W4:Y:S04]  /*11150*/  @!P4 LDG.E.U8 R13, desc[UR14][R10.64] ;  /* 0x0000000e0a0dc981 */ /* 0x000328000c1e1100 */
[----:B0-----:R-:W2:Y:S04]  /*11160*/  LDL.LU R92, [R1+0x1c34] ;  /* 0x001c3400015c7983 */ /* 0x001ea80000300800 */
[----:B------:R0:W-:Y:S02]  /*11170*/  STL [R1+0xe50], R91 ;  /* 0x000e505b01007387 */ /* 0x0001e40000100800 */
[----:B0-----:R-:W-:-:S05]  /*11180*/  IADD3 R91, P6, PT, R12, R7, RZ ;  /* 0x000000070c5b7210 */ /* 0x001fca0007fde0ff */
[----:B-1----:R-:W-:Y:S02]  /*11190*/  IMAD.X R11, R9, 0x1, R8, P6 ;  /* 0x00000001090b7824 */ /* 0x002fe400030e0608 */
[----:B------:R-:W-:-:S05]  /*111a0*/  @!P4 IMAD.MOV.U32 R10, RZ, RZ, R91 ;  /* 0x000000ffff0ac224 */ /* 0x000fca00078e005b */
[----:B------:R0:W2:Y:S01]  /*111b0*/  @!P4 LDG.E.U8 R90, desc[UR14][R10.64] ;  /* 0x0000000e0a5ac981 */ /* 0x0000a2000c1e1100 */
[----:B------:R-:W-:-:S05]  /*111c0*/  IMAD R12, R16, 0x45, RZ ;  /* 0x00000045100c7824 */ /* 0x000fca00078e02ff */
[----:B------:R-:W-:Y:S02]  /*111d0*/  SHF.R.S32.HI R9, RZ, 0x1f, R12 ;  /* 0x0000001fff097819 */ /* 0x000fe4000001140c */
[----:B------:R-:W-:Y:S01]  /*111e0*/  IADD3 R28, P6, PT, R12, R0, RZ ;  /* 0x000000000c1c7210 */ /* 0x000fe20007fde0ff */
[----:B------:R-:W-:Y:S04]  /*111f0*/  STL [R1+0xe5c], R91 ;  /* 0x000e5c5b01007387 */ /* 0x000fe80000100800 */
[----:B------:R1:W-:Y:S01]  /*11200*/  STL [R1+0xe58], R11 ;  /* 0x000e580b01007387 */ /* 0x0003e20000100800 */
[----:B0-----:R-:W-:Y:S02]  /*11210*/  IMAD.X R10, R9, 0x1, R2, P6 ;  /* 0x00000001090a7824 */ /* 0x001fe400030e0602 */
[----:B-1----:R-:W-:-:S05]  /*11220*/  IMAD.MOV.U32 R11, RZ, RZ, R28 ;  /* 0x000000ffff0b7224 */ /* 0x002fca00078e001c */
[----:B------:R-:W-:Y:S02]  /*11230*/  @!P3 LOP3.LUT R11, R11, R10, RZ, 0x3c, !PT ;  /* 0x0000000a0b0bb212 */ /* 0x000fe400078e3cff */
[----:B------:R-:W-:Y:S02]  /*11240*/  PRMT R87, RZ, 0x7610, R87 ;  /* 0x00007610ff577816 */ /* 0x000fe40000000057 */
[----:B------:R-:W-:Y:S01]  /*11250*/  PRMT R89, RZ, 0x7610, R89 ;  /* 0x00007610ff597816 */ /* 0x000fe20000000059 */
[----:B----4-:R-:W-:Y:S04]  /*11260*/  STL [R1+0x25c], R13 ;  /* 0x00025c0d01007387 */ /* 0x010fe80000100800 */
[----:B------:R-:W-:Y:S04]  /*11270*/  STL [R1+0xe64], R28 ;  /* 0x000e641c01007387 */ /* 0x000fe80000100800 */
[----:B--2---:R0:W-:Y:S04]  /*11280*/  STL [R1+0x254], R90 ;  /* 0x0002545a01007387 */ /* 0x0041e80000100800 */
[----:B------:R1:W-:Y:S01]  /*11290*/  STL [R1+0xe60], R10 ;  /* 0x000e600a01007387 */ /* 0x0003e20000100800 */
[----:B0-----:R-:W-:-:S02]  /*112a0*/  IADD3 R90, P6, PT, R12, R3, RZ ;  /* 0x000000030c5a7210 */ /* 0x001fc40007fde0ff */
[----:B-1----:R-:W-:-:S03]  /*112b0*/  @!P3 LOP3.LUT R10, R11, R10, RZ, 0x3c, !PT ;  /* 0x0000000a0b0ab212 */ /* 0x002fc600078e3cff */
[----:B------:R-:W-:Y:S01]  /*112c0*/  IMAD.X R91, R9, 0x1, R4, P6 ;  /* 0x00000001095b7824 */ /* 0x000fe200030e0604 */
[----:B------:R-:W-:-:S05]  /*112d0*/  @!P3 LOP3.LUT R11, R11, R10, RZ, 0x3c, !PT ;  /* 0x0000000a0b0bb212 */ /* 0x000fca00078e3cff */
[----:B------:R0:W2:Y:S02]  /*112e0*/  @!P3 LDG.E.U8 R87, desc[UR14][R10.64] ;  /* 0x0000000e0a57b981 */ /* 0x0000a4000c1e1100 */
        /* <DEDUP_REMOVED lines=120> */
[-C--:B------:R-:W-:Y:S02]  /*11a70*/  @!P2 LOP3.LUT R11, R11, R10.reuse, RZ, 0x3c, !PT ;  /* 0x0000000a0b0ba212 */ /* 0x080fe400078e3cff */
[----:B------:R-:W-:Y:S01]  /*11a80*/  PRMT R79, RZ, 0x7610, R79 ;  /* 0x00007610ff4f7816 */ /* 0x000fe2000000004f */
[----:B----4-:R-:W-:Y:S04]  /*11a90*/  STL [R1+0x368], R13 ;  /* 0x0003680d01007387 */ /* 0x010fe80000100800 */
[----:B------:R-:W-:Y:S04]  /*11aa0*/  STL [R1+0xec4], R28 ;  /* 0x000ec41c01007387 */ /* 0x000fe80000100800 */
[----:B--2---:R-:W-:Y:S04]  /*11ab0*/  STL [R1+0x354], R39 ;  /* 0x0003542701007387 */ /* 0x004fe80000100800 */
[----:B------:R0:W-:Y:S02]  /*11ac0*/  STL [R1+0xec0], R10 ;  /* 0x000ec00a01007387 */ /* 0x0001e40000100800 */
[----:B0-----:R-:W-:-:S04]  /*11ad0*/  @!P2 LOP3.LUT R10, R11, R10, RZ, 0x3c, !PT ;  /* 0x0000000a0b0aa212 */ /* 0x001fc800078e3cff */
[----:B------:R-:W-:-:S05]  /*11ae0*/  @!P2 LOP3.LUT R11, R11, R10, RZ, 0x3c, !PT ;  /* 0x0000000a0b0ba212 */ /* 0x000fca00078e3cff */
[----:B------:R0:W2:Y:S01]  /*11af0*/  @!P2 LDG.E.U8 R79, desc[UR14][R10.64] ;  /* 0x0000000e0a4fa981 */ /* 0x0000a2000c1e1100 */
[----:B------:R-:W-:-:S05]  /*11b00*/  IADD3 R39, P6, PT, R12, R3, RZ ;  /* 0x000000030c277210 */ /* 0x000fca0007fde0ff */
[----:B------:R-:W-:Y:S01]  /*11b10*/  IMAD.X R80, R9, 0x1, R4, P6 ;  /* 0x0000000109507824 */ /* 0x000fe200030e0604 */
[----:B------:R-:W-:Y:S01]  /*11b20*/  IADD3 R28, P6, PT, R12, R5, RZ ;  /* 0x000000050c1c7210 */ /* 0x000fe20007fde0ff */
[----:B------:R-:W-:Y:S01]  /*11b30*/  STL [R1+0xecc], R39 ;  /* 0x000ecc2701007387 */ /* 0x000fe20000100800 */
[----:B------:R-:W-:Y:S01]  /*11b40*/  VIADD R13, R59, 0xffffffb3 ;  /* 0xffffffb33b0d7836 */ /* 0x000fe20000000000 */
[----:B------:R-:W-:Y:S01]  /*11b50*/  PRMT R88, RZ, 0x7610, R88 ;  /* 0x00007610ff587816 */ /* 0x000fe20000000058 */
[----:B0-----:R-:W-:Y:S01]  /*11b60*/  @!P2 IMAD.MOV.U32 R10, RZ, RZ, R39 ;  /* 0x000000ffff0aa224 */ /* 0x001fe200078e0027 */
[----:B------:R0:W-:Y:S01]  /*11b70*/  STL [R1+0xec8], R80 ;  /* 0x000ec85001007387 */ /* 0x0001e20000100800 */
[----:B------:R-:W-:-:S03]  /*11b80*/  @!P2 IMAD.MOV.U32 R11, RZ, RZ, R80 ;  /* 0x000000ffff0ba224 */ /* 0x000fc600078e0050 */
[----:B------:R-:W-:Y:S01]  /*11b90*/  STL [R1+0xed4], R28 ;  /* 0x000ed41c01007387 */ /* 0x000fe20000100800 */
[----:B------:R-:W-:Y:S02]  /*11ba0*/  ISETP.GE.U32.AND P1, PT, R13, 0x7fffff34, PT ;  /* 0x7fffff340d00780c */ /* 0x000fe40003f26070 */
[----:B------:R-:W-:Y:S01]  /*11bb0*/  PRMT R13, RZ, 0x7610, R13 ;  /* 0x00007610ff0d7816 */ /* 0x000fe2000000000d */
[----:B------:R1:W4:Y:S01]  /*11bc0*/  @!P2 LDG.E.U8 R88, desc[UR14][R10.64] ;  /* 0x0000000e0a58a981 */ /* 0x000322000c1e1100 */
[----:B------:R-:W-:Y:S01]  /*11bd0*/  PRMT R35, RZ, 0x7610, R35 ;  /* 0x00007610ff237816 */ /* 0x000fe20000000023 */
[----:B-1----:R-:W-:Y:S02]  /*11be0*/  @!P2 IMAD.MOV.U32 R10, RZ, RZ, R28 ;  /* 0x000000ffff0aa224 */ /* 0x002fe400078e001c */
[----:B--2---:R1:W-:Y:S04]  /*11bf0*/  STL [R1+0x54], R79 ;  /* 0x0000544f01007387 */ /* 0x0043e80000100800 */
[----:B0-----:R-:W2:Y:S01]  /*11c00*/  LDL.LU R80, [R1+0x1c0c] ;  /* 0x001c0c0001507983 */ /* 0x001ea20000300800 */
[----:B-1----:R-:W-:Y:S01]  /*11c10*/  IMAD.X R79, R9, 0x1, R6, P6 ;  /* 0x00000001094f7824 */ /* 0x002fe200030e0606 */
[----:B------:R-:W-:-:S03]  /*11c20*/  IADD3 R39, P6, PT, R12, R7, RZ ;  /* 0x000000070c277210 */ /* 0x000fc60007fde0ff */
[----:B------:R-:W-:-:S05]  /*11c30*/  @!P2 IMAD.MOV.U32 R11, RZ, RZ, R79 ;  /* 0x000000ffff0ba224 */ /* 0x000fca00078e004f */
[----:B------:R0:W2:Y:S02]  /*11c40*/  @!P2 LDG.E.U8 R13, desc[UR14][R10.64] ;  /* 0x0000000e0a0da981 */ /* 0x0000a4000c1e1100 */
[----:B0-----:R-:W-:Y:S02]  /*11c50*/  IMAD.X R11, R9, 0x1, R8, P6 ;  /* 0x00000001090b7824 */ /* 0x001fe400030e0608 */
[----:B------:R-:W-:-:S05]  /*11c60*/  @!P2 IMAD.MOV.U32 R10, RZ, RZ, R39 ;  /* 0x000000ffff0aa224 */ /* 0x000fca00078e0027 */
[----:B------:R0:W3:Y:S01]  /*11c70*/  @!P2 LDG.E.U8 R35, desc[UR14][R10.64] ;  /* 0x0000000e0a23a981 */ /* 0x0000e2000c1e1100 */
[----:B------:R-:W-:-:S03]  /*11c80*/  IMAD R12, R16, 0x49, RZ ;  /* 0x00000049100c7824 */ /* 0x000fc600078e02ff */
[----:B----4-:R-:W-:Y:S02]  /*11c90*/  STL [R1+0x1b54], R88 ;  /* 0x001b545801007387 */ /* 0x010fe40000100800 */
[----:B------:R-:W-:Y:S02]  /*11ca0*/  SHF.R.S32.HI R9, RZ, 0x1f, R12 ;  /* 0x0000001fff097819 */ /* 0x000fe4000001140c */
[----:B------:R-:W-:Y:S01]  /*11cb0*/  IADD3 R28, P6, PT, R12, R0, RZ ;  /* 0x000000000c1c7210 */ /* 0x000fe20007fde0ff */
[----:B------:R1:W-:Y:S04]  /*11cc0*/  STL [R1+0xed0], R79 ;  /* 0x000ed04f01007387 */ /* 0x0003e80000100800 */
[----:B0-----:R-:W-:Y:S01]  /*11cd0*/  IMAD.X R10, R9, 0x1, R2, P6 ;  /* 0x00000001090a7824 */ /* 0x001fe200030e0602 */
[----:B-1----:R-:W4:Y:S04]  /*11ce0*/  LDL.LU R79, [R1+0x1c08] ;  /* 0x001c0800014f7983 */ /* 0x002f280000300800 */
[----:B------:R-:W-:Y:S04]  /*11cf0*/  STL [R1+0xedc], R39 ;  /* 0x000edc2701007387 */ /* 0x000fe80000100800 */
[----:B------:R0:W-:Y:S02]  /*11d00*/  STL [R1+0xed8], R11 ;  /* 0x000ed80b01007387 */ /* 0x0001e40000100800 */
[----:B0-----:R-:W-:-:S05]  /*11d10*/  IMAD.MOV.U32 R11, RZ, RZ, R28 ;  /* 0x000000ffff0b7224 */ /* 0x001fca00078e001c */
[-C--:B------:R-:W-:Y:S02]  /*11d20*/  @!P4 LOP3.LUT R11, R11, R10.reuse, RZ, 0x3c, !PT ;  /* 0x0000000a0b0bc212 */ /* 0x080fe400078e3cff */
[----:B------:R-:W-:Y:S01]  /*11d30*/  PRMT R66, RZ, 0x7610, R66 ;  /* 0x00007610ff427816 */ /* 0x000fe20000000042 */
[----:B--2---:R-:W-:Y:S04]  /*11d40*/  STL [R1+0x58], R13 ;  /* 0x0000580d01007387 */ /* 0x004fe80000100800 */
[----:B------:R-:W-:Y:S04]  /*11d50*/  STL [R1+0xee4], R28 ;  /* 0x000ee41c01007387 */ /* 0x000fe80000100800 */
[----:B---3--:R-:W-:Y:S04]  /*11d60*/  STL [R1+0x4c], R35 ;  /* 0x00004c2301007387 */ /* 0x008fe80000100800 */
        /* <DEDUP_REMOVED lines=9> */
[----:B------:R-:W-:-:S04]  /*11e00*/  IADD3 R28, P6, PT, R12, R5, RZ ;  /* 0x000000050c1c7210 */ /* 0x000fc80007fde0ff */
[----:B------:R0:W3:Y:S01]  /*11e10*/  @!P4 LDG.E.U8 R27, desc[UR14][R10.64] ;  /* 0x0000000e0a1bc981 */ /* 0x0000e2000c1e1100 */
[----:B------:R-:W-:-:S03]  /*11e20*/  VIADD R13, R59, 0xffffffb2 ;  /* 0xffffffb23b0d7836 */ /* 0x000fc60000000000 */
[----:B------:R-:W-:Y:S04]  /*11e30*/  STL [R1+0xeec], R35 ;  /* 0x000eec2301007387 */ /* 0x000fe80000100800 */
[----:B------:R1:W-:Y:S04]  /*11e40*/  STL [R1+0xee8], R39 ;  /* 0x000ee82701007387 */ /* 0x0003e80000100800 */
[----:B------:R-:W-:Y:S01]  /*11e50*/  STL [R1+0xef4], R28 ;  /* 0x000ef41c01007387 */ /* 0x000fe20000100800 */
[----:B------:R-:W-:Y:S01]  /*11e60*/  ISETP.GE.U32.AND P2, PT, R13, 0x7fffff33, PT ;  /* 0x7fffff330d00780c */ /* 0x000fe20003f46070 */
[----:B0-----:R-:W-:Y:S01]  /*11e70*/  @!P4 IMAD.MOV.U32 R10, RZ, RZ, R28 ;  /* 0x000000ffff0ac224 */ /* 0x001fe200078e001c */
[----:B------:R-:W-:Y:S01]  /*11e80*/  PRMT R13, RZ, 0x7610, R13 ;  /* 0x00007610ff0d7816 */ /* 0x000fe2000000000d */
[----:B--2---:R0:W-:Y:S04]  /*11e90*/  STL [R1+0x48], R66 ;  /* 0x0000484201007387 */ /* 0x0041e80000100800 */
[----:B-1----:R-:W2:Y:S04]  /*11ea0*/  LDL.LU R39, [R1+0x1c04] ;  /* 0x001c040001277983 */ /* 0x002ea80000300800 */
[----:B------:R-:W2:Y:S01]  /*11eb0*/  LDL.LU R35, [R1+0x1c00] ;  /* 0x001c000001237983 */ /* 0x000ea20000300800 */
[----:B0-----:R-:W-:-:S04]  /*11ec0*/  IMAD.X R66, R9, 0x1, R6, P6 ;  /* 0x0000000109427824 */ /* 0x001fc800030e0606 */
[----:B------:R-:W-:-:S05]  /*11ed0*/  IMAD.MOV.U32 R11, RZ, RZ, R66 ;  /* 0x000000ffff0b7224 */ /* 0x000fca00078e0042 */
[----:B------:R0:W2:Y:S04]  /*11ee0*/  @!P4 LDG.E.U8 R13, desc[UR14][R10.64] ;  /* 0x0000000e0a0dc981 */ /* 0x0000a8000c1e1100 */
[----:B---3--:R1:W-:Y:S01]  /*11ef0*/  STL [R1+0x44], R27 ;  /* 0x0000441b01007387 */ /* 0x0083e20000100800 */
[----:B------:R-:W-:-:S03]  /*11f00*/  PRMT R32, RZ, 0x7610, R32 ;  /* 0x00007610ff207816 */ /* 0x000fc60000000020 */
        /* <DEDUP_REMOVED lines=9> */
[----:B------:R0:W-:Y:S04]  /*11fa0*/  STL [R1+0xef8], R11 ;  /* 0x000ef80b01007387 */ /* 0x0001e80000100800 */
[----:B------:R0:W3:Y:S02]  /*11fb0*/  @!P4 LDG.E.U8 R32, desc[UR14][R10.64] ;  /* 0x0000000e0a20c981 */ /* 0x0000e4000c1e1100 */
[----:B0-----:R-:W-:-:S02]  /*11fc0*/  IMAD.MOV.U32 R11, RZ, RZ, R28 ;  /* 0x000000ffff0b7224 */ /* 0x001fc400078e001c */
[----:B------:R-:W-:-:S05]  /*11fd0*/  IMAD.X R10, R9, 0x1, R2, P6 ;  /* 0x00000001090a7824 */ /* 0x000fca00030e0602 */
[-C--:B------:R-:W-:Y:S02]  /*11fe0*/  @!P3 LOP3.LUT R11, R11, R10.reuse, RZ, 0x3c, !PT ;  /* 0x0000000a0b0bb212 */ /* 0x080fe400078e3cff */
[----:B------:R-:W-:Y:S02]  /*11ff0*/  IADD3 R66, P6, PT, R12, R3, RZ ;  /* 0x000000030c427210 */ /* 0x000fe40007fde0ff */
[----:B------:R-:W-:Y:S02]  /*12000*/  PRMT R64, RZ, 0x7610, R64 ;  /* 0x00007610ff407816 */ /* 0x000fe40000000040 */
[----:B------:R-:W-:Y:S01]  /*12010*/  PRMT R65, RZ, 0x7610, R65 ;  /* 0x00007610ff417816 */ /* 0x000fe20000000041 */
[----:B--2---:R-:W-:Y:S04]  /*12020*/  STL [R1+0x40], R13 ;  /* 0x0000400d01007387 */ /* 0x004fe80000100800 */
[----:B------:R-:W-:Y:S04]  /*12030*/  STL [R1+0xf04], R28 ;  /* 0x000f041c01007387 */ /* 0x000fe80000100800 */
[----:B------:R0:W-:Y:S02]  /*12040*/  STL [R1+0xf00], R10 ;  /* 0x000f000a01007387 */ /* 0x0001e40000100800 */
[----:B0-----:R-:W-:Y:S01]  /*12050*/  @!P3 LOP3.LUT R10, R11, R10, RZ, 0x3c, !PT ;  /* 0x0000000a0b0ab212 */ /* 0x001fe200078e3cff */
[----:B------:R-:W-:-:S03]  /*12060*/  IMAD.X R28, R9, 0x1, R4, P6 ;  /* 0x00000001091c7824 */ /* 0x000fc600030e0604 */
[----:B------:R-:W-:-:S05]  /*12070*/  @!P3 LOP3.LUT R11, R11, R10, RZ, 0x3c, !PT ;  /* 0x0000000a0b0bb212 */ /* 0x000fca00078e3cff */
[----:B------:R0:W2:Y:S02]  /*12080*/  @!P3 LDG.E.U8 R64, desc[UR14][R10.64] ;  /* 0x0000000e0a40b981 */ /* 0x0000a4000c1e1100 */
[----:B0-----:R-:W-:Y:S02]  /*12090*/  @!P3 IMAD.MOV.U32 R10, RZ, RZ, R66 ;  /* 0x000000ffff0ab224 */ /* 0x001fe400078e0042 */
[----:B------:R-:W-:-:S05]  /*120a0*/  @!P3 IMAD.MOV.U32 R11, RZ, RZ, R28 ;  /* 0x000000ffff0bb224 */ /* 0x000fca00078e001c */
[----:B------:R0:W4:Y:S04]  /*120b0*/  @!P3 LDG.E.U8 R65, desc[UR14][R10.64] ;  /* 0x0000000e0a41b981 */ /* 0x000128000c1e1100 */
[----:B------:R-:W-:Y:S04]  /*120c0*/  STL [R1+0xf0c], R66 ;  /* 0x000f0c4201007387 */ /* 0x000fe80000100800 */
[----:B---3--:R1:W-:Y:S01]  /*120d0*/  STL [R1+0x3c], R32 ;  /* 0x00003c2001007387 */ /* 0x0083e20000100800 */
[----:B------:R-:W-:-:S03]  /*120e0*/  VIADD R13, R59, 0xffffffb1 ;  /* 0xffffffb13b0d7836 */ /* 0x000fc60000000000 */
[----:B------:R3:W-:Y:S01]  /*120f0*/  STL [R1+0xf08], R28 ;  /* 0x000f081c01007387 */ /* 0x0007e20000100800 */
[----:B-1----:R-:W-:-:S05]  /*12100*/  IADD3 R32, P6, PT, R12, R5, RZ ;  /* 0x000000050c207210 */ /* 0x002fca0007fde0ff */
[----:B------:R-:W-:Y:S01]  /*12110*/  STL [R1+0xf14], R32 ;  /* 0x000f142001007387 */ /* 0x000fe20000100800 */
[----:B------:R-:W-:Y:S01]  /*12120*/  ISETP.GE.U32.AND P4, PT, R13, 0x7fffff32, PT ;  /* 0x7fffff320d00780c */ /* 0x000fe20003f86070 */
[----:B0-----:R-:W-:Y:S01]  /*12130*/  @!P3 IMAD.MOV.U32 R10, RZ, RZ, R32 ;  /* 0x000000ffff0ab224 */ /* 0x001fe200078e0020 */
[----:B------:R-:W-:Y:S02]  /*12140*/  PRMT R13, RZ, 0x7610, R13 ;  /* 0x00007610ff0d7816 */ /* 0x000fe4000000000d */
[----:B------:R-:W-:Y:S01]  /*12150*/  PRMT R63, RZ, 0x7610, R63 ;  /* 0x00007610ff3f7816 */ /* 0x000fe2000000003f */
[----:B--2---:R0:W-:Y:S04]  /*12160*/  STL [R1+0x38], R64 ;  /* 0x0000384001007387 */ /* 0x0041e80000100800 */
[----:B---3--:R-:W2:Y:S04]  /*12170*/  LDL.LU R28, [R1+0x1bf8] ;  /* 0x001bf800011c7983 */ /* 0x008ea80000300800 */
[----:B------:R-:W3:Y:S01]  /*12180*/  LDL.LU R66, [R1+0x1bf4] ;  /* 0x001bf40001427983 */ /* 0x000ee20000300800 */
        /* <DEDUP_REMOVED lines=241> */
[----:B------:R0:W-:Y:S04]  /*130a0*/  STL [R1+0xfc4], R32 ;  /* 0x000fc42001007387 */ /* 0x0001e80000100800 */
[----:B------:R1:W-:Y:S01]  /*130b0*/  STL [R1+0xfc0], R10 ;  /* 0x000fc00a01007387 */ /* 0x0003e20000100800 */
[----:B0-----:R-:W-:-:S02]  /*130c0*/  IADD3 R32, P6, PT, R12, R3, RZ ;  /* 0x000000030c207210 */ /* 0x001fc40007fde0ff */
[----:B-1----:R-:W-:-:S03]  /*130d0*/  @!P0 LOP3.LUT R10, R11, R10, RZ, 0x3c, !PT ;  /* 0x0000000a0b0a8212 */ /* 0x002fc600078e3cff */
[----:B------:R-:W-:Y:S01]  /*130e0*/  STL [R1+0xfcc], R32 ;  /* 0x000fcc2001007387 */ /* 0x000fe20000100800 */
[----:B------:R-:W-:-:S05]  /*130f0*/  @!P0 LOP3.LUT R11, R11, R10, RZ, 0x3c, !PT ;  /* 0x0000000a0b0b8212 */ /* 0x000fca00078e3cff */
[----:B------:R0:W4:Y:S04]  /*13100*/  @!P0 LDG.E.U8 R88, desc[UR14][R10.64] ;  /* 0x0000000e0a588981 */ /* 0x000128000c1e1100 */
[----:B--2---:R1:W-:Y:S01]  /*13110*/  STL [R1+0x2d4], R33 ;  /* 0x0002d42101007387 */ /* 0x0043e20000100800 */
[----:B0-----:R-:W-:Y:S02]  /*13120*/  @!P0 IMAD.MOV.U32 R10, RZ, RZ, R32 ;  /* 0x000000ffff0a8224 */ /* 0x001fe400078e0020 */
[----:B-1----:R-:W-:-:S04]  /*13130*/  IMAD.X R33, R9, 0x1, R4, P6 ;  /* 0x0000000109217824 */ /* 0x002fc800030e0604 */
[----:B------:R-:W-:-:S05]  /*13140*/  @!P0 IMAD.MOV.U32 R11, RZ, RZ, R33 ;  /* 0x000000ffff0b8224 */ /* 0x000fca00078e0021 */
[----:B------:R0:W2:Y:S01]  /*13150*/  @!P0 LDG.E.U8 R31, desc[UR14][R10.64] ;  /* 0x0000000e0a1f8981 */ /* 0x0000a2000c1e1100 */
        /* <DEDUP_REMOVED lines=8> */
[----:B----4-:R0:W-:Y:S04]  /*131e0*/  STL [R1+0x28], R88 ;  /* 0x0000285801007387 */ /* 0x0101e80000100800 */
[----:B-1----:R-:W4:Y:S04]  /*131f0*/  LDL.LU R33, [R1+0x1bb0] ;  /* 0x001bb00001217983 */ /* 0x002f280000300800 */
[----:B------:R-:W3:Y:S01]  /*13200*/  LDL.LU R32, [R1+0x1bac] ;  /* 0x001bac0001207983 */ /* 0x000ee20000300800 */
[----:B0-----:R-:W-:-:S04]  /*13210*/  IMAD.X R88, R9, 0x1, R6, P6 ;  /* 0x0000000109587824 */ /* 0x001fc800030e0606 */
[----:B------:R-:W-:-:S05]  /*13220*/  IMAD.MOV.U32 R11, RZ, RZ, R88 ;  /* 0x000000ffff0b7224 */ /* 0x000fca00078e0058 */
[----:B------:R0:W3:Y:S04]  /*13230*/  @!P0 LDG.E.U8 R13, desc[UR14][R10.64] ;  /* 0x0000000e0a0d8981 */ /* 0x0000e8000c1e1100 */
[----:B--2---:R1:W-:Y:S04]  /*13240*/  STL [R1+0x24], R31 ;  /* 0x0000241f01007387 */ /* 0x0043e80000100800 */
[----:B-1----:R-:W2:Y:S04]  /*13250*/  LDL.LU R31, [R1+0x1ba8] ;  /* 0x001ba800011f7983 */ /* 0x002ea80000300800 */
[----:B------:R1:W-:Y:S02]  /*13260*/  STL [R1+0xfd0], R88 ;  /* 0x000fd05801007387 */ /* 0x0003e40000100800 */
[----:B-1----:R-:W-:-:S05]  /*13270*/  IADD3 R88, P6, PT, R12, R7, RZ ;  /* 0x000000070c587210 */ /* 0x002fca0007fde0ff */
[----:B0-----:R-:W-:Y:S02]  /*13280*/  IMAD.X R11, R9, 0x1, R8, P6 ;  /* 0x00000001090b7824 */ /* 0x001fe400030e0608 */
[----:B------:R-:W-:-:S05]  /*13290*/  @!P0 IMAD.MOV.U32 R10, RZ, RZ, R88 ;  /* 0x000000ffff0a8224 */ /* 0x000fca00078e0058 */
[----:B------:R0:W2:Y:S01]  /*132a0*/  @!P0 LDG.E.U8 R82, desc[UR14][R10.64] ;  /* 0x0000000e0a528981 */ /* 0x0000a2000c1e1100 */
[----:B------:R-:W-:-:S05]  /*132b0*/  IMAD R12, R16, 0x51, RZ ;  /* 0x00000051100c7824 */ /* 0x000fca00078e02ff */
[----:B------:R-:W-:Y:S02]  /*132c0*/  SHF.R.S32.HI R9, RZ, 0x1f, R12 ;  /* 0x0000001fff097819 */ /* 0x000fe4000001140c */
[C---:B------:R-:W-:Y:S01]  /*132d0*/  IADD3 R61, P6, PT, R12.reuse, R0, RZ ;  /* 0x000000000c3d7210 */ /* 0x040fe20007fde0ff */
[----:B------:R-:W-:Y:S04]  /*132e0*/  STL [R1+0xfdc], R88 ;  /* 0x000fdc5801007387 */ /* 0x000fe80000100800 */
[----:B------:R1:W-:Y:S01]  /*132f0*/  STL [R1+0xfd8], R11 ;  /* 0x000fd80b01007387 */ /* 0x0003e20000100800 */
[----:B0-----:R-:W-:Y:S02]  /*13300*/  IMAD.X R10, R9, 0x1, R2, P6 ;  /* 0x00000001090a7824 */ /* 0x001fe400030e0602 */
[----:B-1----:R-:W-:Y:S01]  /*13310*/  IMAD.MOV.U32 R11, RZ, RZ, R61 ;  /* 0x000000ffff0b7224 */ /* 0x002fe200078e003d */
[----:B------:R-:W-:-:S04]  /*13320*/  IADD3 R88, P6, PT, R12, R3, RZ ;  /* 0x000000030c587210 */ /* 0x000fc80007fde0ff */
[-C--:B------:R-:W-:Y:S02]  /*13330*/  @!P1 LOP3.LUT R11, R11, R10.reuse, RZ, 0x3c, !PT ;  /* 0x0000000a0b0b9212 */ /* 0x080fe400078e3cff */
[----:B------:R-:W-:Y:S02]  /*13340*/  PRMT R62, RZ, 0x7610, R62 ;  /* 0x00007610ff3e7816 */ /* 0x000fe4000000003e */
[----:B------:R-:W-:Y:S01]  /*13350*/  PRMT R60, RZ, 0x7610, R60 ;  /* 0x00007610ff3c7816 */ /* 0x000fe2000000003c */
[----:B---3--:R-:W-:Y:S04]  /*13360*/  STL [R1+0x20], R13 ;  /* 0x0000200d01007387 */ /* 0x008fe80000100800 */
[----:B------:R-:W-:Y:S04]  /*13370*/  STL [R1+0xfe4], R61 ;  /* 0x000fe43d01007387 */ /* 0x000fe80000100800 */
[----:B------:R0:W-:Y:S04]  /*13380*/  STL [R1+0xfe0], R10 ;  /* 0x000fe00a01007387 */ /* 0x0001e80000100800 */
[----:B------:R-:W-:Y:S01]  /*13390*/  STL [R1+0xfec], R88 ;  /* 0x000fec5801007387 */ /* 0x000fe20000100800 */
[----:B0-----:R-:W-:-:S04]  /*133a0*/  @!P1 LOP3.LUT R10, R11, R10, RZ, 0x3c, !PT ;  /* 0x0000000a0b0a9212 */ /* 0x001fc800078e3cff */
[----:B------:R-:W-:-:S05]  /*133b0*/  @!P1 LOP3.LUT R11, R11, R10, RZ, 0x3c, !PT ;  /* 0x0000000a0b0b9212 */ /* 0x000fca00078e3cff */
[----:B------:R0:W3:Y:S04]  /*133c0*/  @!P1 LDG.E.U8 R62, desc[UR14][R10.64] ;  /* 0x0000000e0a3e9981 */ /* 0x0000e8000c1e1100 */
[----:B--2---:R1:W-:Y:S01]  /*133d0*/  STL [R1+0x1c], R82 ;  /* 0x00001c5201007387 */ /* 0x0043e20000100800 */
[----:B0-----:R-:W-:Y:S02]  /*133e0*/  @!P1 IMAD.MOV.U32 R10, RZ, RZ, R88 ;  /* 0x000000ffff0a9224 */ /* 0x001fe400078e0058 */
[----:B-1----:R-:W-:-:S04]  /*133f0*/  IMAD.X R82, R9, 0x1, R4, P6 ;  /* 0x0000000109527824 */ /* 0x002fc800030e0604 */
[----:B------:R-:W-:-:S05]  /*13400*/  @!P1 IMAD.MOV.U32 R11, RZ, RZ, R82 ;  /* 0x000000ffff0b9224 */ /* 0x000fca00078e0052 */
[----:B------:R0:W2:Y:S01]  /*13410*/  @!P1 LDG.E.U8 R60, desc[UR14][R10.64] ;  /* 0x0000000e0a3c9981 */ /* 0x0000a2000c1e1100 */
[----:B------:R-:W-:Y:S01]  /*13420*/  IADD3 R61, P6, PT, R12, R5, RZ ;  /* 0x000000050c3d7210 */ /* 0x000fe20007fde0ff */
[----:B------:R-:W-:Y:S02]  /*13430*/  VIADD R13, R59, 0xffffffaa ;  /* 0xffffffaa3b0d7836 */ /* 0x000fe40000000000 */
[----:B------:R-:W-:Y:S04]  /*13440*/  STL [R1+0xfe8], R82 ;  /* 0x000fe85201007387 */ /* 0x000fe80000100800 */
[----:B------:R-:W-:Y:S01]  /*13450*/  STL [R1+0xff4], R61 ;  /* 0x000ff43d01007387 */ /* 0x000fe20000100800 */
[----:B------:R-:W-:Y:S01]  /*13460*/  ISETP.GE.U32.AND P0, PT, R13, 0x7fffff2b, PT ;  /* 0x7fffff2b0d00780c */ /* 0x000fe20003f06070 */
[----:B0-----:R-:W-:Y:S01]  /*13470*/  @!P1 IMAD.MOV.U32 R10, RZ, RZ, R61 ;  /* 0x000000ffff0a9224 */ /* 0x001fe200078e003d */
[----:B------:R-:W-:-:S02]  /*13480*/  PRMT R13, RZ, 0x7610, R13 ;  /* 0x00007610ff0d7816 */ /* 0x000fc4000000000d */
[----:B------:R-:W-:Y:S02]  /*13490*/  PRMT R57, RZ, 0x7610, R57 ;  /* 0x00007610ff397816 */ /* 0x000fe40000000039 */
[----:B------:R-:W-:Y:S02]  /*134a0*/  PRMT R58, RZ, 0x7610, R58 ;  /* 0x00007610ff3a7816 */ /* 0x000fe4000000003a */
[----:B------:R-:W-:Y:S01]  /*134b0*/  PRMT R55, RZ, 0x7610, R55 ;  /* 0x00007610ff377816 */ /* 0x000fe20000000037 */
[----:B---3--:R0:W-:Y:S02]  /*134c0*/  STL [R1+0x18], R62 ;  /* 0x0000183e01007387 */ /* 0x0081e40000100800 */
[----:B0-----:R-:W-:-:S04]  /*134d0*/  IMAD.X R62, R9, 0x1, R6, P6 ;  /* 0x00000001093e7824 */ /* 0x001fc800030e0606 */
[----:B------:R-:W-:-:S05]  /*134e0*/  @!P1 IMAD.MOV.U32 R11, RZ, RZ, R62 ;  /* 0x000000ffff0b9224 */ /* 0x000fca00078e003e */
[----:B------:R0:W3:Y:S04]  /*134f0*/  @!P1 LDG.E.U8 R13, desc[UR14][R10.64] ;  /* 0x0000000e0a0d9981 */ /* 0x0000e8000c1e1100 */
[----:B--2---:R1:W-:Y:S04]  /*13500*/  STL [R1+0x14], R60 ;  /* 0x0000143c01007387 */ /* 0x0043e80000100800 */
[----:B------:R2:W-:Y:S01]  /*13510*/  STL [R1+0xff0], R62 ;  /* 0x000ff03e01007387 */ /* 0x0005e20000100800 */
[----:B-1----:R-:W-:Y:S01]  /*13520*/  IADD3 R60, P6, PT, R12, R7, RZ ;  /* 0x000000070c3c7210 */ /* 0x002fe20007fde0ff */
[----:B------:R-:W-:-:S04]  /*13530*/  IMAD R12, R16, 0x52, RZ ;  /* 0x00000052100c7824 */ /* 0x000fc800078e02ff */
[----:B------:R-:W-:Y:S01]  /*13540*/  IMAD.X R61, R9, 0x1, R8, P6 ;  /* 0x00000001093d7824 */ /* 0x000fe200030e0608 */
[----:B------:R-:W-:Y:S02]  /*13550*/  SHF.R.S32.HI R9, RZ, 0x1f, R12 ;  /* 0x0000001fff097819 */ /* 0x000fe4000001140c */
[----:B--2---:R-:W-:Y:S01]  /*13560*/  IADD3 R62, P6, PT, R12, R0, RZ ;  /* 0x000000000c3e7210 */ /* 0x004fe20007fde0ff */
[----:B0-----:R-:W-:Y:S02]  /*13570*/  @!P1 IMAD.MOV.U32 R10, RZ, RZ, R60 ;  /* 0x000000ffff0a9224 */ /* 0x001fe400078e003c */
[----:B------:R-:W-:Y:S01]  /*13580*/  @!P1 IMAD.MOV.U32 R11, RZ, RZ, R61 ;  /* 0x000000ffff0b9224 */ /* 0x000fe200078e003d */
[----:B------:R0:W-:Y:S01]  /*13590*/  STL [R1+0xffc], R60 ;  /* 0x000ffc3c01007387 */ /* 0x0001e20000100800 */
[----:B------:R-:W-:-:S03]  /*135a0*/  IMAD.X R88, R9, 0x1, R2, P6 ;  /* 0x0000000109587824 */ /* 0x000fc600030e0602 */
[----:B------:R1:W2:Y:S01]  /*135b0*/  @!P1 LDG.E.U8 R57, desc[UR14][R10.64] ;  /* 0x0000000e0a399981 */ /* 0x0002a2000c1e1100 */
[----:B0-----:R-:W-:-:S03]  /*135c0*/  IADD3 R60, P6, PT, R12, R3, RZ ;  /* 0x000000030c3c7210 */ /* 0x001fc60007fde0ff */
[----:B------:R0:W-:Y:S01]  /*135d0*/  STL [R1+0xff8], R61 ;  /* 0x000ff83d01007387 */ /* 0x0001e20000100800 */
[----:B-1----:R-:W-:Y:S02]  /*135e0*/  @!P2 IMAD.MOV.U32 R10, RZ, RZ, R62 ;  /* 0x000000ffff0aa224 */ /* 0x002fe400078e003e */
[----:B------:R-:W-:Y:S02]  /*135f0*/  @!P2 IMAD.MOV.U32 R11, RZ, RZ, R88 ;  /* 0x000000ffff0ba224 */ /* 0x000fe400078e0058 */
[----:B0-----:R-:W-:-:S03]  /*13600*/  IMAD.X R61, R9, 0x1, R4, P6 ;  /* 0x00000001093d7824 */ /* 0x001fc600030e0604 */
[----:B------:R0:W4:Y:S02]  /*13610*/  @!P2 LDG.E.U8 R58, desc[UR14][R10.64] ;  /* 0x0000000e0a3aa981 */ /* 0x000124000c1e1100 */
[----:B0-----:R-:W-:Y:S02]  /*13620*/  @!P2 IMAD.MOV.U32 R10, RZ, RZ, R60 ;  /* 0x000000ffff0aa224 */ /* 0x001fe400078e003c */
[----:B------:R-:W-:-:S05]  /*13630*/  @!P2 IMAD.MOV.U32 R11, RZ, RZ, R61 ;  /* 0x000000ffff0ba224 */ /* 0x000fca00078e003d */
[----:B------:R0:W4:Y:S01]  /*13640*/  @!P2 LDG.E.U8 R55, desc[UR14][R10.64] ;  /* 0x0000000e0a37a981 */ /* 0x000122000c1e1100 */
[----:B------:R-:W-:Y:S02]  /*13650*/  PRMT R93, RZ, 0x7610, R93 ;  /* 0x00007610ff5d7816 */ /* 0x000fe4000000005d */
[----:B------:R-:W-:Y:S02]  /*13660*/  PRMT R56, RZ, 0x7610, R56 ;  /* 0x00007610ff387816 */ /* 0x000fe40000000038 */
[----:B------:R-:W-:Y:S01]  /*13670*/  PRMT R54, RZ, 0x7610, R54 ;  /* 0x00007610ff367816 */ /* 0x000fe20000000036 */
[----:B---3--:R1:W-:Y:S04]  /*13680*/  STL [R1+0x10], R13 ;  /* 0x0000100d01007387 */ /* 0x0083e80000100800 */
[----:B------:R-:W-:Y:S04]  /*13690*/  STL [R1+0x1004], R62 ;  /* 0x0010043e01007387 */ /* 0x000fe80000100800 */
[----:B------:R-:W-:Y:S04]  /*136a0*/  STL [R1+0x1000], R88 ;  /* 0x0010005801007387 */ /* 0x000fe80000100800 */
[----:B------:R-:W-:Y:S01]  /*136b0*/  STL [R1+0x100c], R60 ;  /* 0x00100c3c01007387 */ /* 0x000fe20000100800 */
[----:B-1----:R-:W-:-:S05]  /*136c0*/  VIADD R13, R59, 0xffffffa9 ;  /* 0xffffffa93b0d7836 */ /* 0x002fca0000000000 */
[----:B------:R-:W-:Y:S02]  /*136d0*/  ISETP.GE.U32.AND P1, PT, R13, 0x7fffff2a, PT ;  /* 0x7fffff2a0d00780c */ /* 0x000fe40003f26070 */
[----:B------:R-:W-:Y:S01]  /*136e0*/  PRMT R13, RZ, 0x7610, R13 ;  /* 0x00007610ff0d7816 */ /* 0x000fe2000000000d */
[----:B--2---:R1:W-:Y:S04]  /*136f0*/  STL [R1+0xc], R57 ;  /* 0x00000c3901007387 */ /* 0x0043e80000100800 */
[----:B------:R-:W-:Y:S01]  /*13700*/  STL [R1+0x1008], R61 ;  /* 0x0010083d01007387 */ /* 0x000fe20000100800 */
[----:B-1----:R-:W-:-:S05]  /*13710*/  IADD3 R57, P6, PT, R12, R5, RZ ;  /* 0x000000050c397210 */ /* 0x002fca0007fde0ff */
[----:B------:R-:W-:Y:S04]  /*13720*/  STL [R1+0x1014], R57 ;  /* 0x0010143901007387 */ /* 0x000fe80000100800 */
[----:B----4-:R1:W-:Y:S01]  /*13730*/  STL [R1+0x8], R58 ;  /* 0x0000083a01007387 */ /* 0x0103e20000100800 */
[----:B0-----:R-:W-:Y:S02]  /*13740*/  @!P2 IMAD.MOV.U32 R10, RZ, RZ, R57 ;  /* 0x000000ffff0aa224 */ /* 0x001fe400078e0039 */
[----:B-1----:R-:W-:Y:S01]  /*13750*/  IMAD.X R58, R9, 0x1, R6, P6 ;  /* 0x00000001093a7824 */ /* 0x002fe200030e0606 */
[----:B------:R0:W-:Y:S03]  /*13760*/  STL [R1+0x4], R55 ;  /* 0x0000043701007387 */ /* 0x0001e60000100800 */
[----:B------:R-:W-:Y:S01]  /*13770*/  @!P2 IMAD.MOV.U32 R11, RZ, RZ, R58 ;  /* 0x000000ffff0ba224 */ /* 0x000fe200078e003a */
[----:B0-----:R-:W-:Y:S01]  /*13780*/  IADD3 R55, P6, PT, R12, R7, RZ ;  /* 0x000000070c377210 */ /* 0x001fe20007fde0ff */
[----:B------:R-:W-:-:S03]  /*13790*/  IMAD R12, R16, 0x53, RZ ;  /* 0x00000053100c7824 */ /* 0x000fc600078e02ff */
[----:B------:R0:W2:Y:S01]  /*137a0*/  @!P2 LDG.E.U8 R13, desc[UR14][R10.64] ;  /* 0x0000000e0a0da981 */ /* 0x0000a2000c1e1100 */
[----:B------:R-:W-:Y:S01]  /*137b0*/  IMAD.X R57, R9, 0x1, R8, P6 ;  /* 0x0000000109397824 */ /* 0x000fe200030e0608 */
[----:B------:R-:W-:Y:S02]  /*137c0*/  SHF.R.S32.HI R9, RZ, 0x1f, R12 ;  /* 0x0000001fff097819 */ /* 0x000fe4000001140c */
[----:B------:R-:W-:Y:S01]  /*137d0*/  IADD3 R60, P6, PT, R12, R0, RZ ;  /* 0x000000000c3c7210 */ /* 0x000fe20007fde0ff */
[----:B------:R-:W-:Y:S01]  /*137e0*/  STL [R1+0x1010], R58 ;  /* 0x0010103a01007387 */ /* 0x000fe20000100800 */
[----:B0-----:R-:W-:-:S03]  /*137f0*/  @!P2 IMAD.MOV.U32 R10, RZ, RZ, R55 ;  /* 0x000000ffff0aa224 */ /* 0x001fc600078e0037 */
[----:B------:R-:W-:Y:S01]  /*13800*/  STL [R1+0x101c], R55 ;  /* 0x00101c3701007387 */ /* 0x000fe20000100800 */
[----:B------:R-:W-:Y:S02]  /*13810*/  @!P2 IMAD.MOV.U32 R11, RZ, RZ, R57 ;  /* 0x000000ffff0ba224 */ /* 0x000fe400078e0039 */
[----:B------:R-:W-:Y:S01]  /*13820*/  IMAD.X R61, R9, 0x1, R2, P6 ;  /* 0x00000001093d7824 */ /* 0x000fe200030e0602 */
[----:B------:R0:W-:Y:S04]  /*13830*/  STL [R1+0x1018], R57 ;  /* 0x0010183901007387 */ /* 0x0001e80000100800 */
[----:B------:R1:W3:Y:S01]  /*13840*/  @!P2 LDG.E.U8 R93, desc[UR14][R10.64] ;  /* 0x0000000e0a5da981 */ /* 0x0002e2000c1e1100 */
[----:B0-----:R-:W-:Y:S01]  /*13850*/  IADD3 R57, P6, PT, R12, R3, RZ ;  /* 0x000000030c397210 */ /* 0x001fe20007fde0ff */
[----:B-1----:R-:W-:-:S02]  /*13860*/  @!P4 IMAD.MOV.U32 R10, RZ, RZ, R60 ;  /* 0x000000ffff0ac224 */ /* 0x002fc400078e003c */
[----:B------:R-:W-:Y:S02]  /*13870*/  @!P4 IMAD.MOV.U32 R11, RZ, RZ, R61 ;  /* 0x000000ffff0bc224 */ /* 0x000fe400078e003d */
[----:B------:R-:W-:-:S03]  /*13880*/  IMAD.X R58, R9, 0x1, R4, P6 ;  /* 0x00000001093a7824 */ /* 0x000fc600030e0604 */
[----:B------:R0:W4:Y:S02]  /*13890*/  @!P4 LDG.E.U8 R56, desc[UR14][R10.64] ;  /* 0x0000000e0a38c981 */ /* 0x000124000c1e1100 */
[----:B0-----:R-:W-:Y:S02]  /*138a0*/  @!P4 IMAD.MOV.U32 R10, RZ, RZ, R57 ;  /* 0x000000ffff0ac224 */ /* 0x001fe400078e0039 */
[----:B------:R-:W-:-:S05]  /*138b0*/  @!P4 IMAD.MOV.U32 R11, RZ, RZ, R58 ;  /* 0x000000ffff0bc224 */ /* 0x000fca00078e003a */
[----:B------:R0:W4:Y:S01]  /*138c0*/  @!P4 LDG.E.U8 R54, desc[UR14][R10.64] ;  /* 0x0000000e0a36c981 */ /* 0x000122000c1e1100 */
[----:B------:R-:W-:Y:S02]  /*138d0*/  IADD3 R55, P6, PT, R12, R5, RZ ;  /* 0x000000050c377210 */ /* 0x000fe40007fde0ff */
[----:B------:R-:W-:-:S03]  /*138e0*/  PRMT R52, RZ, 0x7610, R52 ;  /* 0x00007610ff347816 */ /* 0x000fc60000000034 */
[----:B0-----:R-:W-:Y:S01]  /*138f0*/  @!P4 IMAD.MOV.U32 R10, RZ, RZ, R55 ;  /* 0x000000ffff0ac224 */ /* 0x001fe200078e0037 */
[----:B------:R-:W-:Y:S02]  /*13900*/  PRMT R53, RZ, 0x7610, R53 ;  /* 0x00007610ff357816 */ /* 0x000fe40000000035 */
[----:B------:R-:W-:Y:S01]  /*13910*/  PRMT R51, RZ, 0x7610, R51 ;  /* 0x00007610ff337816 */ /* 0x000fe20000000033 */
[----:B--2---:R0:W-:Y:S04]  /*13920*/  STL [R1], R13 ;  /* 0x0000000d01007387 */ /* 0x0041e80000100800 */
[----:B------:R-:W-:Y:S01]  /*13930*/  STL [R1+0x1024], R60 ;  /* 0x0010243c01007387 */ /* 0x000fe20000100800 */
[----:B0-----:R-:W-:-:S03]  /*13940*/  VIADD R13, R59, 0xffffffa8 ;  /* 0xffffffa83b0d7836 */ /* 0x001fc60000000000 */
[----:B---3--:R-:W-:Y:S04]  /*13950*/  STL [R1+0x1a9c], R93 ;  /* 0x001a9c5d01007387 */ /* 0x008fe80000100800 */
[----:B------:R-:W-:Y:S04]  /*13960*/  STL [R1+0x1020], R61 ;  /* 0x0010203d01007387 */ /* 0x000fe80000100800 */
[----:B------:R-:W-:Y:S04]  /*13970*/  STL [R1+0x102c], R57 ;  /* 0x00102c3901007387 */ /* 0x000fe80000100800 */
[----:B------:R-:W-:Y:S04]  /*13980*/  STL [R1+0x1028], R58 ;  /* 0x0010283a01007387 */ /* 0x000fe80000100800 */
[----:B------:R-:W-:Y:S01]  /*13990*/  STL [R1+0x1034], R55 ;  /* 0x0010343701007387 */ /* 0x000fe20000100800 */
[----:B------:R-:W-:-:S03]  /*139a0*/  ISETP.GE.U32.AND P2, PT, R13, 0x7fffff29, PT ;  /* 0x7fffff290d00780c */ /* 0x000fc60003f46070 */
[----:B----4-:R0:W-:Y:S01]  /*139b0*/  STL [R1+0x1ac], R56 ;  /* 0x0001ac3801007387 */ /* 0x0101e20000100800 */
[----:B------:R-:W-:Y:S01]  /*139c0*/  PRMT R13, RZ, 0x7610, R13 ;  /* 0x00007610ff0d7816 */ /* 0x000fe2000000000d */
[----:B0-----:R-:W-:Y:S02]  /*139d0*/  IMAD.X R56, R9, 0x1, R6, P6 ;  /* 0x0000000109387824 */ /* 0x001fe400030e0606 */
[----:B------:R0:W-:Y:S02]  /*139e0*/  STL [R1+0x1a8], R54 ;  /* 0x0001a83601007387 */ /* 0x0001e40000100800 */
[----:B------:R-:W-:Y:S02]  /*139f0*/  @!P4 IMAD.MOV.U32 R11, RZ, RZ, R56 ;  /* 0x000000ffff0bc224 */ /* 0x000fe400078e0038 */
[----:B------:R1:W-:Y:S04]  /*13a00*/  STL [R1+0x1030], R56 ;  /* 0x0010303801007387 */ /* 0x0003e80000100800 */
[----:B------:R2:W3:Y:S01]  /*13a10*/  @!P4 LDG.E.U8 R13, desc[UR14][R10.64] ;  /* 0x0000000e0a0dc981 */ /* 0x0004e2000c1e1100 */
[----:B0-----:R-:W-:Y:S01]  /*13a20*/  IADD3 R54, P6, PT, R12, R7, RZ ;  /* 0x000000070c367210 */ /* 0x001fe20007fde0ff */
[----:B------:R-:W-:-:S04]  /*13a30*/  IMAD R12, R16, 0x54, RZ ;  /* 0x00000054100c7824 */ /* 0x000fc800078e02ff */
[----:B------:R-:W-:Y:S01]  /*13a40*/  IMAD.X R55, R9, 0x1, R8, P6 ;  /* 0x0000000109377824 */ /* 0x000fe200030e0608 */
[----:B------:R-:W-:Y:S02]  /*13a50*/  SHF.R.S32.HI R9, RZ, 0x1f, R12 ;  /* 0x0000001fff097819 */ /* 0x000fe4000001140c */
[----:B-1----:R-:W-:Y:S01]  /*13a60*/  IADD3 R56, P6, PT, R12, R0, RZ ;  /* 0x000000000c387210 */ /* 0x002fe20007fde0ff */
[----:B--2---:R-:W-:Y:S02]  /*13a70*/  @!P4 IMAD.MOV.U32 R10, RZ, RZ, R54 ;  /* 0x000000ffff0ac224 */ /* 0x004fe400078e0036 */
        /* <DEDUP_REMOVED lines=20> */
[----:B-1----:R-:W-:-:S03]  /*13bc0*/  VIADD R13, R59, 0xffffffa7 ;  /* 0xffffffa73b0d7836 */ /* 0x002fc60000000000 */
[----:B--2---:R1:W-:Y:S04]  /*13bd0*/  STL [R1+0x1a0], R52 ;  /* 0x0001a03401007387 */ /* 0x0043e80000100800 */
[----:B------:R-:W-:Y:S01]  /*13be0*/  STL [R1+0x1048], R55 ;  /* 0x0010483701007387 */ /* 0x000fe20000100800 */
[----:B-1----:R-:W-:-:S05]  /*13bf0*/  IADD3 R52, P6, PT, R12, R5, RZ ;  /* 0x000000050c347210 */ /* 0x002fca0007fde0ff */
[----:B------:R-:W-:Y:S01]  /*13c00*/  STL [R1+0x1054], R52 ;  /* 0x0010543401007387 */ /* 0x000fe20000100800 */
[----:B------:R-:W-:-:S03]  /*13c10*/  ISETP.GE.U32.AND P4, PT, R13, 0x7fffff28, PT ;  /* 0x7fffff280d00780c */ /* 0x000fc60003f86070 */
[----:B----4-:R1:W-:Y:S01]  /*13c20*/  STL [R1+0x19c], R53 ;  /* 0x00019c3501007387 */ /* 0x0103e20000100800 */
[----:B------:R-:W-:Y:S01]  /*13c30*/  PRMT R13, RZ, 0x7610, R13 ;  /* 0x00007610ff0d7816 */ /* 0x000fe2000000000d */
[----:B0-----:R-:W-:Y:S02]  /*13c40*/  @!P3 IMAD.MOV.U32 R10, RZ, RZ, R52 ;  /* 0x000000ffff0ab224 */ /* 0x001fe400078e0034 */
[----:B-1----:R-:W-:Y:S01]  /*13c50*/  IMAD.X R53, R9, 0x1, R6, P6 ;  /* 0x0000000109357824 */ /* 0x002fe200030e0606 */
[----:B------:R0:W-:Y:S03]  /*13c60*/  STL [R1+0x198], R51 ;  /* 0x0001983301007387 */ /* 0x0001e60000100800 */
[----:B------:R-:W-:Y:S01]  /*13c70*/  @!P3 IMAD.MOV.U32 R11, RZ, RZ, R53 ;  /* 0x000000ffff0bb224 */ /* 0x000fe200078e0035 */
        /* <DEDUP_REMOVED lines=101> */
[----:B------:R-:W-:-:S03]  /*142d0*/  PRMT R40, RZ, 0x7610, R40 ;  /* 0x00007610ff287816 */ /* 0x000fc60000000028 */
        /* <DEDUP_REMOVED lines=15> */
[----:B------:R-:W-:-:S05]  /*143d0*/  @!P2 IMAD.MOV.U32 R11, RZ, RZ, R44 ;  /* 0x000000ffff0ba224 */ /* 0x000fca00078e002c */
[----:B------:R1:W2:Y:S01]  /*143e0*/  @!P2 LDG.E.U8 R13, desc[UR14][R10.64] ;  /* 0x0000000e0a0da981 */ /* 0x0002a2000c1e1100 */
[----:B0-----:R-:W-:-:S05]  /*143f0*/  IADD3 R42, P6, PT, R12, R7, RZ ;  /* 0x000000070c2a7210 */ /* 0x001fca0007fde0ff */
[----:B------:R-:W-:Y:S02]  /*14400*/  IMAD.X R43, R9, 0x1, R8, P6 ;  /* 0x00000001092b7824 */ /* 0x000fe400030e0608 */
[----:B-1----:R-:W-:Y:S02]  /*14410*/  @!P2 IMAD.MOV.U32 R10, RZ, RZ, R42 ;  /* 0x000000ffff0aa224 */ /* 0x002fe400078e002a */
[----:B------:R-:W-:-:S05]  /*14420*/  @!P2 IMAD.MOV.U32 R11, RZ, RZ, R43 ;  /* 0x000000ffff0ba224 */ /* 0x000fca00078e002b */
[----:B------:R0:W3:Y:S01]  /*14430*/  @!P2 LDG.E.U8 R40, desc[UR14][R10.64] ;  /* 0x0000000e0a28a981 */ /* 0x0000e2000c1e1100 */
[----:B------:R-:W-:-:S03]  /*14440*/  IMAD R12, R16, 0x58, RZ ;  /* 0x00000058100c7824 */ /* 0x000fc600078e02ff */
[----:B------:R1:W-:Y:S02]  /*14450*/  STL [R1+0x10b0], R44 ;  /* 0x0010b02c01007387 */ /* 0x0003e40000100800 */
[----:B------:R-:W-:Y:S02]  /*14460*/  SHF.R.S32.HI R9, RZ, 0x1f, R12 ;  /* 0x0000001fff097819 */ /* 0x000fe4000001140c */
[----:B------:R-:W-:Y:S01]  /*14470*/  STL [R1+0x10bc], R42 ;  /* 0x0010bc2a01007387 */ /* 0x000fe20000100800 */
[----:B-1----:R-:W-:-:S03]  /*14480*/  IADD3 R44, P6, PT, R12, R0, RZ ;  /* 0x000000000c2c7210 */ /* 0x002fc60007fde0ff */
[----:B------:R-:W-:Y:S01]  /*14490*/  STL [R1+0x10b8], R43 ;  /* 0x0010b82b01007387 */ /* 0x000fe20000100800 */
[----:B------:R-:W-:Y:S01]  /*144a0*/  PRMT R92, RZ, 0x7610, R92 ;  /* 0x00007610ff5c7816 */ /* 0x000fe2000000005c */
[----:B------:R-:W-:Y:S02]  /*144b0*/  IMAD.X R45, R9, 0x1, R2, P6 ;  /* 0x00000001092d7824 */ /* 0x000fe400030e0602 */
[----:B0-----:R-:W-:Y:S02]  /*144c0*/  @!P4 IMAD.MOV.U32 R10, RZ, RZ, R44 ;  /* 0x000000ffff0ac224 */ /* 0x001fe400078e002c */
[----:B------:R-:W-:Y:S01]  /*144d0*/  @!P4 IMAD.MOV.U32 R11, RZ, RZ, R45 ;  /* 0x000000ffff0bc224 */ /* 0x000fe200078e002d */
[----:B------:R-:W-:-:S04]  /*144e0*/  PRMT R91, RZ, 0x7610, R91 ;  /* 0x00007610ff5b7816 */ /* 0x000fc8000000005b */
[----:B------:R0:W4:Y:S01]  /*144f0*/  @!P4 LDG.E.U8 R92, desc[UR14][R10.64] ;  /* 0x0000000e0a5cc981 */ /* 0x000122000c1e1100 */
[----:B------:R-:W-:-:S03]  /*14500*/  PRMT R90, RZ, 0x7610, R90 ;  /* 0x00007610ff5a7816 */ /* 0x000fc6000000005a */
[----:B--2---:R1:W-:Y:S04]  /*14510*/  STL [R1+0x26c], R13 ;  /* 0x00026c0d01007387 */ /* 0x0043e80000100800 */
[----:B------:R-:W-:Y:S01]  /*14520*/  STL [R1+0x10c4], R44 ;  /* 0x0010c42c01007387 */ /* 0x000fe20000100800 */
[----:B-1----:R-:W-:-:S03]  /*14530*/  VIADD R13, R59, 0xffffffa3 ;  /* 0xffffffa33b0d7836 */ /* 0x002fc60000000000 */
[----:B---3--:R1:W-:Y:S02]  /*14540*/  STL [R1+0x258], R40 ;  /* 0x0002582801007387 */ /* 0x0083e40000100800 */
[----:B-1----:R-:W-:-:S05]  /*14550*/  IADD3 R40, P6, PT, R12, R3, RZ ;  /* 0x000000030c287210 */ /* 0x002fca0007fde0ff */
[----:B------:R-:W-:Y:S01]  /*14560*/  IMAD.X R43, R9, 0x1, R4, P6 ;  /* 0x00000001092b7824 */ /* 0x000fe200030e0604 */
[----:B------:R-:W-:Y:S01]  /*14570*/  IADD3 R42, P6, PT, R12, R5, RZ ;  /* 0x000000050c2a7210 */ /* 0x000fe20007fde0ff */
[----:B0-----:R-:W-:Y:S02]  /*14580*/  @!P4 IMAD.MOV.U32 R10, RZ, RZ, R40 ;  /* 0x000000ffff0ac224 */ /* 0x001fe400078e0028 */
[----:B------:R-:W-:Y:S01]  /*14590*/  @!P4 IMAD.MOV.U32 R11, RZ, RZ, R43 ;  /* 0x000000ffff0bc224 */ /* 0x000fe200078e002b */
[----:B------:R-:W-:Y:S01]  /*145a0*/  ISETP.GE.U32.AND P2, PT, R13, 0x7fffff24, PT ;  /* 0x7fffff240d00780c */ /* 0x000fe20003f46070 */
[----:B------:R-:W-:-:S03]  /*145b0*/  IMAD.X R13, R9, 0x1, R6, P6 ;  /* 0x00000001090d7824 */ /* 0x000fc600030e0606 */
[----:B------:R0:W2:Y:S02]  /*145c0*/  @!P4 LDG.E.U8 R91, desc[UR14][R10.64] ;  /* 0x0000000e0a5bc981 */ /* 0x0000a4000c1e1100 */
[----:B0-----:R-:W-:Y:S02]  /*145d0*/  @!P4 IMAD.MOV.U32 R10, RZ, RZ, R42 ;  /* 0x000000ffff0ac224 */ /* 0x001fe400078e002a */
[----:B------:R-:W-:-:S05]  /*145e0*/  @!P4 IMAD.MOV.U32 R11, RZ, RZ, R13 ;  /* 0x000000ffff0bc224 */ /* 0x000fca00078e000d */
[----:B------:R0:W3:Y:S04]  /*145f0*/  @!P4 LDG.E.U8 R90, desc[UR14][R10.64] ;  /* 0x0000000e0a5ac981 */ /* 0x0000e8000c1e1100 */
[----:B------:R-:W-:Y:S04]  /*14600*/  STL [R1+0x10c0], R45 ;  /* 0x0010c02d01007387 */ /* 0x000fe80000100800 */
[----:B------:R1:W-:Y:S04]  /*14610*/  STL [R1+0x10cc], R40 ;  /* 0x0010cc2801007387 */ /* 0x0003e80000100800 */
[----:B------:R-:W-:Y:S01]  /*14620*/  STL [R1+0x10c8], R43 ;  /* 0x0010c82b01007387 */ /* 0x000fe20000100800 */
[----:B-1----:R-:W-:Y:S01]  /*14630*/  IADD3 R40, P6, PT, R12, R7, RZ ;  /* 0x000000070c287210 */ /* 0x002fe20007fde0ff */
[----:B------:R-:W-:-:S02]  /*14640*/  IMAD R12, R16, 0x59, RZ ;  /* 0x00000059100c7824 */ /* 0x000fc400078e02ff */
[----:B----4-:R-:W-:Y:S04]  /*14650*/  STL [R1+0x1b60], R92 ;  /* 0x001b605c01007387 */ /* 0x010fe80000100800 */
[----:B------:R1:W-:Y:S01]  /*14660*/  STL [R1+0x10d4], R42 ;  /* 0x0010d42a01007387 */ /* 0x0003e20000100800 */
[----:B------:R-:W-:Y:S01]  /*14670*/  PRMT R89, RZ, 0x7610, R89 ;  /* 0x00007610ff597816 */ /* 0x000fe20000000059 */
[----:B0-----:R-:W-:Y:S02]  /*14680*/  @!P4 IMAD.MOV.U32 R10, RZ, RZ, R40 ;  /* 0x000000ffff0ac224 */ /* 0x001fe400078e0028 */
[----:B-1----:R-:W-:Y:S01]  /*14690*/  IMAD.X R42, R9, 0x1, R8, P6 ;  /* 0x00000001092a7824 */ /* 0x002fe200030e0608 */
[----:B------:R-:W-:Y:S02]  /*146a0*/  SHF.R.S32.HI R9, RZ, 0x1f, R12 ;  /* 0x0000001fff097819 */ /* 0x000fe4000001140c */
[----:B------:R-:W-:Y:S01]  /*146b0*/  IADD3 R44, P6, PT, R12, R0, RZ ;  /* 0x000000000c2c7210 */ /* 0x000fe20007fde0ff */
[----:B------:R-:W-:Y:S01]  /*146c0*/  @!P4 IMAD.MOV.U32 R11, RZ, RZ, R42 ;  /* 0x000000ffff0bc224 */ /* 0x000fe200078e002a */
[----:B------:R-:W-:-:S03]  /*146d0*/  PRMT R87, RZ, 0x7610, R87 ;  /* 0x00007610ff577816 */ /* 0x000fc60000000057 */
[----:B------:R-:W-:Y:S01]  /*146e0*/  IMAD.X R45, R9, 0x1, R2, P6 ;  /* 0x00000001092d7824 */ /* 0x000fe200030e0602 */
[----:B------:R0:W4:Y:S01]  /*146f0*/  @!P4 LDG.E.U8 R89, desc[UR14][R10.64] ;  /* 0x0000000e0a59c981 */ /* 0x000122000c1e1100 */
[----:B------:R-:W-:Y:S01]  /*14700*/  PRMT R86, RZ, 0x7610, R86 ;  /* 0x00007610ff567816 */ /* 0x000fe20000000056 */
[----:B0-----:R-:W-:Y:S02]  /*14710*/  @!P3 IMAD.MOV.U32 R10, RZ, RZ, R44 ;  /* 0x000000ffff0ab224 */ /* 0x001fe400078e002c */
[----:B------:R-:W-:-:S05]  /*14720*/  @!P3 IMAD.MOV.U32 R11, RZ, RZ, R45 ;  /* 0x000000ffff0bb224 */ /* 0x000fca00078e002d */
[----:B------:R0:W4:Y:S01]  /*14730*/  @!P3 LDG.E.U8 R87, desc[UR14][R10.64] ;  /* 0x0000000e0a57b981 */ /* 0x000122000c1e1100 */
[----:B------:R-:W-:-:S03]  /*14740*/  PRMT R85, RZ, 0x7610, R85 ;  /* 0x00007610ff557816 */ /* 0x000fc60000000055 */
[----:B--2---:R-:W-:Y:S04]  /*14750*/  STL [R1+0x1b68], R91 ;  /* 0x001b685b01007387 */ /* 0x004fe80000100800 */
[----:B------:R-:W-:Y:S04]  /*14760*/  STL [R1+0x10d0], R13 ;  /* 0x0010d00d01007387 */ /* 0x000fe80000100800 */
[----:B------:R1:W-:Y:S02]  /*14770*/  STL [R1+0x10dc], R40 ;  /* 0x0010dc2801007387 */ /* 0x0003e40000100800 */
[----:B-1----:R-:W-:-:S02]  /*14780*/  IADD3 R40, P6, PT, R12, R3, RZ ;  /* 0x000000030c287210 */ /* 0x002fc40007fde0ff */
[----:B---3--:R-:W-:Y:S01]  /*14790*/  STL [R1+0x1b6c], R90 ;  /* 0x001b6c5a01007387 */ /* 0x008fe20000100800 */
[----:B------:R-:W-:Y:S02]  /*147a0*/  VIADD R13, R59, 0xffffffa2 ;  /* 0xffffffa23b0d7836 */ /* 0x000fe40000000000 */
[----:B------:R-:W-:Y:S01]  /*147b0*/  IMAD.X R43, R9, 0x1, R4, P6 ;  /* 0x00000001092b7824 */ /* 0x000fe200030e0604 */
[----:B------:R1:W-:Y:S01]  /*147c0*/  STL [R1+0x10d8], R42 ;  /* 0x0010d82a01007387 */ /* 0x0003e20000100800 */
[----:B0-----:R-:W-:Y:S02]  /*147d0*/  @!P3 IMAD.MOV.U32 R10, RZ, RZ, R40 ;  /* 0x000000ffff0ab224 */ /* 0x001fe400078e0028 */
[----:B------:R-:W-:Y:S01]  /*147e0*/  @!P3 IMAD.MOV.U32 R11, RZ, RZ, R43 ;  /* 0x000000ffff0bb224 */ /* 0x000fe200078e002b */
[----:B------:R-:W-:-:S04]  /*147f0*/  ISETP.GE.U32.AND P4, PT, R13, 0x7fffff23, PT ;  /* 0x7fffff230d00780c */ /* 0x000fc80003f86070 */
[----:B------:R0:W2:Y:S01]  /*14800*/  @!P3 LDG.E.U8 R86, desc[UR14][R10.64] ;  /* 0x0000000e0a56b981 */ /* 0x0000a2000c1e1100 */
[----:B-1----:R-:W-:-:S05]  /*14810*/  IADD3 R42, P6, PT, R12, R5, RZ ;  /* 0x000000050c2a7210 */ /* 0x002fca0007fde0ff */
[----:B------:R-:W-:Y:S02]  /*14820*/  IMAD.X R13, R9, 0x1, R6, P6 ;  /* 0x00000001090d7824 */ /* 0x000fe400030e0606 */
[----:B0-----:R-:W-:Y:S02]  /*14830*/  @!P3 IMAD.MOV.U32 R10, RZ, RZ, R42 ;  /* 0x000000ffff0ab224 */ /* 0x001fe400078e002a */
[----:B------:R-:W-:-:S05]  /*14840*/  @!P3 IMAD.MOV.U32 R11, RZ, RZ, R13 ;  /* 0x000000ffff0bb224 */ /* 0x000fca00078e000d */
[----:B------:R0:W3:Y:S04]  /*14850*/  @!P3 LDG.E.U8 R85, desc[UR14][R10.64] ;  /* 0x0000000e0a55b981 */ /* 0x0000e8000c1e1100 */
[----:B------:R-:W-:Y:S04]  /*14860*/  STL [R1+0x10e4], R44 ;  /* 0x0010e42c01007387 */ /* 0x000fe80000100800 */
[----:B----4-:R-:W-:Y:S04]  /*14870*/  STL [R1+0x1b70], R89 ;  /* 0x001b705901007387 */ /* 0x010fe80000100800 */
[----:B------:R-:W-:Y:S04]  /*14880*/  STL [R1+0x10e0], R45 ;  /* 0x0010e02d01007387 */ /* 0x000fe80000100800 */
[----:B------:R1:W-:Y:S04]  /*14890*/  STL [R1+0x10ec], R40 ;  /* 0x0010ec2801007387 */ /* 0x0003e80000100800 */
[----:B------:R-:W-:Y:S01]  /*148a0*/  STL [R1+0x10e8], R43 ;  /* 0x0010e82b01007387 */ /* 0x000fe20000100800 */
[----:B-1----:R-:W-:Y:S01]  /*148b0*/  IADD3 R40, P6, PT, R12, R7, RZ ;  /* 0x000000070c287210 */ /* 0x002fe20007fde0ff */
[----:B------:R-:W-:-:S02]  /*148c0*/  IMAD R12, R16, 0x5a, RZ ;  /* 0x0000005a100c7824 */ /* 0x000fc400078e02ff */
[----:B------:R-:W-:Y:S04]  /*148d0*/  STL [R1+0x1ad8], R87 ;  /* 0x001ad85701007387 */ /* 0x000fe80000100800 */
        /* <DEDUP_REMOVED lines=20> */
[----:B------:R-:W-:-:S03]  /*14a20*/  VIADD R13, R59, 0xffffffa1 ;  /* 0xffffffa13b0d7836 */ /* 0x000fc60000000000 */
[----:B------:R1:W-:Y:S01]  /*14a30*/  STL [R1+0x10f8], R42 ;  /* 0x0010f82a01007387 */ /* 0x0003e20000100800 */
[----:B------:R-:W-:Y:S01]  /*14a40*/  IMAD.X R43, R9, 0x1, R4, P6 ;  /* 0x00000001092b7824 */ /* 0x000fe200030e0604 */
[----:B------:R-:W-:Y:S01]  /*14a50*/  ISETP.GE.U32.AND P3, PT, R13, 0x7fffff22, PT ;  /* 0x7fffff220d00780c */ /* 0x000fe20003f66070 */
[----:B0-----:R-:W-:Y:S02]  /*14a60*/  @!P0 IMAD.MOV.U32 R10, RZ, RZ, R40 ;  /* 0x000000ffff0a8224 */ /* 0x001fe400078e0028 */
[----:B------:R-:W-:Y:S01]  /*14a70*/  @!P0 IMAD.MOV.U32 R11, RZ, RZ, R43 ;  /* 0x000000ffff0b8224 */ /* 0x000fe200078e002b */
[----:B-1----:R-:W-:-:S04]  /*14a80*/  IADD3 R42, P6, PT, R12, R5, RZ ;  /* 0x000000050c2a7210 */ /* 0x002fc80007fde0ff */
[----:B------:R0:W2:Y:S01]  /*14a90*/  @!P0 LDG.E.U8 R81, desc[UR14][R10.64] ;  /* 0x0000000e0a518981 */ /* 0x0000a2000c1e1100 */
[----:B------:R-:W-:Y:S02]  /*14aa0*/  IMAD.X R13, R9, 0x1, R6, P6 ;  /* 0x00000001090d7824 */ /* 0x000fe400030e0606 */
[----:B0-----:R-:W-:Y:S02]  /*14ab0*/  @!P0 IMAD.MOV.U32 R10, RZ, RZ, R42 ;  /* 0x000000ffff0a8224 */ /* 0x001fe400078e002a */
[----:B------:R-:W-:-:S05]  /*14ac0*/  @!P0 IMAD.MOV.U32 R11, RZ, RZ, R13 ;  /* 0x000000ffff0b8224 */ /* 0x000fca00078e000d */
[----:B------:R0:W3:Y:S04]  /*14ad0*/  @!P0 LDG.E.U8 R80, desc[UR14][R10.64] ;  /* 0x0000000e0a508981 */ /* 0x0000e8000c1e1100 */
[----:B------:R-:W-:Y:S01]  /*14ae0*/  STL [R1+0x1104], R44 ;  /* 0x0011042c01007387 */ /* 0x000fe20000100800 */
[----:B------:R-:W-:-:S03]  /*14af0*/  PRMT R79, RZ, 0x7610, R79 ;  /* 0x00007610ff4f7816 */ /* 0x000fc6000000004f */
        /* <DEDUP_REMOVED lines=19> */
[----:B------:R0:W4:Y:S04]  /*14c30*/  @!P1 LDG.E.U8 R41, desc[UR14][R10.64] ;  /* 0x0000000e0a299981 */ /* 0x000128000c1e1100 */
[----:B--2---:R-:W-:Y:S04]  /*14c40*/  STL [R1+0x1aa4], R81 ;  /* 0x001aa45101007387 */ /* 0x004fe80000100800 */
[----:B------:R-:W-:Y:S04]  /*14c50*/  STL [R1+0x1110], R13 ;  /* 0x0011100d01007387 */ /* 0x000fe80000100800 */
[----:B------:R-:W-:Y:S04]  /*14c60*/  STL [R1+0x111c], R40 ;  /* 0x00111c2801007387 */ /* 0x000fe80000100800 */
[----:B---3--:R1:W-:Y:S04]  /*14c70*/  STL [R1+0x1aa8], R80 ;  /* 0x001aa85001007387 */ /* 0x0083e80000100800 */
[----:B------:R2:W-:Y:S01]  /*14c80*/  STL [R1+0x1118], R42 ;  /* 0x0011182a01007387 */ /* 0x0005e20000100800 */
[----:B-1----:R-:W1:Y:S01]  /*14c90*/  LDC R80, c[0x0][0x3a0] ;  /* 0x0000e800ff507b82 */ /* 0x002e620000000800 */
[----:B--2---:R-:W-:-:S05]  /*14ca0*/  IADD3 R42, P6, PT, R12, R3, RZ ;  /* 0x000000030c2a7210 */ /* 0x004fca0007fde0ff */
[----:B------:R-:W-:Y:S02]  /*14cb0*/  IMAD.X R43, R9, 0x1, R4, P6 ;  /* 0x00000001092b7824 */ /* 0x000fe400030e0604 */
[----:B0-----:R-:W-:Y:S02]  /*14cc0*/  @!P1 IMAD.MOV.U32 R10, RZ, RZ, R42 ;  /* 0x000000ffff0a9224 */ /* 0x001fe400078e002a */
[----:B------:R-:W-:-:S05]  /*14cd0*/  @!P1 IMAD.MOV.U32 R11, RZ, RZ, R43 ;  /* 0x000000ffff0b9224 */ /* 0x000fca00078e002b */
[----:B------:R0:W2:Y:S01]  /*14ce0*/  @!P1 LDG.E.U8 R39, desc[UR14][R10.64] ;  /* 0x0000000e0a279981 */ /* 0x0000a2000c1e1100 */
[----:B------:R-:W-:-:S03]  /*14cf0*/  IADD3 R40, P6, PT, R12, R5, RZ ;  /* 0x000000050c287210 */ /* 0x000fc60007fde0ff */
[----:B------:R-:W-:Y:S01]  /*14d00*/  STL [R1+0x1124], R44 ;  /* 0x0011242c01007387 */ /* 0x000fe20000100800 */
[----:B-1----:R-:W-:-:S05]  /*14d10*/  VIADD R13, R80, 0xffffffa0 ;  /* 0xffffffa0500d7836 */ /* 0x002fca0000000000 */
[----:B------:R-:W-:Y:S01]  /*14d20*/  ISETP.GE.U32.AND P0, PT, R13, 0x7fffff21, PT ;  /* 0x7fffff210d00780c */ /* 0x000fe20003f06070 */
[----:B0-----:R-:W-:Y:S01]  /*14d30*/  @!P1 IMAD.MOV.U32 R10, RZ, RZ, R40 ;  /* 0x000000ffff0a9224 */ /* 0x001fe200078e0028 */
[----:B------:R-:W-:Y:S02]  /*14d40*/  PRMT R13, RZ, 0x7610, R13 ;  /* 0x00007610ff0d7816 */ /* 0x000fe4000000000d */
[----:B------:R-:W-:Y:S01]  /*14d50*/  PRMT R37, RZ, 0x7610, R37 ;  /* 0x00007610ff257816 */ /* 0x000fe20000000025 */
[----:B----4-:R-:W-:Y:S04]  /*14d60*/  STL [R1+0x1aac], R79 ;  /* 0x001aac4f01007387 */ /* 0x010fe80000100800 */
[----:B------:R-:W-:Y:S04]  /*14d70*/  STL [R1+0x1120], R45 ;  /* 0x0011202d01007387 */ /* 0x000fe80000100800 */
[----:B------:R-:W-:Y:S04]  /*14d80*/  STL [R1+0x112c], R42 ;  /* 0x00112c2a01007387 */ /* 0x000fe80000100800 */
[----:B------:R-:W-:Y:S04]  /*14d90*/  STL [R1+0x1128], R43 ;  /* 0x0011282b01007387 */ /* 0x000fe80000100800 */
[----:B------:R-:W-:Y:S04]  /*14da0*/  STL [R1+0x1134], R40 ;  /* 0x0011342801007387 */ /* 0x000fe80000100800 */
[----:B------:R0:W-:Y:S02]  /*14db0*/  STL [R1+0x140], R41 ;  /* 0x0001402901007387 */ /* 0x0001e40000100800 */
[----:B0-----:R-:W-:-:S04]  /*14dc0*/  IMAD.X R41, R9, 0x1, R6, P6 ;  /* 0x0000000109297824 */ /* 0x001fc800030e0606 */
[----:B------:R-:W-:-:S05]  /*14dd0*/  @!P1 IMAD.MOV.U32 R11, RZ, RZ, R41 ;  /* 0x000000ffff0b9224 */ /* 0x000fca00078e0029 */
[----:B------:R0:W3:Y:S01]  /*14de0*/  @!P1 LDG.E.U8 R13, desc[UR14][R10.64] ;  /* 0x0000000e0a0d9981 */ /* 0x0000e2000c1e1100 */
[----:B------:R-:W-:Y:S02]  /*14df0*/  PRMT R38, RZ, 0x7610, R38 ;  /* 0x00007610ff267816 */ /* 0x000fe40000000026 */
[----:B------:R-:W-:Y:S01]  /*14e00*/  PRMT R36, RZ, 0x7610, R36 ;  /* 0x00007610ff247816 */ /* 0x000fe20000000024 */
        /* <DEDUP_REMOVED lines=20> */
[----:B------:R0:W4:Y:S04]  /*14f50*/  @!P2 LDG.E.U8 R36, desc[UR14][R10.64] ;  /* 0x0000000e0a24a981 */ /* 0x000128000c1e1100 */
[----:B---3--:R1:W-:Y:S04]  /*14f60*/  STL [R1+0x138], R13 ;  /* 0x0001380d01007387 */ /* 0x0083e80000100800 */
[----:B------:R-:W-:Y:S04]  /*14f70*/  STL [R1+0x1144], R41 ;  /* 0x0011442901007387 */ /* 0x000fe80000100800 */
[----:B------:R-:W-:Y:S04]  /*14f80*/  STL [R1+0x1140], R42 ;  /* 0x0011402a01007387 */ /* 0x000fe80000100800 */
[----:B------:R-:W-:Y:S01]  /*14f90*/  STL [R1+0x114c], R39 ;  /* 0x00114c2701007387 */ /* 0x000fe20000100800 */
[----:B-1----:R-:W-:-:S05]  /*14fa0*/  VIADD R13, R80, 0xffffff9f ;  /* 0xffffff9f500d7836 */ /* 0x002fca0000000000 */
[----:B------:R-:W-:Y:S02]  /*14fb0*/  ISETP.GE.U32.AND P1, PT, R13, 0x7fffff20, PT ;  /* 0x7fffff200d00780c */ /* 0x000fe40003f26070 */
[----:B------:R-:W-:Y:S02]  /*14fc0*/  PRMT R13, RZ, 0x7610, R13 ;  /* 0x00007610ff0d7816 */ /* 0x000fe4000000000d */
[----:B------:R-:W-:Y:S02]  /*14fd0*/  PRMT R30, RZ, 0x7610, R30 ;  /* 0x00007610ff1e7816 */ /* 0x000fe4000000001e */
[----:B------:R-:W-:Y:S02]  /*14fe0*/  PRMT R35, RZ, 0x7610, R35 ;  /* 0x00007610ff237816 */ /* 0x000fe40000000023 */
        /* <DEDUP_REMOVED lines=87> */
[C---:B-1----:R-:W-:Y:S01]  /*15560*/  IMAD.X R28, R9.reuse, 0x1, R6, P6 ;  /* 0x00000001091c7824 */ /* 0x042fe200030e0606 */
[----:B------:R0:W-:Y:S03]  /*15570*/  STL [R1+0x21c], R26 ;  /* 0x00021c1a01007387 */ /* 0x0001e60000100800 */
[----:B------:R-:W-:Y:S01]  /*15580*/  @!P3 IMAD.MOV.U32 R11, RZ, RZ, R28 ;  /* 0x000000ffff0bb224 */ /* 0x000fe200078e001c */
[----:B0-----:R-:W-:Y:S01]  /*15590*/  IADD3 R26, P6, PT, R12, R7, RZ ;  /* 0x000000070c1a7210 */ /* 0x001fe20007fde0ff */
[----:B------:R-:W-:Y:S01]  /*155a0*/  IMAD R12, R16, 0x5f, RZ ;  /* 0x0000005f100c7824 */ /* 0x000fe200078e02ff */
[----:B------:R0:W-:Y:S03]  /*155b0*/  STL [R1+0x1190], R28 ;  /* 0x0011901c01007387 */ /* 0x0001e60000100800 */
[----:B------:R-:W-:Y:S01]  /*155c0*/  IMAD.X R27, R9, 0x1, R8, P6 ;  /* 0x00000001091b7824 */ /* 0x000fe200030e0608 */
[----:B------:R1:W2:Y:S01]  /*155d0*/  @!P3 LDG.E.U8 R13, desc[UR14][R10.64] ;  /* 0x0000000e0a0db981 */ /* 0x0002a2000c1e1100 */
[----:B------:R-:W-:-:S02]  /*155e0*/  SHF.R.S32.HI R9, RZ, 0x1f, R12 ;  /* 0x0000001fff097819 */ /* 0x000fc4000001140c */
[----:B0-----:R-:W-:Y:S01]  /*155f0*/  IADD3 R28, P6, PT, R12, R0, RZ ;  /* 0x000000000c1c7210 */ /* 0x001fe20007fde0ff */
[----:B-1----:R-:W-:Y:S02]  /*15600*/  @!P3 IMAD.MOV.U32 R10, RZ, RZ, R26 ;  /* 0x000000ffff0ab224 */ /* 0x002fe400078e001a */
[----:B------:R-:W-:Y:S01]  /*15610*/  @!P3 IMAD.MOV.U32 R11, RZ, RZ, R27 ;  /* 0x000000ffff0bb224 */ /* 0x000fe200078e001b */
[----:B------:R0:W-:Y:S01]  /*15620*/  STL [R1+0x119c], R26 ;  /* 0x00119c1a01007387 */ /* 0x0001e20000100800 */
[----:B------:R-:W-:-:S03]  /*15630*/  IMAD.X R29, R9, 0x1, R2, P6 ;  /* 0x00000001091d7824 */ /* 0x000fc600030e0602 */
[----:B------:R1:W3:Y:S01]  /*15640*/  @!P3 LDG.E.U8 R23, desc[UR14][R10.64] ;  /* 0x0000000e0a17b981 */ /* 0x0002e2000c1e1100 */
        /* <DEDUP_REMOVED lines=10> */
[----:B------:R-:W-:Y:S01]  /*156f0*/  PRMT R66, RZ, 0x7610, R66 ;  /* 0x00007610ff427816 */ /* 0x000fe20000000042 */
[----:B--2---:R1:W-:Y:S04]  /*15700*/  STL [R1+0x218], R13 ;  /* 0x0002180d01007387 */ /* 0x0043e80000100800 */
[----:B------:R-:W-:Y:S04]  /*15710*/  STL [R1+0x11a4], R28 ;  /* 0x0011a41c01007387 */ /* 0x000fe80000100800 */
[----:B------:R-:W-:Y:S04]  /*15720*/  STL [R1+0x11a0], R29 ;  /* 0x0011a01d01007387 */ /* 0x000fe80000100800 */
[----:B------:R-:W-:Y:S04]  /*15730*/  STL [R1+0x11ac], R26 ;  /* 0x0011ac1a01007387 */ /* 0x000fe80000100800 */
[----:B---3--:R2:W-:Y:S01]  /*15740*/  STL [R1+0x208], R23 ;  /* 0x0002081701007387 */ /* 0x0085e20000100800 */
[----:B-1----:R-:W-:-:S03]  /*15750*/  VIADD R13, R80, 0xffffff9c ;  /* 0xffffff9c500d7836 */ /* 0x002fc60000000000 */
[----:B------:R-:W-:Y:S01]  /*15760*/  STL [R1+0x11a8], R27 ;  /* 0x0011a81b01007387 */ /* 0x000fe20000100800 */
[----:B--2---:R-:W-:-:S05]  /*15770*/  IADD3 R23, P3, PT, R12, R5, RZ ;  /* 0x000000050c177210 */ /* 0x004fca0007f7e0ff */
        /* <DEDUP_REMOVED lines=12> */
[----:B------:R-:W-:Y:S02]  /*15840*/  @!P0 IMAD.MOV.U32 R11, RZ, RZ, R23 ;  /* 0x000000ffff0b8224 */ /* 0x000fe400078e0017 */
[----:B------:R-:W-:-:S03]  /*15850*/  IMAD R12, R16, 0x60, RZ ;  /* 0x00000060100c7824 */ /* 0x000fc600078e02ff */
[----:B------:R0:W3:Y:S02]  /*15860*/  @!P0 LDG.E.U8 R21, desc[UR14][R10.64] ;  /* 0x0000000e0a158981 */ /* 0x0000e4000c1e1100 */
[----:B------:R-:W-:Y:S02]  /*15870*/  SHF.R.S32.HI R9, RZ, 0x1f, R12 ;  /* 0x0000001fff097819 */ /* 0x000fe4000001140c */
[----:B------:R1:W-:Y:S02]  /*15880*/  STL [R1+0x11b0], R25 ;  /* 0x0011b01901007387 */ /* 0x0003e40000100800 */
[----:B-1----:R-:W-:-:S05]  /*15890*/  IADD3 R25, P3, PT, R12, R0, RZ ;  /* 0x000000000c197210 */ /* 0x002fca0007f7e0ff */
[----:B------:R-:W-:Y:S02]  /*158a0*/  IMAD.X R26, R9, 0x1, R2, P3 ;  /* 0x00000001091a7824 */ /* 0x000fe400018e0602 */
[----:B0-----:R-:W-:Y:S02]  /*158b0*/  @!P1 IMAD.MOV.U32 R10, RZ, RZ, R25 ;  /* 0x000000ffff0a9224 */ /* 0x001fe400078e0019 */
[----:B------:R-:W-:-:S05]  /*158c0*/  @!P1 IMAD.MOV.U32 R11, RZ, RZ, R26 ;  /* 0x000000ffff0b9224 */ /* 0x000fca00078e001a */
[----:B------:R0:W4:Y:S04]  /*158d0*/  @!P1 LDG.E.U8 R66, desc[UR14][R10.64] ;  /* 0x0000000e0a429981 */ /* 0x000128000c1e1100 */
[----:B------:R-:W-:Y:S04]  /*158e0*/  STL [R1+0x11bc], R22 ;  /* 0x0011bc1601007387 */ /* 0x000fe80000100800 */
[----:B------:R-:W-:Y:S01]  /*158f0*/  STL [R1+0x11b8], R23 ;  /* 0x0011b81701007387 */ /* 0x000fe20000100800 */
[----:B------:R-:W-:Y:S02]  /*15900*/  PRMT R65, RZ, 0x7610, R65 ;  /* 0x00007610ff417816 */ /* 0x000fe40000000041 */
[----:B------:R-:W-:-:S02]  /*15910*/  PRMT R64, RZ, 0x7610, R64 ;  /* 0x00007610ff407816 */ /* 0x000fc40000000040 */
[----:B------:R-:W-:Y:S02]  /*15920*/  PRMT R63, RZ, 0x7610, R63 ;  /* 0x00007610ff3f7816 */ /* 0x000fe4000000003f */
[----:B------:R-:W-:Y:S01]  /*15930*/  PRMT R73, RZ, 0x7610, R73 ;  /* 0x00007610ff497816 */ /* 0x000fe20000000049 */
[----:B--2---:R1:W-:Y:S04]  /*15940*/  STL [R1+0x1fc], R13 ;  /* 0x0001fc0d01007387 */ /* 0x0043e80000100800 */
[----:B------:R-:W-:Y:S04]  /*15950*/  STL [R1+0x11c4], R25 ;  /* 0x0011c41901007387 */ /* 0x000fe80000100800 */
[----:B---3--:R2:W-:Y:S01]  /*15960*/  STL [R1+0x1e8], R21 ;  /* 0x0001e81501007387 */ /* 0x0085e20000100800 */
[----:B-1----:R-:W-:Y:S01]  /*15970*/  VIADD R13, R80, 0xffffff9b ;  /* 0xffffff9b500d7836 */ /* 0x002fe20000000000 */
[----:B--2---:R-:W-:-:S05]  /*15980*/  IADD3 R21, P3, PT, R12, R3, RZ ;  /* 0x000000030c157210 */ /* 0x004fca0007f7e0ff */
[----:B------:R-:W-:Y:S01]  /*15990*/  IMAD.X R23, R9, 0x1, R4, P3 ;  /* 0x0000000109177824 */ /* 0x000fe200018e0604 */
[----:B------:R-:W-:Y:S01]  /*159a0*/  IADD3 R22, P3, PT, R12, R5, RZ ;  /* 0x000000050c167210 */ /* 0x000fe20007f7e0ff */
[----:B0-----:R-:W-:Y:S02]  /*159b0*/  @!P1 IMAD.MOV.U32 R10, RZ, RZ, R21 ;  /* 0x000000ffff0a9224 */ /* 0x001fe400078e0015 */
[----:B------:R-:W-:Y:S01]  /*159c0*/  @!P1 IMAD.MOV.U32 R11, RZ, RZ, R23 ;  /* 0x000000ffff0b9224 */ /* 0x000fe200078e0017 */
[----:B------:R-:W-:Y:S01]  /*159d0*/  ISETP.GE.U32.AND P0, PT, R13, 0x7fffff1c, PT ;  /* 0x7fffff1c0d00780c */ /* 0x000fe20003f06070 */
[----:B------:R-:W-:Y:S01]  /*159e0*/  STL [R1+0x11c0], R26 ;  /* 0x0011c01a01007387 */ /* 0x000fe20000100800 */
[----:B------:R-:W-:-:S03]  /*159f0*/  IMAD.X R13, R9, 0x1, R6, P3 ;  /* 0x00000001090d7824 */ /* 0x000fc600018e0606 */
[----:B------:R0:W-:Y:S04]  /*15a00*/  STL [R1+0x11cc], R21 ;  /* 0x0011cc1501007387 */ /* 0x0001e80000100800 */
[----:B------:R1:W2:Y:S04]  /*15a10*/  @!P1 LDG.E.U8 R65, desc[UR14][R10.64] ;  /* 0x0000000e0a419981 */ /* 0x0002a8000c1e1100 */
[----:B------:R-:W-:Y:S01]  /*15a20*/  STL [R1+0x11c8], R23 ;  /* 0x0011c81701007387 */ /* 0x000fe20000100800 */
[----:B0-----:R-:W-:Y:S01]  /*15a30*/  IADD3 R21, P3, PT, R12, R7, RZ ;  /* 0x000000070c157210 */ /* 0x001fe20007f7e0ff */
[----:B------:R-:W-:-:S02]  /*15a40*/  IMAD R12, R16, 0x61, RZ ;  /* 0x00000061100c7824 */ /* 0x000fc400078e02ff */
[----:B----4-:R-:W-:Y:S01]  /*15a50*/  STL [R1+0x1b84], R66 ;  /* 0x001b844201007387 */ /* 0x010fe20000100800 */
[----:B-1----:R-:W-:Y:S02]  /*15a60*/  @!P1 IMAD.MOV.U32 R10, RZ, RZ, R22 ;  /* 0x000000ffff0a9224 */ /* 0x002fe400078e0016 */
[----:B------:R-:W-:Y:S01]  /*15a70*/  @!P1 IMAD.MOV.U32 R11, RZ, RZ, R13 ;  /* 0x000000ffff0b9224 */ /* 0x000fe200078e000d */
[----:B------:R0:W-:Y:S04]  /*15a80*/  STL [R1+0x11d4], R22 ;  /* 0x0011d41601007387 */ /* 0x0001e80000100800 */
[----:B------:R1:W3:Y:S01]  /*15a90*/  @!P1 LDG.E.U8 R64, desc[UR14][R10.64] ;  /* 0x0000000e0a409981 */ /* 0x0002e2000c1e1100 */
[----:B0-----:R-:W-:Y:S01]  /*15aa0*/  IMAD.X R22, R9, 0x1, R8, P3 ;  /* 0x0000000109167824 */ /* 0x001fe200018e0608 */
[----:B------:R-:W-:-:S02]  /*15ab0*/  SHF.R.S32.HI R9, RZ, 0x1f, R12 ;  /* 0x0000001fff097819 */ /* 0x000fc4000001140c */
[----:B------:R-:W-:Y:S01]  /*15ac0*/  IADD3 R25, P3, PT, R12, R0, RZ ;  /* 0x000000000c197210 */ /* 0x000fe20007f7e0ff */
[----:B-1----:R-:W-:Y:S02]  /*15ad0*/  @!P1 IMAD.MOV.U32 R10, RZ, RZ, R21 ;  /* 0x000000ffff0a9224 */ /* 0x002fe400078e0015 */
[----:B------:R-:W-:Y:S02]  /*15ae0*/  @!P1 IMAD.MOV.U32 R11, RZ, RZ, R22 ;  /* 0x000000ffff0b9224 */ /* 0x000fe400078e0016 */
[----:B------:R-:W-:-:S03]  /*15af0*/  IMAD.X R26, R9, 0x1, R2, P3 ;  /* 0x00000001091a7824 */ /* 0x000fc600018e0602 */
[----:B------:R0:W4:Y:S02]  /*15b00*/  @!P1 LDG.E.U8 R63, desc[UR14][R10.64] ;  /* 0x0000000e0a3f9981 */ /* 0x000124000c1e1100 */
[----:B0-----:R-:W-:Y:S02]  /*15b10*/  @!P2 IMAD.MOV.U32 R10, RZ, RZ, R25 ;  /* 0x000000ffff0aa224 */ /* 0x001fe400078e0019 */
[----:B------:R-:W-:-:S05]  /*15b20*/  @!P2 IMAD.MOV.U32 R11, RZ, RZ, R26 ;  /* 0x000000ffff0ba224 */ /* 0x000fca00078e001a */
[----:B------:R0:W4:Y:S01]  /*15b30*/  @!P2 LDG.E.U8 R73, desc[UR14][R10.64] ;  /* 0x0000000e0a49a981 */ /* 0x000122000c1e1100 */
[----:B------:R-:W-:Y:S02]  /*15b40*/  PRMT R72, RZ, 0x7610, R72 ;  /* 0x00007610ff487816 */ /* 0x000fe40000000048 */
[----:B------:R-:W-:Y:S02]  /*15b50*/  PRMT R71, RZ, 0x7610, R71 ;  /* 0x00007610ff477816 */ /* 0x000fe40000000047 */
[----:B------:R-:W-:Y:S02]  /*15b60*/  PRMT R70, RZ, 0x7610, R70 ;  /* 0x00007610ff467816 */ /* 0x000fe40000000046 */
[----:B------:R-:W-:Y:S01]  /*15b70*/  PRMT R78, RZ, 0x7610, R78 ;  /* 0x00007610ff4e7816 */ /* 0x000fe2000000004e */
        /* <DEDUP_REMOVED lines=10> */
[----:B------:R-:W-:Y:S01]  /*15c20*/  STL [R1+0x11e4], R25 ;  /* 0x0011e41901007387 */ /* 0x000fe20000100800 */
[----:B------:R-:W-:-:S03]  /*15c30*/  ISETP.GE.U32.AND P1, PT, R13, 0x7fffff7f, PT ;  /* 0x7fffff7f0d00780c */ /* 0x000fc60003f26070 */
[----:B------:R0:W2:Y:S01]  /*15c40*/  @!P2 LDG.E.U8 R72, desc[UR14][R10.64] ;  /* 0x0000000e0a48a981 */ /* 0x0000a2000c1e1100 */
[----:B-1----:R-:W-:-:S03]  /*15c50*/  IADD3 R22, P3, PT, R12, R5, RZ ;  /* 0x000000050c167210 */ /* 0x002fc60007f7e0ff */
[----:B----4-:R-:W-:Y:S02]  /*15c60*/  STL [R1+0x1b90], R63 ;  /* 0x001b903f01007387 */ /* 0x010fe40000100800 */
[----:B------:R-:W-:Y:S02]  /*15c70*/  IMAD.X R13, R9, 0x1, R6, P3 ;  /* 0x00000001090d7824 */ /* 0x000fe400018e0606 */
[----:B------:R-:W-:Y:S04]  /*15c80*/  STL [R1+0x11e0], R26 ;  /* 0x0011e01a01007387 */ /* 0x000fe80000100800 */
[----:B------:R1:W-:Y:S01]  /*15c90*/  STL [R1+0x11ec], R21 ;  /* 0x0011ec1501007387 */ /* 0x0003e20000100800 */
[----:B0-----:R-:W-:Y:S02]  /*15ca0*/  @!P2 IMAD.MOV.U32 R10, RZ, RZ, R22 ;  /* 0x000000ffff0aa224 */ /* 0x001fe400078e0016 */
[----:B------:R-:W-:Y:S01]  /*15cb0*/  @!P2 IMAD.MOV.U32 R11, RZ, RZ, R13 ;  /* 0x000000ffff0ba224 */ /* 0x000fe200078e000d */
[----:B------:R-:W-:Y:S01]  /*15cc0*/  STL [R1+0x11e8], R23 ;  /* 0x0011e81701007387 */ /* 0x000fe20000100800 */
[----:B-1----:R-:W-:Y:S01]  /*15cd0*/  IADD3 R21, P3, PT, R12, R7, RZ ;  /* 0x000000070c157210 */ /* 0x002fe20007f7e0ff */
[----:B------:R-:W-:-:S02]  /*15ce0*/  IMAD R12, R16, 0x62, RZ ;  /* 0x00000062100c7824 */ /* 0x000fc400078e02ff */
[----:B------:R-:W-:Y:S04]  /*15cf0*/  STL [R1+0x1b94], R73 ;  /* 0x001b944901007387 */ /* 0x000fe80000100800 */
        /* <DEDUP_REMOVED lines=14> */
[----:B------:R-:W-:Y:S01]  /*15de0*/  PRMT R75, RZ, 0x7610, R75 ;  /* 0x00007610ff4b7816 */ /* 0x000fe2000000004b */
[----:B--2---:R-:W-:Y:S04]  /*15df0*/  STL [R1+0x1b9c], R72 ;  /* 0x001b9c4801007387 */ /* 0x004fe80000100800 */
[----:B------:R-:W-:Y:S04]  /*15e00*/  STL [R1+0x11f0], R13 ;  /* 0x0011f00d01007387 */ /* 0x000fe80000100800 */
[----:B------:R1:W-:Y:S02]  /*15e10*/  STL [R1+0x11fc], R21 ;  /* 0x0011fc1501007387 */ /* 0x0003e40000100800 */
[----:B-1----:R-:W-:Y:S01]  /*15e20*/  IADD3 R21, P3, PT, R12, R3, RZ ;  /* 0x000000030c157210 */ /* 0x002fe20007f7e0ff */
[----:B------:R-:W-:-:S04]  /*15e30*/  VIADD R13, R80, 0xffffff80 ;  /* 0xffffff80500d7836 */ /* 0x000fc80000000000 */
[----:B------:R-:W-:Y:S02]  /*15e40*/  IMAD.X R23, R9, 0x1, R4, P3 ;  /* 0x0000000109177824 */ /* 0x000fe400018e0604 */
[----:B0-----:R-:W-:Y:S02]  /*15e50*/  @!P4 IMAD.MOV.U32 R10, RZ, RZ, R21 ;  /* 0x000000ffff0ac224 */ /* 0x001fe400078e0015 */
[----:B------:R-:W-:Y:S01]  /*15e60*/  @!P4 IMAD.MOV.U32 R11, RZ, RZ, R23 ;  /* 0x000000ffff0bc224 */ /* 0x000fe200078e0017 */
[----:B---3--:R-:W-:Y:S04]  /*15e70*/  STL [R1+0x1ba4], R71 ;  /* 0x001ba44701007387 */ /* 0x008fe80000100800 */
[----:B------:R0:W-:Y:S01]  /*15e80*/  STL [R1+0x11f8], R22 ;  /* 0x0011f81601007387 */ /* 0x0001e20000100800 */
[----:B------:R-:W-:-:S03]  /*15e90*/  ISETP.GE.U32.AND P2, PT, R13, 0x7fffff01, PT ;  /* 0x7fffff010d00780c */ /* 0x000fc60003f46070 */
[----:B------:R-:W-:Y:S04]  /*15ea0*/  STL [R1+0x1204], R25 ;  /* 0x0012041901007387 */ /* 0x000fe80000100800 */
[----:B------:R1:W2:Y:S01]  /*15eb0*/  @!P4 LDG.E.U8 R77, desc[UR14][R10.64] ;  /* 0x0000000e0a4dc981 */ /* 0x0002a2000c1e1100 */
[----:B0-----:R-:W-:-:S03]  /*15ec0*/  IADD3 R22, P3, PT, R12, R5, RZ ;  /* 0x000000050c167210 */ /* 0x001fc60007f7e0ff */
[----:B------:R-:W-:Y:S02]  /*15ed0*/  STL [R1+0x1200], R26 ;  /* 0x0012001a01007387 */ /* 0x000fe40000100800 */
[----:B------:R-:W-:Y:S02]  /*15ee0*/  IMAD.X R13, R9, 0x1, R6, P3 ;  /* 0x00000001090d7824 */ /* 0x000fe400018e0606 */
[----:B------:R0:W-:Y:S01]  /*15ef0*/  STL [R1+0x120c], R21 ;  /* 0x00120c1501007387 */ /* 0x0001e20000100800 */
[----:B-1----:R-:W-:-:S03]  /*15f00*/  @!P4 IMAD.MOV.U32 R10, RZ, RZ, R22 ;  /* 0x000000ffff0ac224 */ /* 0x002fc600078e0016 */
[----:B------:R-:W-:Y:S01]  /*15f10*/  STL [R1+0x1208], R23 ;  /* 0x0012081701007387 */ /* 0x000fe20000100800 */
[----:B------:R-:W-:Y:S01]  /*15f20*/  @!P4 IMAD.MOV.U32 R11, RZ, RZ, R13 ;  /* 0x000000ffff0bc224 */ /* 0x000fe200078e000d */
[----:B0-----:R-:W-:-:S04]  /*15f30*/  IADD3 R21, P3, PT, R12, R7, RZ ;  /* 0x000000070c157210 */ /* 0x001fc80007f7e0ff */
[----:B------:R0:W3:Y:S04]  /*15f40*/  @!P4 LDG.E.U8 R76, desc[UR14][R10.64] ;  /* 0x0000000e0a4cc981 */ /* 0x0000e8000c1e1100 */
[----:B----4-:R-:W-:Y:S04]  /*15f50*/  STL [R1+0x1ab0], R78 ;  /* 0x001ab04e01007387 */ /* 0x010fe80000100800 */
[----:B------:R1:W-:Y:S01]  /*15f60*/  STL [R1+0x1214], R22 ;  /* 0x0012141601007387 */ /* 0x0003e20000100800 */
[----:B0-----:R-:W-:Y:S02]  /*15f70*/  @!P4 IMAD.MOV.U32 R10, RZ, RZ, R21 ;  /* 0x000000ffff0ac224 */ /* 0x001fe400078e0015 */
[----:B-1----:R-:W-:-:S04]  /*15f80*/  IMAD.X R22, R9, 0x1, R8, P3 ;  /* 0x0000000109167824 */ /* 0x002fc800018e0608 */
[----:B------:R-:W-:-:S05]  /*15f90*/  @!P4 IMAD.MOV.U32 R11, RZ, RZ, R22 ;  /* 0x000000ffff0bc224 */ /* 0x000fca00078e0016 */
[----:B------:R0:W4:Y:S01]  /*15fa0*/  @!P4 LDG.E.U8 R75, desc[UR14][R10.64] ;  /* 0x0000000e0a4bc981 */ /* 0x000122000c1e1100 */
[----:B------:R-:W-:-:S05]  /*15fb0*/  IMAD R12, R16, 0x63, RZ ;  /* 0x00000063100c7824 */ /* 0x000fca00078e02ff */
[----:B------:R-:W-:Y:S02]  /*15fc0*/  SHF.R.S32.HI R9, RZ, 0x1f, R12 ;  /* 0x0000001fff097819 */ /* 0x000fe4000001140c */
[----:B------:R-:W-:Y:S02]  /*15fd0*/  IADD3 R25, P3, PT, R12, R0, RZ ;  /* 0x000000000c197210 */ /* 0x000fe40007f7e0ff */
[----:B------:R-:W-:-:S03]  /*15fe0*/  PRMT R24, RZ, 0x7610, R24 ;  /* 0x00007610ff187816 */ /* 0x000fc60000000018 */
[----:B------:R-:W-:Y:S02]  /*15ff0*/  IMAD.X R26, R9, 0x1, R2, P3 ;  /* 0x00000001091a7824 */ /* 0x000fe400018e0602 */
[----:B0-----:R-:W-:Y:S02]  /*16000*/  @!P6 IMAD.MOV.U32 R10, RZ, RZ, R25 ;  /* 0x000000ffff0ae224 */ /* 0x001fe400078e0019 */
[----:B------:R-:W-:Y:S01]  /*16010*/  @!P6 IMAD.MOV.U32 R11, RZ, RZ, R26 ;  /* 0x000000ffff0be224 */ /* 0x000fe200078e001a */
[----:B------:R-:W-:-:S04]  /*16020*/  PRMT R20, RZ, 0x7610, R20 ;  /* 0x00007610ff147816 */ /* 0x000fc80000000014 */
[----:B------:R0:W4:Y:S01]  /*16030*/  @!P6 LDG.E.U8 R24, desc[UR14][R10.64] ;  /* 0x0000000e0a18e981 */ /* 0x000122000c1e1100 */
[----:B------:R-:W-:-:S03]  /*16040*/  PRMT R19, RZ, 0x7610, R19 ;  /* 0x00007610ff137816 */ /* 0x000fc60000000013 */
[----:B--2---:R-:W-:Y:S04]  /*16050*/  STL [R1+0x1ab4], R77 ;  /* 0x001ab44d01007387 */ /* 0x004fe80000100800 */
[----:B------:R-:W-:Y:S04]  /*16060*/  STL [R1+0x1210], R13 ;  /* 0x0012100d01007387 */ /* 0x000fe80000100800 */
[----:B------:R1:W-:Y:S02]  /*16070*/  STL [R1+0x121c], R21 ;  /* 0x00121c1501007387 */ /* 0x0003e40000100800 */
[----:B-1----:R-:W-:-:S05]  /*16080*/  IADD3 R21, P4, PT, R12, R3, RZ ;  /* 0x000000030c157210 */ /* 0x002fca0007f9e0ff */
[----:B------:R-:W-:Y:S01]  /*16090*/  IMAD.X R23, R9, 0x1, R4, P4 ;  /* 0x0000000109177824 */ /* 0x000fe200020e0604 */
[----:B---3--:R-:W-:Y:S01]  /*160a0*/  STL [R1+0x1ab8], R76 ;  /* 0x001ab84c01007387 */ /* 0x008fe20000100800 */
[----:B0-----:R-:W-:Y:S02]  /*160b0*/  @!P6 IMAD.MOV.U32 R10, RZ, RZ, R21 ;  /* 0x000000ffff0ae224 */ /* 0x001fe400078e0015 */
[----:B------:R-:W-:Y:S01]  /*160c0*/  @!P6 IMAD.MOV.U32 R11, RZ, RZ, R23 ;  /* 0x000000ffff0be224 */ /* 0x000fe200078e0017 */
[----:B------:R0:W-:Y:S04]  /*160d0*/  STL [R1+0x1218], R22 ;  /* 0x0012181601007387 */ /* 0x0001e80000100800 */
[----:B------:R1:W2:Y:S01]  /*160e0*/  @!P6 LDG.E.U8 R20, desc[UR14][R10.64] ;  /* 0x0000000e0a14e981 */ /* 0x0002a2000c1e1100 */
[----:B0-----:R-:W-:-:S03]  /*160f0*/  IADD3 R22, P4, PT, R12, R5, RZ ;  /* 0x000000050c167210 */ /* 0x001fc60007f9e0ff */
[----:B----4-:R-:W-:Y:S04]  /*16100*/  STL [R1+0x1abc], R75 ;  /* 0x001abc4b01007387 */ /* 0x010fe80000100800 */
[----:B------:R-:W-:Y:S04]  /*16110*/  STL [R1+0x1224], R25 ;  /* 0x0012241901007387 */ /* 0x000fe80000100800 */
[----:B------:R-:W-:Y:S04]  /*16120*/  STL [R1+0x122c], R21 ;  /* 0x00122c1501007387 */ /* 0x000fe80000100800 */
[----:B------:R-:W-:Y:S04]  /*16130*/  STL [R1+0x1220], R26 ;  /* 0x0012201a01007387 */ /* 0x000fe80000100800 */
[----:B------:R0:W-:Y:S01]  /*16140*/  STL [R1+0x1228], R23 ;  /* 0x0012281701007387 */ /* 0x0001e20000100800 */
[----:B-1----:R-:W-:-:S02]  /*16150*/  @!P6 IMAD.MOV.U32 R10, RZ, RZ, R22 ;  /* 0x000000ffff0ae224 */ /* 0x002fc400078e0016 */
[----:B0-----:R-:W-:-:S04]  /*16160*/  IMAD.X R23, R9, 0x1, R6, P4 ;  /* 0x0000000109177824 */ /* 0x001fc800020e0606 */
[----:B------:R-:W-:-:S05]  /*16170*/  @!P6 IMAD.MOV.U32 R11, RZ, RZ, R23 ;  /* 0x000000ffff0be224 */ /* 0x000fca00078e0017 */
[----:B------:R0:W3:Y:S04]  /*16180*/  @!P6 LDG.E.U8 R19, desc[UR14][R10.64] ;  /* 0x0000000e0a13e981 */ /* 0x0000e8000c1e1100 */
[----:B------:R-:W-:Y:S01]  /*16190*/  STL [R1+0x1234], R22 ;  /* 0x0012341601007387 */ /* 0x000fe20000100800 */
[----:B------:R-:W-:Y:S01]  /*161a0*/  PRMT R18, RZ, 0x7610, R18 ;  /* 0x00007610ff127816 */ /* 0x000fe20000000012 */
[----:B------:R-:W-:-:S05]  /*161b0*/  VIADD R13, R80, 0xffffff81 ;  /* 0xffffff81500d7836 */ /* 0x000fca0000000000 */
[----:B------:R-:W-:Y:S02]  /*161c0*/  ISETP.GE.U32.AND P3, PT, R13, 0x7fffff02, PT ;  /* 0x7fffff020d00780c */ /* 0x000fe40003f66070 */
[----:B------:R-:W-:Y:S02]  /*161d0*/  PRMT R13, RZ, 0x7610, R13 ;  /* 0x00007610ff0d7816 */ /* 0x000fe4000000000d */
[----:B------:R-:W-:Y:S01]  /*161e0*/  PRMT R14, RZ, 0x7610, R14 ;  /* 0x00007610ff0e7816 */ /* 0x000fe2000000000e */
[----:B--2---:R1:W-:Y:S02]  /*161f0*/  STL [R1+0x108], R20 ;  /* 0x0001081401007387 */ /* 0x0043e40000100800 */
[----:B-1----:R-:W-:Y:S01]  /*16200*/  IADD3 R20, P4, PT, R12, R7, RZ ;  /* 0x000000070c147210 */ /* 0x002fe20007f9e0ff */
[----:B------:R-:W-:Y:S01]  /*16210*/  IMAD R12, R16, 0x64, RZ ;  /* 0x00000064100c7824 */ /* 0x000fe200078e02ff */
[----:B------:R-:W-:Y:S03]  /*16220*/  STL [R1+0x1230], R23 ;  /* 0x0012301701007387 */ /* 0x000fe60000100800 */
[----:B------:R-:W-:Y:S01]  /*16230*/  IMAD.X R21, R9, 0x1, R8, P4 ;  /* 0x0000000109157824 */ /* 0x000fe200020e0608 */
[----:B------:R1:W-:Y:S01]  /*16240*/  STL [R1+0x123c], R20 ;  /* 0x00123c1401007387 */ /* 0x0003e20000100800 */
[----:B0-----:R-:W-:-:S02]  /*16250*/  @!P6 IMAD.MOV.U32 R10, RZ, RZ, R20 ;  /* 0x000000ffff0ae224 */ /* 0x001fc400078e0014 */
[----:B------:R-:W-:Y:S01]  /*16260*/  @!P6 IMAD.MOV.U32 R11, RZ, RZ, R21 ;  /* 0x000000ffff0be224 */ /* 0x000fe200078e0015 */
[----:B------:R0:W-:Y:S01]  /*16270*/  STL [R1+0x1238], R21 ;  /* 0x0012381501007387 */ /* 0x0001e20000100800 */
[----:B------:R-:W-:-:S03]  /*16280*/  SHF.R.S32.HI R9, RZ, 0x1f, R12 ;  /* 0x0000001fff097819 */ /* 0x000fc6000001140c */
[----:B------:R2:W4:Y:S01]  /*16290*/  @!P6 LDG.E.U8 R18, desc[UR14][R10.64] ;  /* 0x0000000e0a12e981 */ /* 0x000522000c1e1100 */
[----:B-1----:R-:W-:Y:S01]  /*162a0*/  IADD3 R20, P6, PT, R12, R3, RZ ;  /* 0x000000030c147210 */ /* 0x002fe20007fde0ff */
[----:B--2---:R-:W-:-:S04]  /*162b0*/  VIADD R10, R80, 0xffffff82 ;  /* 0xffffff82500a7836 */ /* 0x004fc80000000000 */
[----:B0-----:R-:W-:Y:S01]  /*162c0*/  IMAD.X R21, R9, 0x1, R4, P6 ;  /* 0x0000000109157824 */ /* 0x001fe200030e0604 */
[----:B---3--:R0:W-:Y:S02]  /*162d0*/  STL [R1+0x104], R19 ;  /* 0x0001041301007387 */ /* 0x0081e40000100800 */
[----:B0-----:R-:W-:-:S05]  /*162e0*/  IADD3 R19, P4, PT, R12, R0, RZ ;  /* 0x000000000c137210 */ /* 0x001fca0007f9e0ff */
[----:B------:R-:W-:Y:S01]  /*162f0*/  IMAD.X R22, R9, 0x1, R2, P4 ;  /* 0x0000000109167824 */ /* 0x000fe200020e0602 */
[----:B------:R-:W-:Y:S01]  /*16300*/  ISETP.GE.U32.AND P4, PT, R10, 0x7fffff03, PT ;  /* 0x7fffff030a00780c */ /* 0x000fe20003f86070 */
[----:B------:R-:W-:Y:S02]  /*16310*/  @!P0 IMAD.MOV.U32 R10, RZ, RZ, R19 ;  /* 0x000000ffff0a8224 */ /* 0x000fe400078e0013 */
[----:B------:R-:W-:-:S05]  /*16320*/  @!P0 IMAD.MOV.U32 R11, RZ, RZ, R22 ;  /* 0x000000ffff0b8224 */ /* 0x000fca00078e0016 */
[----:B------:R0:W2:Y:S02]  /*16330*/  @!P0 LDG.E.U8 R13, desc[UR14][R10.64] ;  /* 0x0000000e0a0d8981 */ /* 0x0000a4000c1e1100 */
[----:B0-----:R-:W-:Y:S02]  /*16340*/  @!P0 IMAD.MOV.U32 R10, RZ, RZ, R20 ;  /* 0x000000ffff0a8224 */ /* 0x001fe400078e0014 */
[----:B------:R-:W-:-:S05]  /*16350*/  @!P0 IMAD.MOV.U32 R11, RZ, RZ, R21 ;  /* 0x000000ffff0b8224 */ /* 0x000fca00078e0015 */
[----:B------:R0:W3:Y:S04]  /*16360*/  @!P0 LDG.E.U8 R14, desc[UR14][R10.64] ;  /* 0x0000000e0a0e8981 */ /* 0x0000e8000c1e1100 */
[----:B------:R-:W-:Y:S04]  /*16370*/  STL [R1+0x1244], R19 ;  /* 0x0012441301007387 */ /* 0x000fe80000100800 */
[----:B------:R-:W-:Y:S04]  /*16380*/  STL [R1+0x124c], R20 ;  /* 0x00124c1401007387 */ /* 0x000fe80000100800 */
[----:B------:R-:W-:Y:S01]  /*16390*/  STL [R1+0x1240], R22 ;  /* 0x0012401601007387 */ /* 0x000fe20000100800 */
[----:B------:R-:W-:-:S03]  /*163a0*/  PRMT R15, RZ, 0x7610, R15 ;  /* 0x00007610ff0f7816 */ /* 0x000fc6000000000f */
[----:B----4-:R1:W-:Y:S04]  /*163b0*/  STL [R1+0x100], R18 ;  /* 0x0001001201007387 */ /* 0x0103e80000100800 */
[----:B------:R-:W-:Y:S01]  /*163c0*/  STL [R1+0x10c], R24 ;  /* 0x00010c1801007387 */ /* 0x000fe20000100800 */
[----:B-1----:R-:W-:-:S03]  /*163d0*/  IADD3 R18, P6, PT, R12, R5, RZ ;  /* 0x000000050c127210 */ /* 0x002fc60007fde0ff */
[----:B------:R-:W-:Y:S04]  /*163e0*/  STL [R1+0x1248], R21 ;  /* 0x0012481501007387 */ /* 0x000fe80000100800 */
[----:B------:R-:W-:Y:S01]  /*163f0*/  STL [R1+0x1254], R18 ;  /* 0x0012541201007387 */ /* 0x000fe20000100800 */
[----:B------:R-:W-:Y:S02]  /*16400*/  IMAD.X R19, R9, 0x1, R6, P6 ;  /* 0x0000000109137824 */ /* 0x000fe400030e0606 */
[----:B0-----:R-:W-:Y:S02]  /*16410*/  @!P0 IMAD.MOV.U32 R10, RZ, RZ, R18 ;  /* 0x000000ffff0a8224 */ /* 0x001fe400078e0012 */
[----:B------:R-:W-:-:S05]  /*16420*/  @!P0 IMAD.MOV.U32 R11, RZ, RZ, R19 ;  /* 0x000000ffff0b8224 */ /* 0x000fca00078e0013 */
[----:B------:R0:W4:Y:S04]  /*16430*/  @!P0 LDG.E.U8 R15, desc[UR14][R10.64] ;  /* 0x0000000e0a0f8981 */ /* 0x000128000c1e1100 */
[----:B--2---:R1:W-:Y:S04]  /*16440*/  STL [R1+0xfc], R13 ;  /* 0x0000fc0d01007387 */ /* 0x0043e80000100800 */
[----:B------:R-:W-:Y:S01]  /*16450*/  STL [R1+0x1250], R19 ;  /* 0x0012501301007387 */ /* 0x000fe20000100800 */
[----:B-1----:R-:W-:-:S05]  /*16460*/  IADD3 R13, P6, PT, R12, R7, RZ ;  /* 0x000000070c0d7210 */ /* 0x002fca0007fde0ff */
[----:B------:R-:W-:Y:S04]  /*16470*/  STL [R1+0x125c], R13 ;  /* 0x00125c0d01007387 */ /* 0x000fe80000100800 */
[----:B---3--:R1:W-:Y:S01]  /*16480*/  STL [R1+0xf8], R14 ;  /* 0x0000f80e01007387 */ /* 0x0083e20000100800 */
[----:B------:R-:W-:Y:S01]  /*16490*/  PRMT R12, RZ, 0x7610, R12 ;  /* 0x00007610ff0c7816 */ /* 0x000fe2000000000c */
[----:B0-----:R-:W-:Y:S02]  /*164a0*/  @!P0 IMAD.MOV.U32 R10, RZ, RZ, R13 ;  /* 0x000000ffff0a8224 */ /* 0x001fe400078e000d */
[----:B-1----:R-:W-:-:S04]  /*164b0*/  IMAD.X R14, R9, 0x1, R8, P6 ;  /* 0x00000001090e7824 */ /* 0x002fc800030e0608 */
[----:B------:R-:W-:-:S05]  /*164c0*/  @!P0 IMAD.MOV.U32 R11, RZ, RZ, R14 ;  /* 0x000000ffff0b8224 */ /* 0x000fca00078e000e */
[----:B------:R0:W2:Y:S01]  /*164d0*/  @!P0 LDG.E.U8 R12, desc[UR14][R10.64] ;  /* 0x0000000e0a0c8981 */ /* 0x0000a2000c1e1100 */
[----:B------:R-:W1:Y:S01]  /*164e0*/  S2R R82, SR_TID.X ;  /* 0x0000000000527919 */ /* 0x000e620000002100 */
[----:B------:R-:W-:Y:S02]  /*164f0*/  SHF.R.S32.HI R9, RZ, 0x1f, R16 ;  /* 0x0000001fff097819 */ /* 0x000fe40000011410 */
[-C--:B------:R-:W-:Y:S01]  /*16500*/  IADD3 R22, P6, PT, R0, R16.reuse, RZ ;  /* 0x0000001000167210 */ /* 0x080fe20007fde0ff */
[----:B------:R3:W-:Y:S01]  /*16510*/  STL [R1+0x1258], R14 ;  /* 0x0012580e01007387 */ /* 0x0007e20000100800 */
[----:B------:R-:W-:-:S03]  /*16520*/  IADD3 R20, P0, PT, R3, R16, RZ ;  /* 0x0000001003147210 */ /* 0x000fc60007f1e0ff */
[----:B------:R-:W-:Y:S01]  /*16530*/  IMAD.X R23, R9, 0x1, R2, P6 ;  /* 0x0000000109177824 */ /* 0x000fe200030e0602 */
[----:B------:R-:W-:Y:S01]  /*16540*/  IADD3 R18, P6, PT, R5, R16, RZ ;  /* 0x0000001005127210 */ /* 0x000fe20007fde0ff */
[----:B------:R-:W-:-:S04]  /*16550*/  IMAD.X R21, R9, 0x1, R4, P0 ;  /* 0x0000000109157824 */ /* 0x000fc800000e0604 */
[----:B------:R-:W-:Y:S01]  /*16560*/  IMAD.X R19, R9, 0x1, R6, P6 ;  /* 0x0000000109137824 */ /* 0x000fe200030e0606 */
[----:B---3--:R-:W-:Y:S01]  /*16570*/  IADD3 R14, P0, PT, R7, R16, RZ ;  /* 0x00000010070e7210 */ /* 0x008fe20007f1e0ff */
[----:B0-----:R-:W-:Y:S01]  /*16580*/  VIADD R10, R80, 0xffffff97 ;  /* 0xffffff97500a7836 */ /* 0x001fe20000000000 */
[----:B-1----:R-:W-:Y:S01]  /*16590*/  LOP3.LUT R82, R82, 0x7f, RZ, 0xc0, !PT ;  /* 0x0000007f52527812 */ /* 0x002fe200078ec0ff */
[----:B------:R-:W-:Y:S01]  /*165a0*/  @!P1 IMAD.MOV.U32 R11, RZ, RZ, R23 ;  /* 0x000000ffff0b9224 */ /* 0x000fe200078e0017 */
[----:B------:R-:W-:Y:S02]  /*165b0*/  PRMT R74, RZ, 0x7610, R74 ;  /* 0x00007610ff4a7816 */ /* 0x000fe4000000004a */
[----:B------:R-:W-:Y:S02]  /*165c0*/  PRMT R69, RZ, 0x7610, R69 ;  /* 0x00007610ff457816 */ /* 0x000fe40000000045 */
[----:B------:R-:W-:Y:S01]  /*165d0*/  PRMT R68, RZ, 0x7610, R68 ;  /* 0x00007610ff447816 */ /* 0x000fe20000000044 */
[C---:B------:R-:W-:Y:S01]  /*165e0*/  IMAD R27, R16.reuse, 0x68, RZ ;  /* 0x00000068101b7824 */ /* 0x040fe200078e02ff */
[----:B------:R-:W-:Y:S01]  /*165f0*/  PRMT R67, RZ, 0x7610, R67 ;  /* 0x00007610ff437816 */ /* 0x000fe20000000043 */
[----:B------:R-:W-:Y:S01]  /*16600*/  IMAD R59, R16, 0x7a, RZ ;  /* 0x0000007a103b7824 */ /* 0x000fe200078e02ff */
[----:B------:R-:W-:Y:S01]  /*16610*/  PRMT R34, RZ, 0x7610, R34 ;  /* 0x00007610ff227816 */ /* 0x000fe20000000022 */
[----:B--2---:R0:W-:Y:S04]  /*16620*/  STL [R1+0xf0], R12 ;  /* 0x0000f00c01007387 */ /* 0x0041e80000100800 */
[----:B------:R-:W-:Y:S01]  /*16630*/  STL [R1+0x6dc], R22 ;  /* 0x0006dc1601007387 */ /* 0x000fe20000100800 */
[----:B0-----:R-:W-:-:S03]  /*16640*/  IMAD R12, R82, R17, RZ ;  /* 0x00000011520c7224 */ /* 0x001fc600078e02ff */
[----:B------:R-:W-:Y:S04]  /*16650*/  STL [R1+0x18ec], R17 ;  /* 0x0018ec1101007387 */ /* 0x000fe80000100800 */
[----:B------:R-:W-:Y:S01]  /*16660*/  STL [R1+0x1a68], R17 ;  /* 0x001a681101007387 */ /* 0x000fe20000100800 */
[----:B------:R-:W-:Y:S02]  /*16670*/  IADD3 R13, P6, PT, R12, UR18, RZ ;  /* 0x000000120c0d7c10 */ /* 0x000fe4000ffde0ff */
[----:B------:R-:W-:Y:S01]  /*16680*/  PRMT R33, RZ, 0x7610, R33 ;  /* 0x00007610ff217816 */ /* 0x000fe20000000021 */
[----:B------:R-:W-:Y:S01]  /*16690*/  STL [R1+0x6e4], R20 ;  /* 0x0006e41401007387 */ /* 0x000fe20000100800 */
[----:B------:R-:W-:Y:S02]  /*166a0*/  PRMT R32, RZ, 0x7610, R32 ;  /* 0x00007610ff207816 */ /* 0x000fe40000000020 */
[----:B------:R-:W-:Y:S01]  /*166b0*/  PRMT R31, RZ, 0x7610, R31 ;  /* 0x00007610ff1f7816 */ /* 0x000fe2000000001f */
[----:B------:R-:W-:Y:S01]  /*166c0*/  STL [R1+0x6d8], R23 ;  /* 0x0006d81701007387 */ /* 0x000fe20000100800 */
[----:B------:R-:W-:Y:S01]  /*166d0*/  VIADD R28, R80, 0xffffff86 ;  /* 0xffffff86501c7836 */ /* 0x000fe20000000000 */
[----:B------:R-:W0:Y:S02]  /*166e0*/  LDCU UR18, c[0x0][0x3b0] ;  /* 0x00007600ff1277ac */ /* 0x000e240008000800 */
[----:B------:R-:W-:Y:S04]  /*166f0*/  STL [R1+0x6ec], R18 ;  /* 0x0006ec1201007387 */ /* 0x000fe80000100800 */
[----:B------:R-:W-:Y:S04]  /*16700*/  STL [R1+0x6e0], R21 ;  /* 0x0006e01501007387 */ /* 0x000fe80000100800 */
[----:B------:R-:W-:Y:S04]  /*16710*/  STL [R1+0x1a6c], R13 ;  /* 0x001a6c0d01007387 */ /* 0x000fe80000100800 */
[----:B------:R-:W-:Y:S04]  /*16720*/  STL [R1+0x6f4], R14 ;  /* 0x0006f40e01007387 */ /* 0x000fe80000100800 */
[----:B------:R-:W-:Y:S04]  /*16730*/  STL [R1+0x6e8], R19 ;  /* 0x0006e81301007387 */ /* 0x000fe80000100800 */
[----:B----4-:R1:W-:Y:S02]  /*16740*/  STL [R1+0xf4], R15 ;  /* 0x0000f40f01007387 */ /* 0x0103e40000100800 */
[----:B-1----:R-:W-:Y:S01]  /*16750*/  IMAD.X R15, R9, 0x1, R8, P0 ;  /* 0x00000001090f7824 */ /* 0x002fe200000e0608 */
[----:B------:R-:W-:Y:S01]  /*16760*/  ISETP.GE.U32.AND P0, PT, R10, 0x7fffff18, PT ;  /* 0x7fffff180a00780c */ /* 0x000fe20003f06070 */
[----:B------:R-:W-:-:S05]  /*16770*/  @!P1 IMAD.MOV.U32 R10, RZ, RZ, R22 ;  /* 0x000000ffff0a9224 */ /* 0x000fca00078e0016 */
[----:B------:R1:W2:Y:S02]  /*16780*/  @!P1 LDG.E.U8 R74, desc[UR14][R10.64] ;  /* 0x0000000e0a4a9981 */ /* 0x0002a4000c1e1100 */
[----:B-1----:R-:W-:Y:S02]  /*16790*/  @!P1 IMAD.MOV.U32 R10, RZ, RZ, R20 ;  /* 0x000000ffff0a9224 */ /* 0x002fe400078e0014 */
[----:B------:R-:W-:-:S05]  /*167a0*/  @!P1 IMAD.MOV.U32 R11, RZ, RZ, R21 ;  /* 0x000000ffff0b9224 */ /* 0x000fca00078e0015 */
[----:B------:R1:W3:Y:S01]  /*167b0*/  @!P1 LDG.E.U8 R69, desc[UR14][R10.64] ;  /* 0x0000000e0a459981 */ /* 0x0002e2000c1e1100 */
[----:B------:R-:W-:Y:S01]  /*167c0*/  LEA.HI.X.SX32 R12, R12, UR19, 0x1, P6 ;  /* 0x000000130c0c7c11 */ /* 0x000fe2000b0f0eff */
[----:B------:R-:W4:Y:S01]  /*167d0*/  LDCU UR19, c[0x0][0x3b0] ;  /* 0x00007600ff1377ac */ /* 0x000f220008000800 */
[----:B-1----:R-:W-:Y:S02]  /*167e0*/  @!P1 IMAD.MOV.U32 R10, RZ, RZ, R18 ;  /* 0x000000ffff0a9224 */ /* 0x002fe400078e0012 */
[----:B------:R-:W-:Y:S01]  /*167f0*/  @!P1 IMAD.MOV.U32 R11, RZ, RZ, R19 ;  /* 0x000000ffff0b9224 */ /* 0x000fe200078e0013 */
[----:B------:R-:W-:-:S04]  /*16800*/  SHF.R.S32.HI R9, RZ, 0x1f, R27 ;  /* 0x0000001fff097819 */ /* 0x000fc8000001141b */
[----:B------:R1:W2:Y:S01]  /*16810*/  @!P1 LDG.E.U8 R68, desc[UR14][R10.64] ;  /* 0x0000000e0a449981 */ /* 0x0002a2000c1e1100 */
[----:B------:R-:W-:Y:S01]  /*16820*/  IADD3 R30, P6, PT, R27, R0, RZ ;  /* 0x000000001b1e7210 */ /* 0x000fe20007fde0ff */
[----:B-1----:R-:W-:Y:S02]  /*16830*/  @!P1 IMAD.MOV.U32 R10, RZ, RZ, R14 ;  /* 0x000000ffff0a9224 */ /* 0x002fe400078e000e */
[----:B------:R-:W-:Y:S02]  /*16840*/  @!P1 IMAD.MOV.U32 R11, RZ, RZ, R15 ;  /* 0x000000ffff0b9224 */ /* 0x000fe400078e000f */
[----:B------:R-:W-:-:S03]  /*16850*/  IMAD.X R71, R9, 0x1, R2, P6 ;  /* 0x0000000109477824 */ /* 0x000fc600030e0602 */
[----:B------:R1:W2:Y:S01]  /*16860*/  @!P1 LDG.E.U8 R67, desc[UR14][R10.64] ;  /* 0x0000000e0a439981 */ /* 0x0002a2000c1e1100 */
[C---:B------:R-:W-:Y:S02]  /*16870*/  IADD3 R29, P1, PT, R27.reuse, R3, RZ ;  /* 0x000000031b1d7210 */ /* 0x040fe40007f3e0ff */
[----:B------:R-:W-:-:S03]  /*16880*/  IADD3 R63, P6, PT, R27, R5, RZ ;  /* 0x000000051b3f7210 */ /* 0x000fc60007fde0ff */
[----:B------:R-:W-:Y:S01]  /*16890*/  IMAD.X R72, R9, 0x1, R4, P1 ;  /* 0x0000000109487824 */ /* 0x000fe200008e0604 */
[----:B------:R-:W-:Y:S01]  /*168a0*/  IADD3 R65, P1, PT, R27, R7, RZ ;  /* 0x000000071b417210 */ /* 0x000fe20007f3e0ff */
[----:B-1----:R-:W-:Y:S02]  /*168b0*/  IMAD R11, R16, 0x69, RZ ;  /* 0x00000069100b7824 */ /* 0x002fe400078e02ff */
[----:B------:R-:W-:-:S03]  /*168c0*/  IMAD.X R73, R9, 0x1, R6, P6 ;  /* 0x0000000109497824 */ /* 0x000fc600030e0606 */
[----:B------:R-:W-:Y:S02]  /*168d0*/  SHF.R.S32.HI R10, RZ, 0x1f, R11 ;  /* 0x0000001fff0a7819 */ /* 0x000fe4000001140b */
[----:B------:R-:W-:Y:S01]  /*168e0*/  IADD3 R42, P6, PT, R11, R0, RZ ;  /* 0x000000000b2a7210 */ /* 0x000fe20007fde0ff */
[----:B------:R-:W-:Y:S01]  /*168f0*/  IMAD.X R64, R9, 0x1, R8, P1 ;  /* 0x0000000109407824 */ /* 0x000fe200008e0608 */
[C---:B------:R-:W-:Y:S01]  /*16900*/  IADD3 R41, P1, PT, R11.reuse, R3, RZ ;  /* 0x000000030b297210 */ /* 0x040fe20007f3e0ff */
[----:B------:R-:W-:Y:S02]  /*16910*/  STL [R1+0x1a70], R12 ;  /* 0x001a700c01007387 */ /* 0x000fe40000100800 */
[----:B------:R-:W-:Y:S01]  /*16920*/  IMAD.X R14, R10, 0x1, R2, P6 ;  /* 0x000000010a0e7824 */ /* 0x000fe200030e0602 */
[----:B------:R-:W-:Y:S01]  /*16930*/  IADD3 R40, P6, PT, R11, R5, RZ ;  /* 0x000000050b287210 */ /* 0x000fe20007fde0ff */
[----:B------:R1:W-:Y:S01]  /*16940*/  STL [R1+0x6f0], R15 ;  /* 0x0006f00f01007387 */ /* 0x0003e20000100800 */
[----:B------:R-:W-:-:S03]  /*16950*/  IMAD R27, R16, 0x6a, RZ ;  /* 0x0000006a101b7824 */ /* 0x000fc600078e02ff */
[C---:B------:R-:W-:Y:S02]  /*16960*/  IMAD.X R18, R10.reuse, 0x1, R6, P6 ;  /* 0x000000010a127824 */ /* 0x040fe400030e0606 */
[----:B------:R-:W-:Y:S01]  /*16970*/  SHF.R.S32.HI R9, RZ, 0x1f, R27 ;  /* 0x0000001fff097819 */ /* 0x000fe2000001141b */
[----:B-1----:R-:W-:Y:S01]  /*16980*/  IMAD.X R15, R10, 0x1, R4, P1 ;  /* 0x000000010a0f7824 */ /* 0x002fe200008e0604 */
[----:B------:R-:W-:Y:S02]  /*16990*/  IADD3 R20, P1, PT, R11, R7, RZ ;  /* 0x000000070b147210 */ /* 0x000fe40007f3e0ff */
[----:B------:R-:W-:-:S03]  /*169a0*/  IADD3 R56, P6, PT, R27, R0, RZ ;  /* 0x000000001b387210 */ /* 0x000fc60007fde0ff */
[----:B------:R-:W-:Y:S01]  /*169b0*/  IMAD.X R19, R10, 0x1, R8, P1 ;  /* 0x000000010a137824 */ /* 0x000fe200008e0608 */
[----:B------:R-:W-:Y:S01]  /*169c0*/  IADD3 R87, P1, PT, R27, R3, RZ ;  /* 0x000000031b577210 */ /* 0x000fe20007f3e0ff */
[----:B------:R-:W-:Y:S01]  /*169d0*/  IMAD.X R23, R9, 0x1, R2, P6 ;  /* 0x0000000109177824 */ /* 0x000fe200030e0602 */
[----:B------:R-:W-:Y:S01]  /*169e0*/  IADD3 R85, P6, PT, R27, R5, RZ ;  /* 0x000000051b557210 */ /* 0x000fe20007fde0ff */
[----:B------:R-:W-:Y:S02]  /*169f0*/  IMAD R11, R16, 0x70, RZ ;  /* 0x00000070100b7824 */ /* 0x000fe400078e02ff */
[----:B------:R-:W-:Y:S01]  /*16a00*/  IMAD.X R93, R9, 0x1, R4, P1 ;  /* 0x00000001095d7824 */ /* 0x000fe200008e0604 */
[----:B------:R-:W-:Y:S01]  /*16a10*/  IADD3 R81, P1, PT, R27, R7, RZ ;  /* 0x000000071b517210 */ /* 0x000fe20007f3e0ff */
[----:B------:R-:W-:Y:S01]  /*16a20*/  IMAD.X R86, R9, 0x1, R6, P6 ;  /* 0x0000000109567824 */ /* 0x000fe200030e0606 */
[----:B------:R-:W-:Y:S02]  /*16a30*/  SHF.R.S32.HI R10, RZ, 0x1f, R11 ;  /* 0x0000001fff0a7819 */ /* 0x000fe4000001140b */
[----:B------:R-:W-:Y:S01]  /*16a40*/  IADD3 R38, P6, PT, R11, R0, RZ ;  /* 0x000000000b267210 */ /* 0x000fe20007fde0ff */
[----:B------:R-:W-:Y:S01]  /*16a50*/  IMAD.X R83, R9, 0x1, R8, P1 ;  /* 0x0000000109537824 */ /* 0x000fe200008e0608 */
[C---:B------:R-:W-:Y:S01]  /*16a60*/  IADD3 R37, P1, PT, R11.reuse, R3, RZ ;  /* 0x000000030b257210 */ /* 0x040fe20007f3e0ff */
[----:B------:R-:W-:Y:S02]  /*16a70*/  STL [R1+0x12c4], R30 ;  /* 0x0012c41e01007387 */ /* 0x000fe40000100800 */
[----:B------:R-:W-:Y:S01]  /*16a80*/  IMAD.X R66, R10, 0x1, R2, P6 ;  /* 0x000000010a427824 */ /* 0x000fe200030e0602 */
[----:B------:R-:W-:Y:S01]  /*16a90*/  IADD3 R35, P6, PT, R11, R5, RZ ;  /* 0x000000050b237210 */ /* 0x000fe20007fde0ff */
[----:B------:R-:W-:Y:S01]  /*16aa0*/  STL [R1+0x12cc], R29 ;  /* 0x0012cc1d01007387 */ /* 0x000fe20000100800 */
[----:B------:R-:W-:-:S03]  /*16ab0*/  IMAD R27, R16, 0x71, RZ ;  /* 0x00000071101b7824 */ /* 0x000fc600078e02ff */
[----:B------:R1:W-:Y:S01]  /*16ac0*/  STL [R1+0x12c0], R71 ;  /* 0x0012c04701007387 */ /* 0x0003e20000100800 */
[C---:B------:R-:W-:Y:S01]  /*16ad0*/  IMAD.X R84, R10.reuse, 0x1, R4, P1 ;  /* 0x000000010a547824 */ /* 0x040fe200008e0604 */
[----:B------:R-:W-:Y:S02]  /*16ae0*/  IADD3 R90, P1, PT, R11, R7, RZ ;  /* 0x000000070b5a7210 */ /* 0x000fe40007f3e0ff */
[----:B------:R-:W-:Y:S01]  /*16af0*/  STL [R1+0x12d4], R63 ;  /* 0x0012d43f01007387 */ /* 0x000fe20000100800 */
[----:B------:R-:W-:-:S03]  /*16b00*/  IMAD.X R36, R10, 0x1, R6, P6 ;  /* 0x000000010a247824 */ /* 0x000fc600030e0606 */
[----:B------:R0:W-:Y:S01]  /*16b10*/  STL [R1+0x12c8], R72 ;  /* 0x0012c84801007387 */ /* 0x0001e20000100800 */
[----:B------:R-:W-:-:S03]  /*16b20*/  SHF.R.S32.HI R9, RZ, 0x1f, R27 ;  /* 0x0000001fff097819 */ /* 0x000fc6000001141b */
[----:B------:R-:W-:Y:S01]  /*16b30*/  STL [R1+0x12dc], R65 ;  /* 0x0012dc4101007387 */ /* 0x000fe20000100800 */
[----:B------:R-:W-:-:S03]  /*16b40*/  IADD3 R50, P6, PT, R27, R0, RZ ;  /* 0x000000001b327210 */ /* 0x000fc60007fde0ff */
[----:B------:R0:W-:Y:S01]  /*16b50*/  STL [R1+0x12d0], R73 ;  /* 0x0012d04901007387 */ /* 0x0001e20000100800 */
[----:B------:R-:W-:-:S03]  /*16b60*/  IMAD.X R89, R10, 0x1, R8, P1 ;  /* 0x000000010a597824 */ /* 0x000fc600008e0608 */
[----:B------:R-:W-:Y:S01]  /*16b70*/  STL [R1+0x12e4], R42 ;  /* 0x0012e42a01007387 */ /* 0x000fe20000100800 */
[----:B------:R-:W-:-:S03]  /*16b80*/  IADD3 R49, P1, PT, R27, R3, RZ ;  /* 0x000000031b317210 */ /* 0x000fc60007f3e0ff */
[----:B------:R0:W-:Y:S04]  /*16b90*/  STL [R1+0x12d8], R64 ;  /* 0x0012d84001007387 */ /* 0x0001e80000100800 */
[----:B------:R-:W-:Y:S01]  /*16ba0*/  STL [R1+0x12ec], R41 ;  /* 0x0012ec2901007387 */ /* 0x000fe20000100800 */
[----:B------:R-:W-:-:S03]  /*16bb0*/  IMAD.X R21, R9, 0x1, R2, P6 ;  /* 0x0000000109157824 */ /* 0x000fc600030e0602 */
[----:B------:R-:W-:Y:S01]  /*16bc0*/  STL [R1+0x12e0], R14 ;  /* 0x0012e00e01007387 */ /* 0x000fe20000100800 */
[----:B------:R-:W-:-:S03]  /*16bd0*/  IADD3 R47, P6, PT, R27, R5, RZ ;  /* 0x000000051b2f7210 */ /* 0x000fc60007fde0ff */
[----:B------:R-:W-:Y:S01]  /*16be0*/  STL [R1+0x12f4], R40 ;  /* 0x0012f42801007387 */ /* 0x000fe20000100800 */
[----:B------:R-:W-:-:S03]  /*16bf0*/  IMAD R11, R16, 0x72, RZ ;  /* 0x00000072100b7824 */ /* 0x000fc600078e02ff */
[----:B------:R-:W-:Y:S01]  /*16c00*/  STL [R1+0x12e8], R15 ;  /* 0x0012e80f01007387 */ /* 0x000fe20000100800 */
[----:B------:R-:W-:-:S03]  /*16c10*/  IMAD.X R22, R9, 0x1, R4, P1 ;  /* 0x0000000109167824 */ /* 0x000fc600008e0604 */
[----:B------:R-:W-:Y:S01]  /*16c20*/  STL [R1+0x12fc], R20 ;  /* 0x0012fc1401007387 */ /* 0x000fe20000100800 */
[----:B------:R-:W-:-:S03]  /*16c30*/  IADD3 R48, P1, PT, R27, R7, RZ ;  /* 0x000000071b307210 */ /* 0x000fc60007f3e0ff */
[----:B------:R-:W-:Y:S04]  /*16c40*/  STL [R1+0x12f0], R18 ;  /* 0x0012f01201007387 */ /* 0x000fe80000100800 */
[----:B------:R-:W-:Y:S01]  /*16c50*/  STL [R1+0x1304], R56 ;  /* 0x0013043801007387 */ /* 0x000fe20000100800 */
[----:B------:R-:W-:-:S03]  /*16c60*/  IMAD.X R26, R9, 0x1, R6, P6 ;  /* 0x00000001091a7824 */ /* 0x000fc600030e0606 */
[----:B------:R-:W-:Y:S01]  /*16c70*/  STL [R1+0x12f8], R19 ;  /* 0x0012f81301007387 */ /* 0x000fe20000100800 */
[----:B------:R-:W-:-:S03]  /*16c80*/  SHF.R.S32.HI R10, RZ, 0x1f, R11 ;  /* 0x0000001fff0a7819 */ /* 0x000fc6000001140b */
[----:B------:R-:W-:Y:S01]  /*16c90*/  STL [R1+0x130c], R87 ;  /* 0x00130c5701007387 */ /* 0x000fe20000100800 */
[----:B------:R-:W-:-:S03]  /*16ca0*/  IADD3 R53, P6, PT, R11, R0, RZ ;  /* 0x000000000b357210 */ /* 0x000fc60007fde0ff */
        /* <DEDUP_REMOVED lines=15> */
[----:B------:R0:W-:Y:S04]  /*16da0*/  STL [R1+0x13c0], R66 ;  /* 0x0013c04201007387 */ /* 0x0001e80000100800 */
        /* <DEDUP_REMOVED lines=53> */
[----:B------:R0:W-:Y:S01]  /*17100*/  STL [R1+0x14d8], R88 ;  /* 0x0014d85801007387 */ /* 0x0001e20000100800 */
[----:B------:R-:W-:-:S03]  /*17110*/  VIADD R11, R80, 0xffffff8f ;  /* 0xffffff8f500b7836 */ /* 0x000fc60000000000 */
[----:B------:R-:W-:Y:S01]  /*17120*/  STL [R1+0x14ec], R52 ;  /* 0x0014ec3401007387 */ /* 0x000fe20000100800 */
[----:B------:R-:W-:-:S03]  /*17130*/  IMAD.X R61, R9, 0x1, R2, P6 ;  /* 0x00000001093d7824 */ /* 0x000fc600030e0602 */
[----:B------:R0:W-:Y:S04]  /*17140*/  STL [R1+0x14e0], R24 ;  /* 0x0014e01801007387 */ /* 0x0001e80000100800 */
[----:B------:R-:W-:Y:S04]  /*17150*/  STL [R1+0x14f4], R62 ;  /* 0x0014f43e01007387 */ /* 0x000fe80000100800 */
[----:B------:R0:W-:Y:S01]  /*17160*/  STL [R1+0x14e8], R58 ;  /* 0x0014e83a01007387 */ /* 0x0001e20000100800 */
[----:B------:R-:W-:-:S03]  /*17170*/  IMAD.X R76, R9, 0x1, R4, P1 ;  /* 0x00000001094c7824 */ /* 0x000fc600008e0604 */
[----:B------:R-:W-:Y:S01]  /*17180*/  STL [R1+0x14fc], R82 ;  /* 0x0014fc5201007387 */ /* 0x000fe20000100800 */
[----:B------:R-:W-:-:S03]  /*17190*/  ISETP.GE.U32.AND P1, PT, R11, 0x7fffff10, PT ;  /* 0x7fffff100b00780c */ /* 0x000fc60003f26070 */
[----:B------:R0:W-:Y:S01]  /*171a0*/  STL [R1+0x14f0], R54 ;  /* 0x0014f03601007387 */ /* 0x0001e20000100800 */
[----:B------:R-:W-:-:S03]  /*171b0*/  @!P0 IMAD.MOV.U32 R11, RZ, RZ, R71 ;  /* 0x000000ffff0b8224 */ /* 0x000fc600078e0047 */
[----:B------:R-:W-:Y:S01]  /*171c0*/  STL [R1+0x1504], R60 ;  /* 0x0015043c01007387 */ /* 0x000fe20000100800 */
[----:B------:R-:W-:-:S03]  /*171d0*/  @!P0 IMAD.MOV.U32 R10, RZ, RZ, R30 ;  /* 0x000000ffff0a8224 */ /* 0x000fc600078e001e */
[----:B------:R0:W-:Y:S04]  /*171e0*/  STL [R1+0x14f8], R57 ;  /* 0x0014f83901007387 */ /* 0x0001e80000100800 */
[----:B------:R-:W-:Y:S04]  /*171f0*/  STL [R1+0x150c], R75 ;  /* 0x00150c4b01007387 */ /* 0x000fe80000100800 */
[----:B------:R0:W-:Y:S04]  /*17200*/  STL [R1+0x1500], R61 ;  /* 0x0015003d01007387 */ /* 0x0001e80000100800 */
[----:B-1----:R-:W2:Y:S04]  /*17210*/  LDL.LU R71, [R1+0x1ba4] ;  /* 0x001ba40001477983 */ /* 0x002ea80000300800 */
[----:B------:R-:W2:Y:S04]  /*17220*/  LDL.LU R30, [R1+0x1ba0] ;  /* 0x001ba000011e7983 */ /* 0x000ea80000300800 */
[----:B------:R1:W3:Y:S04]  /*17230*/  @!P0 LDG.E.U8 R34, desc[UR14][R10.64] ;  /* 0x0000000e0a228981 */ /* 0x0002e8000c1e1100 */
[----:B------:R-:W-:Y:S01]  /*17240*/  STL [R1+0x1508], R76 ;  /* 0x0015084c01007387 */ /* 0x000fe20000100800 */
[----:B-1----:R-:W-:-:S02]  /*17250*/  @!P0 IMAD.MOV.U32 R11, RZ, RZ, R72 ;  /* 0x000000ffff0b8224 */ /* 0x002fc400078e0048 */
[----:B------:R-:W-:Y:S01]  /*17260*/  @!P0 IMAD.MOV.U32 R10, RZ, RZ, R29 ;  /* 0x000000ffff0a8224 */ /* 0x000fe200078e001d */
[----:B0-----:R-:W3:Y:S04]  /*17270*/  LDL.LU R72, [R1+0x1b9c] ;  /* 0x001b9c0001487983 */ /* 0x001ee80000300800 */
[----:B------:R-:W3:Y:S04]  /*17280*/  LDL.LU R29, [R1+0x1b98] ;  /* 0x001b9800011d7983 */ /* 0x000ee80000300800 */
[----:B------:R0:W4:Y:S02]  /*17290*/  @!P0 LDG.E.U8 R33, desc[UR14][R10.64] ;  /* 0x0000000e0a218981 */ /* 0x000124000c1e1100 */
[----:B0-----:R-:W-:-:S02]  /*172a0*/  @!P0 IMAD.MOV.U32 R10, RZ, RZ, R63 ;  /* 0x000000ffff0a8224 */ /* 0x001fc400078e003f */
[----:B------:R-:W-:Y:S02]  /*172b0*/  @!P0 IMAD.MOV.U32 R11, RZ, RZ, R73 ;  /* 0x000000ffff0b8224 */ /* 0x000fe400078e0049 */
[----:B------:R-:W4:Y:S04]  /*172c0*/  LDL.LU R73, [R1+0x1b94] ;  /* 0x001b940001497983 */ /* 0x000f280000300800 */
[----:B------:R0:W4:Y:S04]  /*172d0*/  @!P0 LDG.E.U8 R32, desc[UR14][R10.64] ;  /* 0x0000000e0a208981 */ /* 0x000128000c1e1100 */
[----:B------:R-:W4:Y:S01]  /*172e0*/  LDL.LU R63, [R1+0x1b90] ;  /* 0x001b9000013f7983 */ /* 0x000f220000300800 */
[----:B0-----:R-:W-:-:S02]  /*172f0*/  @!P0 IMAD.MOV.U32 R10, RZ, RZ, R65 ;  /* 0x000000ffff0a8224 */ /* 0x001fc400078e0041 */
[----:B------:R-:W-:Y:S02]  /*17300*/  @!P0 IMAD.MOV.U32 R11, RZ, RZ, R64 ;  /* 0x000000ffff0b8224 */ /* 0x000fe400078e0040 */
[----:B------:R-:W4:Y:S04]  /*17310*/  LDL.LU R64, [R1+0x1b8c] ;  /* 0x001b8c0001407983 */ /* 0x000f280000300800 */
[----:B------:R0:W4:Y:S04]  /*17320*/  @!P0 LDG.E.U8 R31, desc[UR14][R10.64] ;  /* 0x0000000e0a1f8981 */ /* 0x000128000c1e1100 */
[----:B------:R-:W4:Y:S01]  /*17330*/  LDL.LU R65, [R1+0x1b88] ;  /* 0x001b880001417983 */ /* 0x000f220000300800 */
[----:B0-----:R-:W-:-:S02]  /*17340*/  @!P1 IMAD.MOV.U32 R11, RZ, RZ, R66 ;  /* 0x000000ffff0b9224 */ /* 0x001fc400078e0042 */
[----:B------:R-:W-:Y:S01]  /*17350*/  @!P1 IMAD.MOV.U32 R10, RZ, RZ, R38 ;  /* 0x000000ffff0a9224 */ /* 0x000fe200078e0026 */
[----:B------:R-:W4:Y:S04]  /*17360*/  LDL.LU R66, [R1+0x1b84] ;  /* 0x001b840001427983 */ /* 0x000f280000300800 */
[----:B------:R-:W4:Y:S01]  /*17370*/  LDL.LU R38, [R1+0x1b80] ;  /* 0x001b800001267983 */ /* 0x000f220000300800 */
[----:B--2---:R-:W-:-:S06]  /*17380*/  PRMT R30, RZ, 0x7610, R30 ;  /* 0x00007610ff1e7816 */ /* 0x004fcc000000001e */
[----:B------:R0:W2:Y:S02]  /*17390*/  @!P1 LDG.E.U8 R30, desc[UR14][R10.64] ;  /* 0x0000000e0a1e9981 */ /* 0x0000a4000c1e1100 */
[----:B0-----:R-:W-:Y:S02]  /*173a0*/  @!P1 IMAD.MOV.U32 R11, RZ, RZ, R84 ;  /* 0x000000ffff0b9224 */ /* 0x001fe400078e0054 */
[----:B------:R-:W-:Y:S01]  /*173b0*/  @!P1 IMAD.MOV.U32 R10, RZ, RZ, R37 ;  /* 0x000000ffff0a9224 */ /* 0x000fe200078e0025 */
[----:B------:R-:W2:Y:S01]  /*173c0*/  LDL.LU R84, [R1+0x1b7c] ;  /* 0x001b7c0001547983 */ /* 0x000ea20000300800 */
[----:B---3--:R-:W-:-:S03]  /*173d0*/  PRMT R29, RZ, 0x7610, R29 ;  /* 0x00007610ff1d7816 */ /* 0x008fc6000000001d */
[----:B------:R-:W3:Y:S04]  /*173e0*/  LDL.LU R37, [R1+0x1b78] ;  /* 0x001b780001257983 */ /* 0x000ee80000300800 */
[----:B------:R0:W2:Y:S02]  /*173f0*/  @!P1 LDG.E.U8 R29, desc[UR14][R10.64] ;  /* 0x0000000e0a1d9981 */ /* 0x0000a4000c1e1100 */
[----:B0-----:R-:W-:Y:S02]  /*17400*/  @!P1 IMAD.MOV.U32 R11, RZ, RZ, R36 ;  /* 0x000000ffff0b9224 */ /* 0x001fe400078e0024 */
[----:B------:R-:W2:Y:S01]  /*17410*/  LDL.LU R36, [R1+0x1b74] ;  /* 0x001b740001247983 */ /* 0x000ea20000300800 */
[----:B------:R-:W-:Y:S01]  /*17420*/  VIADD R27, R80, 0xffffff87 ;  /* 0xffffff87501b7836 */ /* 0x000fe20000000000 */
[----:B------:R-:W-:Y:S01]  /*17430*/  ISETP.GE.U32.AND P6, PT, R28, 0x7fffff07, PT ;  /* 0x7fffff071c00780c */ /* 0x000fe20003fc6070 */
[----:B------:R-:W-:Y:S01]  /*17440*/  @!P1 IMAD.MOV.U32 R10, RZ, RZ, R35 ;  /* 0x000000ffff0a9224 */ /* 0x000fe200078e0023 */
[----:B------:R-:W-:-:S02]  /*17450*/  PRMT R28, RZ, 0x7610, R28 ;  /* 0x00007610ff1c7816 */ /* 0x000fc4000000001c */
[----:B------:R-:W-:Y:S02]  /*17460*/  ISETP.GE.U32.AND P0, PT, R27, 0x7fffff08, PT ;  /* 0x7fffff081b00780c */ /* 0x000fe40003f06070 */
[----:B------:R-:W-:Y:S02]  /*17470*/  PRMT R27, RZ, 0x7610, R27 ;  /* 0x00007610ff1b7816 */ /* 0x000fe4000000001b */
[----:B------:R0:W2:Y:S02]  /*17480*/  @!P1 LDG.E.U8 R28, desc[UR14][R10.64] ;  /* 0x0000000e0a1c9981 */ /* 0x0000a4000c1e1100 */
[----:B0-----:R-:W-:Y:S02]  /*17490*/  @!P1 IMAD.MOV.U32 R10, RZ, RZ, R90 ;  /* 0x000000ffff0a9224 */ /* 0x001fe400078e005a */
[----:B------:R-:W-:Y:S02]  /*174a0*/  @!P1 IMAD.MOV.U32 R11, RZ, RZ, R89 ;  /* 0x000000ffff0b9224 */ /* 0x000fe400078e0059 */
[----:B------:R-:W2:Y:S04]  /*174b0*/  LDL.LU R89, [R1+0x1b70] ;  /* 0x001b700001597983 */ /* 0x000ea80000300800 */
[----:B------:R0:W2:Y:S04]  /*174c0*/  @!P1 LDG.E.U8 R27, desc[UR14][R10.64] ;  /* 0x0000000e0a1b9981 */ /* 0x0000a8000c1e1100 */
[----:B------:R-:W2:Y:S01]  /*174d0*/  LDL.LU R90, [R1+0x1b6c] ;  /* 0x001b6c00015a7983 */ /* 0x000ea20000300800 */
[----:B0-----:R-:W-:Y:S01]  /*174e0*/  @!P0 IMAD.MOV.U32 R10, RZ, RZ, R46 ;  /* 0x000000ffff0a8224 */ /* 0x001fe200078e002e */
[----:B----4-:R-:W-:Y:S01]  /*174f0*/  PRMT R38, RZ, 0x7610, R38 ;  /* 0x00007610ff267816 */ /* 0x010fe20000000026 */
[----:B------:R-:W-:-:S02]  /*17500*/  @!P0 IMAD.MOV.U32 R11, RZ, RZ, R91 ;  /* 0x000000ffff0b8224 */ /* 0x000fc400078e005b */
[----:B------:R-:W4:Y:S04]  /*17510*/  LDL.LU R91, [R1+0x1b68] ;  /* 0x001b6800015b7983 */ /* 0x000f280000300800 */
[----:B------:R-:W4:Y:S04]  /*17520*/  LDL.LU R46, [R1+0x1b64] ;  /* 0x001b6400012e7983 */ /* 0x000f280000300800 */
[----:B------:R0:W4:Y:S02]  /*17530*/  @!P0 LDG.E.U8 R38, desc[UR14][R10.64] ;  /* 0x0000000e0a268981 */ /* 0x000124000c1e1100 */
[----:B0-----:R-:W-:-:S02]  /*17540*/  @!P0 IMAD.MOV.U32 R11, RZ, RZ, R92 ;  /* 0x000000ffff0b8224 */ /* 0x001fc400078e005c */
[----:B------:R-:W-:Y:S01]  /*17550*/  @!P0 IMAD.MOV.U32 R10, RZ, RZ, R45 ;  /* 0x000000ffff0a8224 */ /* 0x000fe200078e002d */
[----:B------:R-:W4:Y:S04]  /*17560*/  LDL.LU R92, [R1+0x1b60] ;  /* 0x001b6000015c7983 */ /* 0x000f280000300800 */
[----:B------:R-:W4:Y:S01]  /*17570*/  LDL.LU R45, [R1+0x1b5c] ;  /* 0x001b5c00012d7983 */ /* 0x000f220000300800 */
[----:B---3--:R-:W-:-:S06]  /*17580*/  PRMT R37, RZ, 0x7610, R37 ;  /* 0x00007610ff257816 */ /* 0x008fcc0000000025 */
[----:B------:R0:W3:Y:S01]  /*17590*/  @!P0 LDG.E.U8 R37, desc[UR14][R10.64] ;  /* 0x0000000e0a258981 */ /* 0x0000e2000c1e1100 */
[----:B--2---:R-:W-:Y:S01]  /*175a0*/  PRMT R36, RZ, 0x7610, R36 ;  /* 0x00007610ff247816 */ /* 0x004fe20000000024 */
[----:B0-----:R-:W-:Y:S02]  /*175b0*/  @!P0 IMAD.MOV.U32 R10, RZ, RZ, R39 ;  /* 0x000000ffff0a8224 */ /* 0x001fe400078e0027 */
[----:B------:R-:W-:Y:S02]  /*175c0*/  @!P0 IMAD.MOV.U32 R11, RZ, RZ, R44 ;  /* 0x000000ffff0b8224 */ /* 0x000fe400078e002c */
[----:B------:R-:W2:Y:S04]  /*175d0*/  LDL.LU R44, [R1+0x1b58] ;  /* 0x001b5800012c7983 */ /* 0x000ea80000300800 */
[----:B------:R0:W3:Y:S02]  /*175e0*/  @!P0 LDG.E.U8 R36, desc[UR14][R10.64] ;  /* 0x0000000e0a248981 */ /* 0x0000e4000c1e1100 */
[----:B0-----:R-:W-:-:S02]  /*175f0*/  @!P0 IMAD.MOV.U32 R11, RZ, RZ, R88 ;  /* 0x000000ffff0b8224 */ /* 0x001fc400078e0058 */
[----:B------:R-:W-:Y:S01]  /*17600*/  @!P0 IMAD.MOV.U32 R10, RZ, RZ, R43 ;  /* 0x000000ffff0a8224 */ /* 0x000fe200078e002b */
[----:B------:R-:W3:Y:S04]  /*17610*/  LDL.LU R88, [R1+0x1b54] ;  /* 0x001b540001587983 */ /* 0x000ee80000300800 */
[----:B------:R-:W3:Y:S01]  /*17620*/  LDL.LU R43, [R1+0x1b50] ;  /* 0x001b5000012b7983 */ /* 0x000ee20000300800 */
[----:B------:R-:W-:-:S05]  /*17630*/  VIADD R35, R80, 0xffffff96 ;  /* 0xffffff9650237836 */ /* 0x000fca0000000000 */
[----:B------:R-:W-:Y:S02]  /*17640*/  ISETP.GE.U32.AND P1, PT, R35, 0x7fffff17, PT ;  /* 0x7fffff172300780c */ /* 0x000fe40003f26070 */
[----:B------:R-:W-:-:S06]  /*17650*/  PRMT R35, RZ, 0x7610, R35 ;  /* 0x00007610ff237816 */ /* 0x000fcc0000000023 */
[----:B------:R0:W3:Y:S01]  /*17660*/  @!P0 LDG.E.U8 R35, desc[UR14][R10.64] ;  /* 0x0000000e0a238981 */ /* 0x0000e2000c1e1100 */
[----:B----4-:R-:W-:-:S04]  /*17670*/  PRMT R46, RZ, 0x7610, R46 ;  /* 0x00007610ff2e7816 */ /* 0x010fc8000000002e */
[----:B0-----:R-:W-:Y:S02]  /*17680*/  @!P1 IMAD.MOV.U32 R10, RZ, RZ, R42 ;  /* 0x000000ffff0a9224 */ /* 0x001fe400078e002a */
[----:B------:R-:W-:Y:S02]  /*17690*/  @!P1 IMAD.MOV.U32 R11, RZ, RZ, R14 ;  /* 0x000000ffff0b9224 */ /* 0x000fe400078e000e */
[----:B------:R-:W4:Y:S04]  /*176a0*/  LDL.LU R14, [R1+0x1b4c] ;  /* 0x001b4c00010e7983 */ /* 0x000f280000300800 */
[----:B------:R-:W4:Y:S01]  /*176b0*/  LDL.LU R42, [R1+0x1b48] ;  /* 0x001b4800012a7983 */ /* 0x000f220000300800 */
[----:B------:R-:W-:-:S03]  /*176c0*/  VIADD R39, R80, 0xffffff8e ;  /* 0xffffff8e50277836 */ /* 0x000fc60000000000 */
[----:B------:R0:W4:Y:S01]  /*176d0*/  @!P1 LDG.E.U8 R46, desc[UR14][R10.64] ;  /* 0x0000000e0a2e9981 */ /* 0x000122000c1e1100 */
[----:B------:R-:W-:Y:S01]  /*176e0*/  PRMT R45, RZ, 0x7610, R45 ;  /* 0x00007610ff2d7816 */ /* 0x000fe2000000002d */
[----:B0-----:R-:W-:Y:S02]  /*176f0*/  @!P1 IMAD.MOV.U32 R10, RZ, RZ, R41 ;  /* 0x000000ffff0a9224 */ /* 0x001fe400078e0029 */
[----:B------:R-:W-:Y:S02]  /*17700*/  @!P1 IMAD.MOV.U32 R11, RZ, RZ, R15 ;  /* 0x000000ffff0b9224 */ /* 0x000fe400078e000f */
[----:B------:R-:W4:Y:S04]  /*17710*/  LDL.LU R15, [R1+0x1b44] ;  /* 0x001b4400010f7983 */ /* 0x000f280000300800 */
[----:B------:R-:W4:Y:S01]  /*17720*/  LDL.LU R41, [R1+0x1b40] ;  /* 0x001b400001297983 */ /* 0x000f220000300800 */
[----:B------:R-:W-:-:S03]  /*17730*/  ISETP.GE.U32.AND P0, PT, R39, 0x7fffff0f, PT ;  /* 0x7fffff0f2700780c */ /* 0x000fc60003f06070 */
[----:B------:R0:W4:Y:S02]  /*17740*/  @!P1 LDG.E.U8 R45, desc[UR14][R10.64] ;  /* 0x0000000e0a2d9981 */ /* 0x000124000c1e1100 */
[----:B0-----:R-:W-:Y:S02]  /*17750*/  @!P1 IMAD.MOV.U32 R11, RZ, RZ, R18 ;  /* 0x000000ffff0b9224 */ /* 0x001fe400078e0012 */
[----:B------:R-:W-:Y:S01]  /*17760*/  @!P1 IMAD.MOV.U32 R10, RZ, RZ, R40 ;  /* 0x000000ffff0a9224 */ /* 0x000fe200078e0028 */
[----:B------:R-:W4:Y:S04]  /*17770*/  LDL.LU R18, [R1+0x1b3c] ;  /* 0x001b3c0001127983 */ /* 0x000f280000300800 */
[----:B------:R-:W4:Y:S01]  /*17780*/  LDL.LU R40, [R1+0x1b38] ;  /* 0x001b380001287983 */ /* 0x000f220000300800 */
[----:B--2---:R-:W-:-:S06]  /*17790*/  PRMT R44, RZ, 0x7610, R44 ;  /* 0x00007610ff2c7816 */ /* 0x004fcc000000002c */
[----:B------:R0:W2:Y:S02]  /*177a0*/  @!P1 LDG.E.U8 R44, desc[UR14][R10.64] ;  /* 0x0000000e0a2c9981 */ /* 0x0000a4000c1e1100 */
[----:B0-----:R-:W-:Y:S02]  /*177b0*/  @!P1 IMAD.MOV.U32 R10, RZ, RZ, R20 ;  /* 0x000000ffff0a9224 */ /* 0x001fe400078e0014 */
[----:B------:R-:W-:Y:S02]  /*177c0*/  @!P1 IMAD.MOV.U32 R11, RZ, RZ, R19 ;  /* 0x000000ffff0b9224 */ /* 0x000fe400078e0013 */
[----:B------:R-:W2:Y:S01]  /*177d0*/  LDL.LU R19, [R1+0x1b34] ;  /* 0x001b340001137983 */ /* 0x000ea20000300800 */
[----:B---3--:R-:W-:-:S03]  /*177e0*/  PRMT R43, RZ, 0x7610, R43 ;  /* 0x00007610ff2b7816 */ /* 0x008fc6000000002b */
[----:B------:R-:W3:Y:S04]  /*177f0*/  LDL.LU R20, [R1+0x1b30] ;  /* 0x001b300001147983 */ /* 0x000ee80000300800 */
[----:B------:R0:W2:Y:S02]  /*17800*/  @!P1 LDG.E.U8 R43, desc[UR14][R10.64] ;  /* 0x0000000e0a2b9981 */ /* 0x0000a4000c1e1100 */
[----:B0-----:R-:W-:Y:S02]  /*17810*/  @!P0 IMAD.MOV.U32 R11, RZ, RZ, R21 ;  /* 0x000000ffff0b8224 */ /* 0x001fe400078e0015 */
[----:B------:R-:W-:Y:S01]  /*17820*/  @!P0 IMAD.MOV.U32 R10, RZ, RZ, R50 ;  /* 0x000000ffff0a8224 */ /* 0x000fe200078e0032 */
[----:B------:R-:W2:Y:S04]  /*17830*/  LDL.LU R21, [R1+0x1b2c] ;  /* 0x001b2c0001157983 */ /* 0x000ea80000300800 */
[----:B------:R-:W2:Y:S01]  /*17840*/  LDL.LU R50, [R1+0x1b28] ;  /* 0x001b280001327983 */ /* 0x000ea20000300800 */
[----:B----4-:R-:W-:-:S06]  /*17850*/  PRMT R42, RZ, 0x7610, R42 ;  /* 0x00007610ff2a7816 */ /* 0x010fcc000000002a */
[----:B------:R0:W4:Y:S01]  /*17860*/  @!P0 LDG.E.U8 R42, desc[UR14][R10.64] ;  /* 0x0000000e0a2a8981 */ /* 0x000122000c1e1100 */
[----:B------:R-:W-:Y:S02]  /*17870*/  VIADD R39, R80, 0xffffff8d ;  /* 0xffffff8d50277836 */ /* 0x000fe40000000000 */
[----:B0-----:R-:W-:Y:S02]  /*17880*/  @!P0 IMAD.MOV.U32 R10, RZ, RZ, R49 ;  /* 0x000000ffff0a8224 */ /* 0x001fe400078e0031 */
[----:B------:R-:W-:Y:S02]  /*17890*/  @!P0 IMAD.MOV.U32 R11, RZ, RZ, R22 ;  /* 0x000000ffff0b8224 */ /* 0x000fe400078e0016 */
[----:B------:R-:W3:Y:S01]  /*178a0*/  LDL.LU R22, [R1+0x1b24] ;  /* 0x001b240001167983 */ /* 0x000ee20000300800 */
[----:B------:R-:W-:-:S03]  /*178b0*/  PRMT R41, RZ, 0x7610, R41 ;  /* 0x00007610ff297816 */ /* 0x000fc60000000029 */
[----:B------:R-:W3:Y:S04]  /*178c0*/  LDL.LU R49, [R1+0x1b20] ;  /* 0x001b200001317983 */ /* 0x000ee80000300800 */
[----:B------:R0:W4:Y:S01]  /*178d0*/  @!P0 LDG.E.U8 R41, desc[UR14][R10.64] ;  /* 0x0000000e0a298981 */ /* 0x000122000c1e1100 */
[----:B------:R-:W-:Y:S02]  /*178e0*/  ISETP.GE.U32.AND P1, PT, R39, 0x7fffff0e, PT ;  /* 0x7fffff0e2700780c */ /* 0x000fe40003f26070 */
[----:B------:R-:W-:Y:S01]  /*178f0*/  PRMT R39, RZ, 0x7610, R39 ;  /* 0x00007610ff277816 */ /* 0x000fe20000000027 */
[----:B0-----:R-:W-:Y:S02]  /*17900*/  @!P0 IMAD.MOV.U32 R10, RZ, RZ, R47 ;  /* 0x000000ffff0a8224 */ /* 0x001fe400078e002f */
[----:B------:R-:W-:-:S02]  /*17910*/  @!P0 IMAD.MOV.U32 R11, RZ, RZ, R26 ;  /* 0x000000ffff0b8224 */ /* 0x000fc400078e001a */
[----:B------:R-:W4:Y:S01]  /*17920*/  LDL.LU R26, [R1+0x1b1c] ;  /* 0x001b1c00011a7983 */ /* 0x000f220000300800 */
[----:B------:R-:W-:-:S06]  /*17930*/  PRMT R40, RZ, 0x7610, R40 ;  /* 0x00007610ff287816 */ /* 0x000fcc0000000028 */
[----:B------:R0:W4:Y:S02]  /*17940*/  @!P0 LDG.E.U8 R40, desc[UR14][R10.64] ;  /* 0x0000000e0a288981 */ /* 0x000124000c1e1100 */
[----:B0-----:R-:W-:Y:S02]  /*17950*/  @!P0 IMAD.MOV.U32 R11, RZ, RZ, R51 ;  /* 0x000000ffff0b8224 */ /* 0x001fe400078e0033 */
[----:B------:R-:W-:Y:S01]  /*17960*/  @!P0 IMAD.MOV.U32 R10, RZ, RZ, R48 ;  /* 0x000000ffff0a8224 */ /* 0x000fe200078e0030 */
[----:B------:R-:W4:Y:S04]  /*17970*/  LDL.LU R51, [R1+0x1b18] ;  /* 0x001b180001337983 */ /* 0x000f280000300800 */
[----:B------:R-:W4:Y:S04]  /*17980*/  LDL.LU R48, [R1+0x1b14] ;  /* 0x001b140001307983 */ /* 0x000f280000300800 */
[----:B------:R0:W4:Y:S02]  /*17990*/  @!P0 LDG.E.U8 R39, desc[UR14][R10.64] ;  /* 0x0000000e0a278981 */ /* 0x000124000c1e1100 */
[----:B0-----:R-:W-:-:S02]  /*179a0*/  @!P6 IMAD.MOV.U32 R10, RZ, RZ, R25 ;  /* 0x000000ffff0ae224 */ /* 0x001fc400078e0019 */
[----:B------:R-:W-:Y:S02]  /*179b0*/  @!P6 IMAD.MOV.U32 R11, RZ, RZ, R24 ;  /* 0x000000ffff0be224 */ /* 0x000fe400078e0018 */
[----:B------:R-:W4:Y:S04]  /*179c0*/  LDL.LU R24, [R1+0x1b10] ;  /* 0x001b100001187983 */ /* 0x000f280000300800 */
[----:B------:R-:W4:Y:S01]  /*179d0*/  LDL.LU R25, [R1+0x1b0c] ;  /* 0x001b0c0001197983 */ /* 0x000f220000300800 */
[----:B--2---:R-:W-:-:S06]  /*179e0*/  PRMT R50, RZ, 0x7610, R50 ;  /* 0x00007610ff327816 */ /* 0x004fcc0000000032 */
[----:B------:R0:W2:Y:S02]  /*179f0*/  @!P6 LDG.E.U8 R50, desc[UR14][R10.64] ;  /* 0x0000000e0a32e981 */ /* 0x0000a4000c1e1100 */
[----:B0-----:R-:W-:Y:S02]  /*17a00*/  @!P6 IMAD.MOV.U32 R11, RZ, RZ, R58 ;  /* 0x000000ffff0be224 */ /* 0x001fe400078e003a */
[----:B------:R-:W2:Y:S01]  /*17a10*/  LDL.LU R58, [R1+0x1b08] ;  /* 0x001b0800013a7983 */ /* 0x000ea20000300800 */
[----:B------:R-:W-:Y:S02]  /*17a20*/  VIADD R47, R80, 0xffffff95 ;  /* 0xffffff95502f7836 */ /* 0x000fe40000000000 */
[----:B------:R-:W-:-:S03]  /*17a30*/  @!P6 IMAD.MOV.U32 R10, RZ, RZ, R52 ;  /* 0x000000ffff0ae224 */ /* 0x000fc600078e0034 */
[----:B------:R-:W-:Y:S02]  /*17a40*/  ISETP.GE.U32.AND P0, PT, R47, 0x7fffff16, PT ;  /* 0x7fffff162f00780c */ /* 0x000fe40003f06070 */
[----:B---3--:R-:W-:-:S06]  /*17a50*/  PRMT R49, RZ, 0x7610, R49 ;  /* 0x00007610ff317816 */ /* 0x008fcc0000000031 */
[----:B------:R0:W3:Y:S01]  /*17a60*/  @!P6 LDG.E.U8 R49, desc[UR14][R10.64] ;  /* 0x0000000e0a31e981 */ /* 0x0000e2000c1e1100 */
[----:B------:R-:W-:Y:S01]  /*17a70*/  PRMT R47, RZ, 0x7610, R47 ;  /* 0x00007610ff2f7816 */ /* 0x000fe2000000002f */
[----:B0-----:R-:W-:Y:S02]  /*17a80*/  @!P6 IMAD.MOV.U32 R10, RZ, RZ, R62 ;  /* 0x000000ffff0ae224 */ /* 0x001fe400078e003e */
[----:B------:R-:W-:Y:S02]  /*17a90*/  @!P6 IMAD.MOV.U32 R11, RZ, RZ, R54 ;  /* 0x000000ffff0be224 */ /* 0x000fe400078e0036 */
[----:B------:R-:W3:Y:S04]  /*17aa0*/  LDL.LU R54, [R1+0x1b04] ;  /* 0x001b040001367983 */ /* 0x000ee80000300800 */
[----:B------:R-:W3:Y:S01]  /*17ab0*/  LDL.LU R62, [R1+0x1b00] ;  /* 0x001b0000013e7983 */ /* 0x000ee20000300800 */
[----:B----4-:R-:W-:-:S06]  /*17ac0*/  PRMT R48, RZ, 0x7610, R48 ;  /* 0x00007610ff307816 */ /* 0x010fcc0000000030 */
[----:B------:R0:W4:Y:S02]  /*17ad0*/  @!P6 LDG.E.U8 R48, desc[UR14][R10.64] ;  /* 0x0000000e0a30e981 */ /* 0x000124000c1e1100 */
[----:B0-----:R-:W-:Y:S02]  /*17ae0*/  @!P6 IMAD.MOV.U32 R10, RZ, RZ, R82 ;  /* 0x000000ffff0ae224 */ /* 0x001fe400078e0052 */
[----:B------:R-:W-:Y:S02]  /*17af0*/  @!P6 IMAD.MOV.U32 R11, RZ, RZ, R57 ;  /* 0x000000ffff0be224 */ /* 0x000fe400078e0039 */
[----:B------:R-:W4:Y:S04]  /*17b00*/  LDL.LU R57, [R1+0x1afc] ;  /* 0x001afc0001397983 */ /* 0x000f280000300800 */
[----:B------:R0:W4:Y:S02]  /*17b10*/  @!P6 LDG.E.U8 R47, desc[UR14][R10.64] ;  /* 0x0000000e0a2fe981 */ /* 0x000124000c1e1100 */
[----:B0-----:R-:W-:-:S02]  /*17b20*/  @!P0 IMAD.MOV.U32 R10, RZ, RZ, R56 ;  /* 0x000000ffff0a8224 */ /* 0x001fc400078e0038 */
[----:B------:R-:W-:Y:S01]  /*17b30*/  @!P0 IMAD.MOV.U32 R11, RZ, RZ, R23 ;  /* 0x000000ffff0b8224 */ /* 0x000fe200078e0017 */
[----:B--2---:R-:W-:Y:S01]  /*17b40*/  PRMT R58, RZ, 0x7610, R58 ;  /* 0x00007610ff3a7816 */ /* 0x004fe2000000003a */
[----:B------:R-:W-:Y:S01]  /*17b50*/  VIADD R52, R80, 0xffffff85 ;  /* 0xffffff8550347836 */ /* 0x000fe20000000000 */
[----:B------:R-:W2:Y:S04]  /*17b60*/  LDL.LU R23, [R1+0x1af8] ;  /* 0x001af80001177983 */ /* 0x000ea80000300800 */
[----:B------:R0:W2:Y:S01]  /*17b70*/  @!P0 LDG.E.U8 R58, desc[UR14][R10.64] ;  /* 0x0000000e0a3a8981 */ /* 0x0000a2000c1e1100 */
[----:B------:R-:W-:-:S03]  /*17b80*/  ISETP.GE.U32.AND P6, PT, R52, 0x7fffff06, PT ;  /* 0x7fffff063400780c */ /* 0x000fc60003fc6070 */
[----:B------:R-:W2:Y:S01]  /*17b90*/  LDL.LU R56, [R1+0x1af4] ;  /* 0x001af40001387983 */ /* 0x000ea20000300800 */
[----:B0-----:R-:W-:Y:S02]  /*17ba0*/  @!P1 IMAD.MOV.U32 R10, RZ, RZ, R53 ;  /* 0x000000ffff0a9224 */ /* 0x001fe400078e0035 */
[----:B------:R-:W-:Y:S01]  /*17bb0*/  @!P1 IMAD.MOV.U32 R11, RZ, RZ, R55 ;  /* 0x000000ffff0b9224 */ /* 0x000fe200078e0037 */
[----:B---3--:R-:W-:Y:S02]  /*17bc0*/  PRMT R54, RZ, 0x7610, R54 ;  /* 0x00007610ff367816 */ /* 0x008fe40000000036 */
[----:B------:R-:W-:-:S04]  /*17bd0*/  PRMT R62, RZ, 0x7610, R62 ;  /* 0x00007610ff3e7816 */ /* 0x000fc8000000003e */
[----:B------:R0:W3:Y:S02]  /*17be0*/  @!P1 LDG.E.U8 R54, desc[UR14][R10.64] ;  /* 0x0000000e0a369981 */ /* 0x0000e4000c1e1100 */
[----:B0-----:R-:W-:Y:S02]  /*17bf0*/  @!P6 IMAD.MOV.U32 R10, RZ, RZ, R60 ;  /* 0x000000ffff0ae224 */ /* 0x001fe400078e003c */
[----:B------:R-:W-:-:S05]  /*17c00*/  @!P6 IMAD.MOV.U32 R11, RZ, RZ, R61 ;  /* 0x000000ffff0be224 */ /* 0x000fca00078e003d */
[----:B------:R0:W3:Y:S02]  /*17c10*/  @!P6 LDG.E.U8 R62, desc[UR14][R10.64] ;  /* 0x0000000e0a3ee981 */ /* 0x0000e4000c1e1100 */
[----:B0-----:R-:W-:Y:S02]  /*17c20*/  @!P0 IMAD.MOV.U32 R10, RZ, RZ, R87 ;  /* 0x000000ffff0a8224 */ /* 0x001fe400078e0057 */
[----:B------:R-:W-:Y:S01]  /*17c30*/  @!P0 IMAD.MOV.U32 R11, RZ, RZ, R93 ;  /* 0x000000ffff0b8224 */ /* 0x000fe200078e005d */
[----:B----4-:R-:W-:-:S06]  /*17c40*/  PRMT R57, RZ, 0x7610, R57 ;  /* 0x00007610ff397816 */ /* 0x010fcc0000000039 */
[----:B------:R0:W4:Y:S04]  /*17c50*/  @!P0 LDG.E.U8 R57, desc[UR14][R10.64] ;  /* 0x0000000e0a398981 */ /* 0x000128000c1e1100 */
[----:B--2---:R-:W-:Y:S04]  /*17c60*/  STL [R1+0x1ac0], R58 ;  /* 0x001ac03a01007387 */ /* 0x004fe80000100800 */
[----:B------:R-:W2:Y:S04]  /*17c70*/  LDL.LU R55, [R1+0x1af0] ;  /* 0x001af00001377983 */ /* 0x000ea80000300800 */
[----:B------:R-:W2:Y:S01]  /*17c80*/  LDL.LU R53, [R1+0x1aec] ;  /* 0x001aec0001357983 */ /* 0x000ea20000300800 */
[----:B------:R-:W-:Y:S01]  /*17c90*/  PRMT R56, RZ, 0x7610, R56 ;  /* 0x00007610ff387816 */ /* 0x000fe20000000038 */
[----:B0-----:R-:W-:-:S02]  /*17ca0*/  @!P0 IMAD.MOV.U32 R10, RZ, RZ, R85 ;  /* 0x000000ffff0a8224 */ /* 0x001fc400078e0055 */
[----:B------:R-:W-:-:S05]  /*17cb0*/  @!P0 IMAD.MOV.U32 R11, RZ, RZ, R86 ;  /* 0x000000ffff0b8224 */ /* 0x000fca00078e0056 */
[----:B------:R0:W2:Y:S02]  /*17cc0*/  @!P0 LDG.E.U8 R56, desc[UR14][R10.64] ;  /* 0x0000000e0a388981 */ /* 0x0000a4000c1e1100 */
[----:B0-----:R-:W-:Y:S02]  /*17cd0*/  @!P0 IMAD.MOV.U32 R10, RZ, RZ, R81 ;  /* 0x000000ffff0a8224 */ /* 0x001fe400078e0051 */
[----:B---3--:R-:W-:Y:S04]  /*17ce0*/  STL [R1+0x1ac4], R54 ;  /* 0x001ac43601007387 */ /* 0x008fe80000100800 */
[----:B------:R-:W3:Y:S01]  /*17cf0*/  LDL.LU R61, [R1+0x1ae8] ;  /* 0x001ae800013d7983 */ /* 0x000ee20000300800 */
[----:B------:R-:W-:-:S03]  /*17d00*/  @!P0 IMAD.MOV.U32 R11, RZ, RZ, R83 ;  /* 0x000000ffff0b8224 */ /* 0x000fc600078e0053 */
[----:B------:R-:W3:Y:S04]  /*17d10*/  LDL.LU R60, [R1+0x1ae4] ;  /* 0x001ae400013c7983 */ /* 0x000ee80000300800 */
[----:B------:R-:W-:Y:S04]  /*17d20*/  STL [R1+0x1ac8], R62 ;  /* 0x001ac83e01007387 */ /* 0x000fe80000100800 */
[----:B----4-:R-:W-:Y:S04]  /*17d30*/  STL [R1+0x1acc], R57 ;  /* 0x001acc3901007387 */ /* 0x010fe80000100800 */
[----:B------:R-:W4:Y:S04]  /*17d40*/  LDL.LU R85, [R1+0x29c] ;  /* 0x00029c0001557983 */ /* 0x000f280000300800 */
[----:B------:R-:W4:Y:S04]  /*17d50*/  LDL.LU R86, [R1+0x298] ;  /* 0x0002980001567983 */ /* 0x000f280000300800 */
[----:B------:R-:W4:Y:S01]  /*17d60*/  LDL.LU R87, [R1+0x294] ;  /* 0x0002940001577983 */ /* 0x000f220000300800 */
[----:B------:R-:W0:Y:S01]  /*17d70*/  S2R R82, SR_TID.X ;  /* 0x0000000000527919 */ /* 0x000e220000002100 */
[----:B------:R-:W-:-:S02]  /*17d80*/  PRMT R52, RZ, 0x7610, R52 ;  /* 0x00007610ff347816 */ /* 0x000fc40000000034 */
[----:B------:R-:W4:Y:S01]  /*17d90*/  LDL.LU R93, [R1+0x1b0] ;  /* 0x0001b000015d7983 */ /* 0x000f220000300800 */
[----:B--2---:R-:W-:-:S06]  /*17da0*/  PRMT R55, RZ, 0x7610, R55 ;  /* 0x00007610ff377816 */ /* 0x004fcc0000000037 */
[----:B------:R1:W2:Y:S01]  /*17db0*/  @!P0 LDG.E.U8 R55, desc[UR14][R10.64] ;  /* 0x0000000e0a378981 */ /* 0x0002a2000c1e1100 */
[----:B------:R-:W-:Y:S02]  /*17dc0*/  PRMT R53, RZ, 0x7610, R53 ;  /* 0x00007610ff357816 */ /* 0x000fe40000000035 */
[----:B0-----:R-:W-:Y:S01]  /*17dd0*/  LOP3.LUT R82, R82, 0x7f, RZ, 0xc0, !PT ;  /* 0x0000007f52527812 */ /* 0x001fe200078ec0ff */
[----:B-1----:R-:W-:Y:S02]  /*17de0*/  @!P1 IMAD.MOV.U32 R10, RZ, RZ, R17 ;  /* 0x000000ffff0a9224 */ /* 0x002fe400078e0011 */
[----:B------:R-:W-:-:S05]  /*17df0*/  @!P1 IMAD.MOV.U32 R11, RZ, RZ, R79 ;  /* 0x000000ffff0b9224 */ /* 0x000fca00078e004f */
[----:B------:R0:W2:Y:S04]  /*17e00*/  @!P1 LDG.E.U8 R53, desc[UR14][R10.64] ;  /* 0x0000000e0a359981 */ /* 0x0000a8000c1e1100 */
[----:B------:R1:W-:Y:S01]  /*17e10*/  STS.U8 [R82+UR4+0x8000], R51 ;  /* 0x0080003352007988 */ /* 0x0003e20008000004 */
[----:B0-----:R-:W-:Y:S02]  /*17e20*/  @!P1 IMAD.MOV.U32 R10, RZ, RZ, R77 ;  /* 0x000000ffff0a9224 */ /* 0x001fe400078e004d */
[----:B------:R-:W-:Y:S01]  /*17e30*/  @!P1 IMAD.MOV.U32 R11, RZ, RZ, R78 ;  /* 0x000000ffff0b9224 */ /* 0x000fe200078e004e */
[----:B-1----:R-:W-:-:S04]  /*17e40*/  PRMT R51, RZ, 0x7610, R51 ;  /* 0x00007610ff337816 */ /* 0x002fc80000000033 */
[----:B------:R0:W2:Y:S01]  /*17e50*/  @!P1 LDG.E.U8 R52, desc[UR14][R10.64] ;  /* 0x0000000e0a349981 */ /* 0x0000a2000c1e1100 */
[----:B------:R-:W-:Y:S02]  /*17e60*/  IADD3 R17, P0, PT, R59, R5, RZ ;  /* 0x000000053b117210 */ /* 0x000fe40007f1e0ff */
[----:B---3--:R-:W-:Y:S01]  /*17e70*/  PRMT R61, RZ, 0x7610, R61 ;  /* 0x00007610ff3d7816 */ /* 0x008fe2000000003d */
[----:B0-----:R-:W-:Y:S02]  /*17e80*/  @!P1 IMAD.MOV.U32 R10, RZ, RZ, R12 ;  /* 0x000000ffff0a9224 */ /* 0x001fe400078e000c */
[----:B------:R-:W-:Y:S01]  /*17e90*/  @!P1 IMAD.MOV.U32 R11, RZ, RZ, R13 ;  /* 0x000000ffff0b9224 */ /* 0x000fe200078e000d */
[----:B------:R0:W-:Y:S04]  /*17ea0*/  STS.U8 [R82+UR4+0x4000], R24 ;  /* 0x0040001852007988 */ /* 0x0001e80008000004 */
[----:B------:R1:W3:Y:S01]  /*17eb0*/  @!P1 LDG.E.U8 R51, desc[UR14][R10.64] ;  /* 0x0000000e0a339981 */ /* 0x0002e2000c1e1100 */
[----:B------:R-:W-:Y:S01]  /*17ec0*/  PRMT R60, RZ, 0x7610, R60 ;  /* 0x00007610ff3c7816 */ /* 0x000fe2000000003c */
[----:B0-----:R-:W-:Y:S01]  /*17ed0*/  IMAD.X R24, R9, 0x1, R6, P0 ;  /* 0x0000000109187824 */ /* 0x001fe200000e0606 */
[----:B------:R-:W-:Y:S01]  /*17ee0*/  IADD3 R12, P0, PT, R59, R7, RZ ;  /* 0x000000073b0c7210 */ /* 0x000fe20007f1e0ff */
[----:B-1----:R-:W-:-:S02]  /*17ef0*/  @!P6 IMAD.MOV.U32 R10, RZ, RZ, R75 ;  /* 0x000000ffff0ae224 */ /* 0x002fc400078e004b */
[----:B------:R-:W-:Y:S01]  /*17f00*/  @!P6 IMAD.MOV.U32 R11, RZ, RZ, R76 ;  /* 0x000000ffff0be224 */ /* 0x000fe200078e004c */
[----:B------:R-:W-:Y:S01]  /*17f10*/  STL [R1+0x1ad0], R56 ;  /* 0x001ad03801007387 */ /* 0x000fe20000100800 */
[----:B------:R-:W-:-:S03]  /*17f20*/  IMAD.X R13, R9, 0x1, R8, P0 ;  /* 0x00000001090d7824 */ /* 0x000fc600000e0608 */
[----:B------:R0:W3:Y:S01]  /*17f30*/  @!P6 LDG.E.U8 R61, desc[UR14][R10.64] ;  /* 0x0000000e0a3de981 */ /* 0x0000e2000c1e1100 */
[----:B------:R-:W-:Y:S01]  /*17f40*/  PRMT R59, RZ, 0x7610, R59 ;  /* 0x00007610ff3b7816 */ /* 0x000fe2000000003b */
[C---:B------:R-:W-:Y:S02]  /*17f50*/  IMAD R81, R16.reuse, 0x66, RZ ;  /* 0x0000006610517824 */ /* 0x040fe400078e02ff */
[----:B----4-:R1:W-:Y:S01]  /*17f60*/  STS.U8 [R82+UR4+0x4400], R86 ;  /* 0x0044005652007988 */ /* 0x0103e20008000004 */
[----:B0-----:R-:W-:Y:S02]  /*17f70*/  @!P6 IMAD.MOV.U32 R10, RZ, RZ, R17 ;  /* 0x000000ffff0ae224 */ /* 0x001fe400078e0011 */
[----:B------:R-:W-:Y:S02]  /*17f80*/  @!P6 IMAD.MOV.U32 R11, RZ, RZ, R24 ;  /* 0x000000ffff0be224 */ /* 0x000fe400078e0018 */
[----:B-1----:R-:W-:-:S03]  /*17f90*/  IMAD R86, R16, 0x65, RZ ;  /* 0x0000006510567824 */ /* 0x002fc600078e02ff */
[----:B------:R0:W4:Y:S01]  /*17fa0*/  @!P6 LDG.E.U8 R60, desc[UR14][R10.64] ;  /* 0x0000000e0a3ce981 */ /* 0x000122000c1e1100 */
[C---:B------:R-:W-:Y:S02]  /*17fb0*/  IMAD R79, R16.reuse, 0x67, RZ ;  /* 0x00000067104f7824 */ /* 0x040fe400078e02ff */
[C---:B------:R-:W-:Y:S02]  /*17fc0*/  IMAD R78, R16.reuse, 0x6b, RZ ;  /* 0x0000006b104e7824 */ /* 0x040fe400078e02ff */
[C---:B------:R-:W-:Y:S02]  /*17fd0*/  IMAD R77, R16.reuse, 0x6c, RZ ;  /* 0x0000006c104d7824 */ /* 0x040fe400078e02ff */
[----:B------:R-:W-:Y:S02]  /*17fe0*/  IMAD R76, R16, 0x6d, RZ ;  /* 0x0000006d104c7824 */ /* 0x000fe400078e02ff */
[----:B0-----:R-:W-:Y:S02]  /*17ff0*/  @!P6 IMAD.MOV.U32 R10, RZ, RZ, R12 ;  /* 0x000000ffff0ae224 */ /* 0x001fe400078e000c */
[----:B------:R-:W-:-:S02]  /*18000*/  @!P6 IMAD.MOV.U32 R11, RZ, RZ, R13 ;  /* 0x000000ffff0be224 */ /* 0x000fc400078e000d */
[C---:B------:R-:W-:Y:S02]  /*18010*/  IMAD R75, R16.reuse, 0x6e, RZ ;  /* 0x0000006e104b7824 */ /* 0x040fe400078e02ff */
[C---:B------:R-:W-:Y:S02]  /*18020*/  IMAD R62, R16.reuse, 0x6f, RZ ;  /* 0x0000006f103e7824 */ /* 0x040fe400078e02ff */
[C---:B------:R-:W-:Y:S02]  /*18030*/  IMAD R58, R16.reuse, 0x73, RZ ;  /* 0x00000073103a7824 */ /* 0x040fe400078e02ff */
[C---:B------:R-:W-:Y:S02]  /*18040*/  IMAD R57, R16.reuse, 0x74, RZ ;  /* 0x0000007410397824 */ /* 0x040fe400078e02ff */
[C---:B------:R-:W-:Y:S02]  /*18050*/  IMAD R56, R16.reuse, 0x75, RZ ;  /* 0x0000007510387824 */ /* 0x040fe400078e02ff */
[----:B------:R-:W-:Y:S01]  /*18060*/  IMAD R54, R16, 0x77, RZ ;  /* 0x0000007710367824 */ /* 0x000fe200078e02ff */
[----:B------:R-:W-:Y:S01]  /*18070*/  SHF.R.S32.HI R9, RZ, 0x1f, R86 ;  /* 0x0000001fff097819 */ /* 0x000fe20000011456 */
[----:B------:R0:W3:Y:S04]  /*18080*/  @!P6 LDG.E.U8 R59, desc[UR14][R10.64] ;  /* 0x0000000e0a3be981 */ /* 0x0000e8000c1e1100 */
[----:B------:R-:W-:Y:S01]  /*18090*/  STS.U8 [R82+UR4+0x4800], R22 ;  /* 0x0048001652007988 */ /* 0x000fe20008000004 */
[----:B0-----:R-:W-:-:S02]  /*180a0*/  SHF.R.S32.HI R10, RZ, 0x1f, R81 ;  /* 0x0000001fff0a7819 */ /* 0x001fc40000011451 */
[----:B------:R-:W-:Y:S01]  /*180b0*/  SHF.R.S32.HI R11, RZ, 0x1f, R79 ;  /* 0x0000001fff0b7819 */ /* 0x000fe2000001144f */
[----:B------:R-:W-:Y:S04]  /*180c0*/  STS.U8 [R82+UR4+0x800], R23 ;  /* 0x0008001752007988 */ /* 0x000fe80008000004 */
[----:B------:R0:W-:Y:S04]  /*180d0*/  STS.U8 [R82+UR4+0xcc00], R14 ;  /* 0x00cc000e52007988 */ /* 0x0001e80008000004 */
[----:B------:R-:W-:Y:S01]  /*180e0*/  STS.U8 [R82+UR4+0x400], R85 ;  /* 0x0004005552007988 */ /* 0x000fe20008000004 */
[----:B0-----:R-:W-:-:S03]  /*180f0*/  SHF.R.S32.HI R14, RZ, 0x1f, R78 ;  /* 0x0000001fff0e7819 */ /* 0x001fc6000001144e */
[----:B------:R0:W-:Y:S04]  /*18100*/  STS.U8 [R82+UR4+0x8c00], R15 ;  /* 0x008c000f52007988 */ /* 0x0001e80008000004 */
[----:B------:R1:W-:Y:S01]  /*18110*/  STS.U8 [R82+UR4+0x4c00], R18 ;  /* 0x004c001252007988 */ /* 0x0003e20008000004 */
[----:B0-----:R-:W-:Y:S02]  /*18120*/  SHF.R.S32.HI R15, RZ, 0x1f, R77 ;  /* 0x0000001fff0f7819 */ /* 0x001fe4000001144d */
[----:B-1----:R-:W-:Y:S01]  /*18130*/  SHF.R.S32.HI R18, RZ, 0x1f, R76 ;  /* 0x0000001fff127819 */ /* 0x002fe2000001144c */
[----:B------:R0:W-:Y:S04]  /*18140*/  STS.U8 [R82+UR4+0xc00], R19 ;  /* 0x000c001352007988 */ /* 0x0001e80008000004 */
[----:B------:R-:W-:Y:S01]  /*18150*/  STS.U8 [R82+UR4], R25 ;  /* 0x0000001952007988 */ /* 0x000fe20008000004 */
[----:B0-----:R-:W-:-:S03]  /*18160*/  SHF.R.S32.HI R19, RZ, 0x1f, R75 ;  /* 0x0000001fff137819 */ /* 0x001fc6000001144b */
[----:B------:R-:W-:Y:S04]  /*18170*/  STS.U8 [R82+UR4+0x8400], R87 ;  /* 0x0084005752007988 */ /* 0x000fe80008000004 */
[----:B--2---:R0:W-:Y:S04]  /*18180*/  STL [R1+0x1ad4], R55 ;  /* 0x001ad43701007387 */ /* 0x0041e80000100800 */
[----:B------:R1:W-:Y:S04]  /*18190*/  STL [R1+0x1514], R17 ;  /* 0x0015141101007387 */ /* 0x0003e80000100800 */
[----:B------:R-:W-:Y:S01]  /*181a0*/  STL [R1+0x1510], R24 ;  /* 0x0015101801007387 */ /* 0x000fe20000100800 */
[----:B0-----:R-:W-:-:S03]  /*181b0*/  IMAD R55, R16, 0x76, RZ ;  /* 0x0000007610377824 */ /* 0x001fc600078e02ff */
[----:B------:R0:W-:Y:S01]  /*181c0*/  STL [R1+0x151c], R12 ;  /* 0x00151c0c01007387 */ /* 0x0001e20000100800 */
[----:B-1----:R-:W-:-:S03]  /*181d0*/  IMAD R17, R16, 0x7b, RZ ;  /* 0x0000007b10117824 */ /* 0x002fc600078e02ff */
[----:B------:R1:W-:Y:S04]  /*181e0*/  STL [R1+0x1518], R13 ;  /* 0x0015180d01007387 */ /* 0x0003e80000100800 */
[----:B------:R2:W-:Y:S01]  /*181f0*/  STL [R1+0x1a74], R16 ;  /* 0x001a741001007387 */ /* 0x0005e20000100800 */
[-C--:B0-----:R-:W-:Y:S01]  /*18200*/  IADD3 R12, P1, PT, R81, R0.reuse, RZ ;  /* 0x00000000510c7210 */ /* 0x081fe20007f3e0ff */
[----:B-1----:R-:W-:Y:S01]  /*18210*/  IMAD R13, R16, 0x7c, RZ ;  /* 0x0000007c100d7824 */ /* 0x002fe200078e02ff */
[----:B--2---:R-:W-:-:S04]  /*18220*/  IADD3 R16, P0, PT, R86, R0, RZ ;  /* 0x0000000056107210 */ /* 0x004fc80007f1e0ff */
[----:B------:R-:W-:Y:S04]  /*18230*/  STL [R1+0x5e0], R13 ;  /* 0x0005e00d01007387 */ /* 0x000fe80000100800 */
[----:B------:R0:W-:Y:S04]  /*18240*/  STL [R1+0x1264], R16 ;  /* 0x0012641001007387 */ /* 0x0001e80000100800 */
[----:B------:R1:W-:Y:S01]  /*18250*/  STL [R1+0x1284], R12 ;  /* 0x0012840c01007387 */ /* 0x0003e20000100800 */
[--C-:B0-----:R-:W-:Y:S01]  /*18260*/  IMAD.X R16, R9, 0x1, R2.reuse, P0 ;  /* 0x0000000109107824 */ /* 0x101fe200000e0602 */
[----:B------:R-:W-:Y:S01]  /*18270*/  IADD3 R22, P0, PT, R79, R0, RZ ;  /* 0x000000004f167210 */ /* 0x000fe20007f1e0ff */
[----:B-1----:R-:W-:-:S03]  /*18280*/  IMAD.X R12, R10, 0x1, R2, P1 ;  /* 0x000000010a0c7824 */ /* 0x002fc600008e0602 */
[----:B------:R0:W-:Y:S04]  /*18290*/  STL [R1+0x1260], R16 ;  /* 0x0012601001007387 */ /* 0x0001e80000100800 */
[----:B------:R-:W-:Y:S04]  /*182a0*/  STL [R1+0x12a4], R22 ;  /* 0x0012a41601007387 */ /* 0x000fe80000100800 */
[----:B------:R1:W-:Y:S01]  /*182b0*/  STL [R1+0x1280], R12 ;  /* 0x0012800c01007387 */ /* 0x0003e20000100800 */
[-C--:B0-----:R-:W-:Y:S01]  /*182c0*/  IADD3 R16, P1, PT, R78, R0.reuse, RZ ;  /* 0x000000004e107210 */ /* 0x081fe20007f3e0ff */
[----:B-1----:R-:W-:Y:S01]  /*182d0*/  IMAD.X R12, R11, 0x1, R2, P0 ;  /* 0x000000010b0c7824 */ /* 0x002fe200000e0602 */
[----:B------:R-:W-:-:S03]  /*182e0*/  IADD3 R23, P0, PT, R77, R0, RZ ;  /* 0x000000004d177210 */ /* 0x000fc60007f1e0ff */
[----:B------:R0:W-:Y:S04]  /*182f0*/  STL [R1+0x1324], R16 ;  /* 0x0013241001007387 */ /* 0x0001e80000100800 */
[----:B------:R1:W-:Y:S04]  /*18300*/  STL [R1+0x12a0], R12 ;  /* 0x0012a00c01007387 */ /* 0x0003e80000100800 */
[----:B------:R-:W-:Y:S01]  /*18310*/  STL [R1+0x1344], R23 ;  /* 0x0013441701007387 */ /* 0x000fe20000100800 */
[----:B0-----:R-:W-:-:S03]  /*18320*/  IMAD.X R16, R14, 0x1, R2, P1 ;  /* 0x000000010e107824 */ /* 0x001fc600008e0602 */
[----:B------:R-:W2:Y:S01]  /*18330*/  LDL.LU R85, [R1+0x178] ;  /* 0x0001780001557983 */ /* 0x000ea20000300800 */
[----:B-1----:R-:W-:-:S03]  /*18340*/  IADD3 R12, P1, PT, R76, R0, RZ ;  /* 0x000000004c0c7210 */ /* 0x002fc60007f3e0ff */
        /* <DEDUP_REMOVED lines=11> */
[----:B------:R-:W-:Y:S04]  /*18400*/  STL [R1+0x13a4], R16 ;  /* 0x0013a41001007387 */ /* 0x000fe80000100800 */
[----:B------:R-:W-:Y:S04]  /*18410*/  STL [R1+0x1380], R12 ;  /* 0x0013800c01007387 */ /* 0x000fe80000100800 */
[----:B------:R-:W-:Y:S04]  /*18420*/  STL [R1+0x1424], R25 ;  /* 0x0014241901007387 */ /* 0x000fe80000100800 */
[----:B------:R-:W3:Y:S04]  /*18430*/  LDL.LU R87, [R1+0x18c] ;  /* 0x00018c0001577983 */ /* 0x000ee80000300800 */
[----:B------:R0:W-:Y:S04]  /*18440*/  STS.U8 [R82+UR4+0xc800], R20 ;  /* 0x00c8001452007988 */ /* 0x0001e80008000004 */
[----:B------:R1:W-:Y:S01]  /*18450*/  STS.U8 [R82+UR4+0x8800], R21 ;  /* 0x0088001552007988 */ /* 0x0003e20008000004 */
[----:B0-----:R-:W-:-:S05]  /*18460*/  SHF.R.S32.HI R20, RZ, 0x1f, R62 ;  /* 0x0000001fff147819 */ /* 0x001fca000001143e */
[----:B------:R-:W-:Y:S01]  /*18470*/  IMAD.X R16, R20, 0x1, R2, P1 ;  /* 0x0000000114107824 */ /* 0x000fe200008e0602 */
[----:B------:R-:W-:Y:S02]  /*18480*/  IADD3 R12, P1, PT, R57, R0, RZ ;  /* 0x00000000390c7210 */ /* 0x000fe40007f3e0ff */
[----:B-1----:R-:W-:Y:S02]  /*18490*/  SHF.R.S32.HI R21, RZ, 0x1f, R58 ;  /* 0x0000001fff157819 */ /* 0x002fe4000001143a */
[----:B------:R-:W-:Y:S01]  /*184a0*/  STL [R1+0x13a0], R16 ;  /* 0x0013a01001007387 */ /* 0x000fe20000100800 */
[----:B------:R-:W-:-:S03]  /*184b0*/  SHF.R.S32.HI R22, RZ, 0x1f, R57 ;  /* 0x0000001fff167819 */ /* 0x000fc60000011439 */
[----:B------:R0:W-:Y:S01]  /*184c0*/  STL [R1+0x1444], R12 ;  /* 0x0014440c01007387 */ /* 0x0001e20000100800 */
[----:B------:R-:W-:-:S03]  /*184d0*/  SHF.R.S32.HI R23, RZ, 0x1f, R56 ;  /* 0x0000001fff177819 */ /* 0x000fc60000011438 */
[----:B------:R1:W-:Y:S01]  /*184e0*/  STS.U8 [R82+UR4+0xc000], R26 ;  /* 0x00c0001a52007988 */ /* 0x0003e20008000004 */
[--C-:B0-----:R-:W-:Y:S01]  /*184f0*/  IMAD.X R12, R21, 0x1, R2.reuse, P0 ;  /* 0x00000001150c7824 */ /* 0x101fe200000e0602 */
[----:B------:R-:W-:Y:S02]  /*18500*/  IADD3 R16, P0, PT, R56, R0, RZ ;  /* 0x0000000038107210 */ /* 0x000fe40007f1e0ff */
[----:B------:R0:W-:Y:S01]  /*18510*/  STS.U8 [R82+UR4+0xc400], R93 ;  /* 0x00c4005d52007988 */ /* 0x0001e20008000004 */
[----:B-1----:R-:W-:-:S03]  /*18520*/  IMAD.X R26, R22, 0x1, R2, P1 ;  /* 0x00000001161a7824 */ /* 0x002fc600008e0602 */
[----:B------:R1:W-:Y:S01]  /*18530*/  STL [R1+0x1420], R12 ;  /* 0x0014200c01007387 */ /* 0x0003e20000100800 */
[----:B------:R-:W-:-:S03]  /*18540*/  IMAD.X R83, R23, 0x1, R2, P0 ;  /* 0x0000000117537824 */ /* 0x000fc600000e0602 */
[----:B------:R4:W-:Y:S01]  /*18550*/  STL [R1+0x1464], R16 ;  /* 0x0014641001007387 */ /* 0x0009e20000100800 */
[-C--:B0-----:R-:W-:Y:S02]  /*18560*/  IADD3 R93, P0, PT, R54, R0.reuse, RZ ;  /* 0x00000000365d7210 */ /* 0x081fe40007f1e0ff */
[----:B-1----:R-:W-:Y:S01]  /*18570*/  IADD3 R12, P1, PT, R55, R0, RZ ;  /* 0x00000000370c7210 */ /* 0x002fe20007f3e0ff */
[----:B----4-:R-:W4:Y:S04]  /*18580*/  LDL.LU R16, [R1+0x190] ;  /* 0x0001900001107983 */ /* 0x010f280000300800 */
[----:B------:R-:W-:Y:S04]  /*18590*/  STL [R1+0x1440], R26 ;  /* 0x0014401a01007387 */ /* 0x000fe80000100800 */
[----:B------:R-:W-:Y:S04]  /*185a0*/  STL [R1+0x1484], R12 ;  /* 0x0014840c01007387 */ /* 0x000fe80000100800 */
[----:B------:R-:W-:Y:S04]  /*185b0*/  STL [R1+0x1460], R83 ;  /* 0x0014605301007387 */ /* 0x000fe80000100800 */
[----:B------:R0:W-:Y:S01]  /*185c0*/  STL [R1+0x14a4], R93 ;  /* 0x0014a45d01007387 */ /* 0x0001e20000100800 */
[----:B------:R-:W-:-:S03]  /*185d0*/  SHF.R.S32.HI R24, RZ, 0x1f, R55 ;  /* 0x0000001fff187819 */ /* 0x000fc60000011437 */
[----:B0-----:R-:W4:Y:S02]  /*185e0*/  LDL.LU R93, [R1+0x188] ;  /* 0x00018800015d7983 */ /* 0x001f240000300800 */
[----:B------:R-:W-:Y:S01]  /*185f0*/  IMAD.X R12, R24, 0x1, R2, P1 ;  /* 0x00000001180c7824 */ /* 0x000fe200008e0602 */
[----:B------:R-:W-:Y:S02]  /*18600*/  IADD3 R83, P1, PT, R17, R0, RZ ;  /* 0x0000000011537210 */ /* 0x000fe40007f3e0ff */
[----:B------:R-:W-:Y:S02]  /*18610*/  SHF.R.S32.HI R25, RZ, 0x1f, R54 ;  /* 0x0000001fff197819 */ /* 0x000fe40000011436 */
[----:B------:R-:W-:Y:S01]  /*18620*/  STL [R1+0x1480], R12 ;  /* 0x0014800c01007387 */ /* 0x000fe20000100800 */
[----:B------:R-:W-:-:S03]  /*18630*/  SHF.R.S32.HI R26, RZ, 0x1f, R17 ;  /* 0x0000001fff1a7819 */ /* 0x000fc60000011411 */
[----:B------:R0:W-:Y:S04]  /*18640*/  STL [R1+0x1524], R83 ;  /* 0x0015245301007387 */ /* 0x0001e80000100800 */
[----:B------:R-:W-:Y:S01]  /*18650*/  STL [R1+0x1a78], R0 ;  /* 0x001a780001007387 */ /* 0x000fe20000100800 */
[----:B0-----:R-:W-:Y:S01]  /*18660*/  IMAD.X R83, R25, 0x1, R2, P0 ;  /* 0x0000000119537824 */ /* 0x001fe200000e0602 */
[----:B------:R-:W-:-:S04]  /*18670*/  SHF.R.S32.HI R12, RZ, 0x1f, R13 ;  /* 0x0000001fff0c7819 */ /* 0x000fc8000001140d */
[----:B------:R0:W-:Y:S04]  /*18680*/  STL [R1+0x14a0], R83 ;  /* 0x0014a05301007387 */ /* 0x0001e80000100800 */
[----:B------:R-:W-:Y:S01]  /*18690*/  STL [R1+0x1b0], R12 ;  /* 0x0001b00c01007387 */ /* 0x000fe20000100800 */
[----:B0-----:R-:W-:Y:S01]  /*186a0*/  IMAD.X R83, R26, 0x1, R2, P1 ;  /* 0x000000011a537824 */ /* 0x001fe200008e0602 */
[----:B------:R-:W-:-:S04]  /*186b0*/  IADD3 R13, P6, PT, R13, R0, RZ ;  /* 0x000000000d0d7210 */ /* 0x000fc80007fde0ff */
[----:B------:R0:W-:Y:S01]  /*186c0*/  STL [R1+0x1520], R83 ;  /* 0x0015205301007387 */ /* 0x0001e20000100800 */
[----:B------:R-:W-:-:S03]  /*186d0*/  IADD3 R0, P0, PT, R86, R3, RZ ;  /* 0x0000000356007210 */ /* 0x000fc60007f1e0ff */
[----:B0-----:R-:W4:Y:S04]  /*186e0*/  LDL.LU R83, [R1+0x134] ;  /* 0x0001340001537983 */ /* 0x001f280000300800 */
[----:B------:R-:W-:Y:S04]  /*186f0*/  STL [R1+0x126c], R0 ;  /* 0x00126c0001007387 */ /* 0x000fe80000100800 */
[----:B------:R-:W-:Y:S04]  /*18700*/  STL [R1+0x1544], R13 ;  /* 0x0015440d01007387 */ /* 0x000fe80000100800 */
[----:B------:R0:W-:Y:S01]  /*18710*/  STL [R1+0x1a7c], R13 ;  /* 0x001a7c0d01007387 */ /* 0x0001e20000100800 */
[----:B------:R-:W-:Y:S01]  /*18720*/  IMAD.X R12, R12, 0x1, R2, P6 ;  /* 0x000000010c0c7824 */ /* 0x000fe200030e0602 */
[----:B0-----:R-:W-:-:S02]  /*18730*/  IADD3 R13, P1, PT, R86, R5, RZ ;  /* 0x00000005560d7210 */ /* 0x001fc40007f3e0ff */
[----:B--2---:R0:W-:Y:S04]  /*18740*/  STS.U8 [R82+UR4+0x1000], R85 ;  /* 0x0010005552007988 */ /* 0x0041e80008000004 */
[----:B0-----:R-:W2:Y:S04]  /*18750*/  LDL.LU R85, [R1+0x148] ;  /* 0x0001480001557983 */ /* 0x001ea80000300800 */
[----:B------:R0:W-:Y:S04]  /*18760*/  STL [R1+0x1a80], R2 ;  /* 0x001a800201007387 */ /* 0x0001e80000100800 */
[----:B------:R-:W-:Y:S01]  /*18770*/  STL [R1+0x1274], R13 ;  /* 0x0012740d01007387 */ /* 0x000fe20000100800 */
[----:B0-----:R-:W-:Y:S01]  /*18780*/  IMAD.X R2, R9, 0x1, R4, P0 ;  /* 0x0000000109027824 */ /* 0x001fe200000e0604 */
[----:B------:R-:W-:-:S02]  /*18790*/  IADD3 R0, P0, PT, R86, R7, RZ ;  /* 0x0000000756007210 */ /* 0x000fc40007f1e0ff */
[----:B------:R-:W2:Y:S04]  /*187a0*/  LDL.LU R86, [R1+0x14c] ;  /* 0x00014c0001567983 */ /* 0x000ea80000300800 */
[----:B------:R-:W-:Y:S04]  /*187b0*/  STL [R1+0x1268], R2 ;  /* 0x0012680201007387 */ /* 0x000fe80000100800 */
[----:B------:R-:W-:Y:S04]  /*187c0*/  STL [R1+0x1540], R12 ;  /* 0x0015400c01007387 */ /* 0x000fe80000100800 */
[----:B------:R0:W-:Y:S04]  /*187d0*/  STL [R1+0x127c], R0 ;  /* 0x00127c0001007387 */ /* 0x0001e80000100800 */
[----:B------:R1:W-:Y:S01]  /*187e0*/  STL [R1+0x1a84], R12 ;  /* 0x001a840c01007387 */ /* 0x0003e20000100800 */
[----:B0-----:R-:W-:Y:S01]  /*187f0*/  IMAD.X R0, R9, 0x1, R6, P1 ;  /* 0x0000000109007824 */ /* 0x001fe200008e0606 */
[----:B-1----:R-:W-:-:S04]  /*18800*/  IADD3 R12, P1, PT, R81, R3, RZ ;  /* 0x00000003510c7210 */ /* 0x002fc80007f3e0ff */
[----:B------:R-:W-:Y:S04]  /*18810*/  STL [R1+0x1270], R0 ;  /* 0x0012700001007387 */ /* 0x000fe80000100800 */
[----:B---3--:R0:W-:Y:S04]  /*18820*/  STS.U8 [R82+UR4+0x5000], R87 ;  /* 0x0050005752007988 */ /* 0x0081e80008000004 */
[----:B------:R-:W-:Y:S04]  /*18830*/  STL [R1+0x128c], R12 ;  /* 0x00128c0c01007387 */ /* 0x000fe80000100800 */
[----:B0-----:R-:W3:Y:S01]  /*18840*/  LDL.LU R87, [R1+0x144] ;  /* 0x0001440001577983 */ /* 0x001ee20000300800 */
[----:B------:R-:W-:Y:S01]  /*18850*/  IMAD.X R2, R9, 0x1, R8, P0 ;  /* 0x0000000109027824 */ /* 0x000fe200000e0608 */
[----:B------:R-:W-:-:S04]  /*18860*/  IADD3 R0, P0, PT, R81, R5, RZ ;  /* 0x0000000551007210 */ /* 0x000fc80007f1e0ff */
[----:B------:R-:W-:Y:S04]  /*18870*/  STL [R1+0x1278], R2 ;  /* 0x0012780201007387 */ /* 0x000fe80000100800 */
[----:B------:R0:W-:Y:S02]  /*18880*/  STL [R1+0x1294], R0 ;  /* 0x0012940001007387 */ /* 0x0001e40000100800 */
[C---:B0-----:R-:W-:Y:S01]  /*18890*/  IMAD.X R0, R10.reuse, 0x1, R4, P1 ;  /* 0x000000010a007824 */ /* 0x041fe200008e0604 */
[----:B------:R-:W-:Y:S01]  /*188a0*/  IADD3 R9, P1, PT, R81, R7, RZ ;  /* 0x0000000751097210 */ /* 0x000fe20007f3e0ff */
[----:B------:R-:W-:-:S03]  /*188b0*/  IMAD.X R2, R10, 0x1, R6, P0 ;  /* 0x000000010a027824 */ /* 0x000fc600000e0606 */
[----:B------:R0:W-:Y:S04]  /*188c0*/  STL [R1+0x1288], R0 ;  /* 0x0012880001007387 */ /* 0x0001e80000100800 */
[----:B------:R1:W-:Y:S04]  /*188d0*/  STL [R1+0x129c], R9 ;  /* 0x00129c0901007387 */ /* 0x0003e80000100800 */
[----:B------:R-:W3:Y:S01]  /*188e0*/  LDL.LU R81, [R1+0xc0] ;  /* 0x0000c00001517983 */ /* 0x000ee20000300800 */
[----:B0-----:R-:W-:Y:S01]  /*188f0*/  IADD3 R0, P0, PT, R79, R3, RZ ;  /* 0x000000034f007210 */ /* 0x001fe20007f1e0ff */
[----:B-1----:R-:W-:-:S02]  /*18900*/  IMAD.X R9, R10, 0x1, R8, P1 ;  /* 0x000000010a097824 */ /* 0x002fc400008e0608 */
[----:B------:R-:W-:Y:S04]  /*18910*/  STL [R1+0x1290], R2 ;  /* 0x0012900201007387 */ /* 0x000fe80000100800 */
[----:B------:R0:W-:Y:S04]  /*18920*/  STL [R1+0x12ac], R0 ;  /* 0x0012ac0001007387 */ /* 0x0001e80000100800 */
[----:B------:R-:W-:Y:S01]  /*18930*/  STL [R1+0x1298], R9 ;  /* 0x0012980901007387 */ /* 0x000fe20000100800 */
[----:B0-----:R-:W-:-:S03]  /*18940*/  IADD3 R0, P1, PT, R79, R5, RZ ;  /* 0x000000054f007210 */ /* 0x001fc60007f3e0ff */
[----:B----4-:R0:W-:Y:S04]  /*18950*/  STS.U8 [R82+UR4+0xd000], R93 ;  /* 0x00d0005d52007988 */ /* 0x0101e80008000004 */
[----:B0-----:R-:W4:Y:S01]  /*18960*/  LDL.LU R93, [R1+0xc8] ;  /* 0x0000c800015d7983 */ /* 0x001f220000300800 */
[----:B------:R-:W-:-:S03]  /*18970*/  IMAD.X R2, R11, 0x1, R4, P0 ;  /* 0x000000010b027824 */ /* 0x000fc600000e0604 */
[----:B------:R0:W-:Y:S01]  /*18980*/  STL [R1+0x12b4], R0 ;  /* 0x0012b40001007387 */ /* 0x0001e20000100800 */
[----:B------:R-:W-:-:S03]  /*18990*/  IMAD.X R9, R11, 0x1, R6, P1 ;  /* 0x000000010b097824 */ /* 0x000fc600008e0606 */
[----:B------:R1:W-:Y:S01]  /*189a0*/  STL [R1+0x12a8], R2 ;  /* 0x0012a80201007387 */ /* 0x0003e20000100800 */
[----:B0-----:R-:W-:-:S05]  /*189b0*/  IADD3 R0, P0, PT, R79, R7, RZ ;  /* 0x000000074f007210 */ /* 0x001fca0007f1e0ff */
[----:B------:R0:W-:Y:S01]  /*189c0*/  STL [R1+0x12bc], R0 ;  /* 0x0012bc0001007387 */ /* 0x0001e20000100800 */
[----:B-1----:R-:W-:-:S03]  /*189d0*/  IMAD.X R2, R11, 0x1, R8, P0 ;  /* 0x000000010b027824 */ /* 0x002fc600000e0608 */
[----:B------:R1:W-:Y:S01]  /*189e0*/  STL [R1+0x12b0], R9 ;  /* 0x0012b00901007387 */ /* 0x0003e20000100800 */
[----:B0-----:R-:W-:-:S03]  /*189f0*/  IADD3 R0, P1, PT, R78, R3, RZ ;  /* 0x000000034e007210 */ /* 0x001fc60007f3e0ff */
[----:B------:R0:W-:Y:S02]  /*18a00*/  STS.U8 [R82+UR4+0x1400], R83 ;  /* 0x0014005352007988 */ /* 0x0001e40008000004 */
[----:B-1----:R-:W-:Y:S02]  /*18a10*/  IMAD.X R9, R14, 0x1, R4, P1 ;  /* 0x000000010e097824 */ /* 0x002fe400008e0604 */
[----:B0-----:R-:W4:Y:S04]  /*18a20*/  LDL.LU R83, [R1+0xcc] ;  /* 0x0000cc0001537983 */ /* 0x001f280000300800 */
[----:B------:R0:W-:Y:S04]  /*18a30*/  STL [R1+0x132c], R0 ;  /* 0x00132c0001007387 */ /* 0x0001e80000100800 */
[----:B------:R1:W-:Y:S01]  /*18a40*/  STL [R1+0x12b8], R2 ;  /* 0x0012b80201007387 */ /* 0x0003e20000100800 */
[----:B0-----:R-:W-:-:S05]  /*18a50*/  IADD3 R0, P0, PT, R78, R5, RZ ;  /* 0x000000054e007210 */ /* 0x001fca0007f1e0ff */
[----:B------:R0:W-:Y:S01]  /*18a60*/  STL [R1+0x1334], R0 ;  /* 0x0013340001007387 */ /* 0x0001e20000100800 */
[----:B-1----:R-:W-:-:S03]  /*18a70*/  IMAD.X R2, R14, 0x1, R6, P0 ;  /* 0x000000010e027824 */ /* 0x002fc600000e0606 */
[----:B------:R1:W-:Y:S01]  /*18a80*/  STL [R1+0x1328], R9 ;  /* 0x0013280901007387 */ /* 0x0003e20000100800 */
[----:B0-----:R-:W-:-:S05]  /*18a90*/  IADD3 R0, P1, PT, R78, R7, RZ ;  /* 0x000000074e007210 */ /* 0x001fca0007f3e0ff */
[----:B-1----:R-:W-:Y:S01]  /*18aa0*/  IMAD.X R9, R14, 0x1, R8, P1 ;  /* 0x000000010e097824 */ /* 0x002fe200008e0608 */
[----:B--2---:R0:W-:Y:S04]  /*18ab0*/  STS.U8 [R82+UR4+0x5400], R85 ;  /* 0x0054005552007988 */ /* 0x0041e80008000004 */
[----:B0-----:R-:W2:Y:S04]  /*18ac0*/  LDL.LU R85, [R1+0xc4] ;  /* 0x0000c40001557983 */ /* 0x001ea80000300800 */
[----:B------:R0:W-:Y:S04]  /*18ad0*/  STL [R1+0x133c], R0 ;  /* 0x00133c0001007387 */ /* 0x0001e80000100800 */
[----:B------:R1:W-:Y:S01]  /*18ae0*/  STL [R1+0x1330], R2 ;  /* 0x0013300201007387 */ /* 0x0003e20000100800 */
[----:B0-----:R-:W-:-:S03]  /*18af0*/  IADD3 R0, P0, PT, R77, R3, RZ ;  /* 0x000000034d007210 */ /* 0x001fc60007f1e0ff */
[----:B------:R0:W-:Y:S01]  /*18b00*/  STS.U8 [R82+UR4+0x9400], R86 ;  /* 0x0094005652007988 */ /* 0x0001e20008000004 */
[----:B-1----:R-:W-:-:S03]  /*18b10*/  IADD3 R2, P1, PT, R77, R5, RZ ;  /* 0x000000054d027210 */ /* 0x002fc60007f3e0ff */
[----:B------:R1:W-:Y:S04]  /*18b20*/  STL [R1+0x134c], R0 ;  /* 0x00134c0001007387 */ /* 0x0003e80000100800 */
[----:B------:R-:W-:Y:S04]  /*18b30*/  STL [R1+0x1338], R9 ;  /* 0x0013380901007387 */ /* 0x000fe80000100800 */
[----:B0-----:R-:W2:Y:S01]  /*18b40*/  LDL.LU R86, [R1+0x8c] ;  /* 0x00008c0001567983 */ /* 0x001ea20000300800 */
[----:B-1----:R-:W-:-:S03]  /*18b50*/  IMAD.X R0, R15, 0x1, R4, P0 ;  /* 0x000000010f007824 */ /* 0x002fc600000e0604 */
[----:B------:R0:W-:Y:S04]  /*18b60*/  STL [R1+0x1354], R2 ;  /* 0x0013540201007387 */ /* 0x0001e80000100800 */
[----:B------:R1:W-:Y:S01]  /*18b70*/  STL [R1+0x1348], R0 ;  /* 0x0013480001007387 */ /* 0x0003e20000100800 */
[----:B0-----:R-:W-:Y:S01]  /*18b80*/  IADD3 R2, P0, PT, R77, R7, RZ ;  /* 0x000000074d027210 */ /* 0x001fe20007f1e0ff */
[----:B-1----:R-:W-:Y:S01]  /*18b90*/  IMAD.X R0, R15, 0x1, R6, P1 ;  /* 0x000000010f007824 */ /* 0x002fe200008e0606 */
[----:B------:R-:W-:-:S03]  /*18ba0*/  IADD3 R9, P1, PT, R76, R3, RZ ;  /* 0x000000034c097210 */ /* 0x000fc60007f3e0ff */
[----:B------:R-:W-:Y:S04]  /*18bb0*/  STL [R1+0x135c], R2 ;  /* 0x00135c0201007387 */ /* 0x000fe80000100800 */
[----:B------:R-:W-:Y:S04]  /*18bc0*/  STL [R1+0x1350], R0 ;  /* 0x0013500001007387 */ /* 0x000fe80000100800 */
[----:B---3--:R0:W-:Y:S04]  /*18bd0*/  STS.U8 [R82+UR4+0xd400], R87 ;  /* 0x00d4005752007988 */ /* 0x0081e80008000004 */
[----:B------:R-:W-:Y:S04]  /*18be0*/  STL [R1+0x136c], R9 ;  /* 0x00136c0901007387 */ /* 0x000fe80000100800 */
[----:B0-----:R-:W3:Y:S01]  /*18bf0*/  LDL.LU R87, [R1+0x94] ;  /* 0x0000940001577983 */ /* 0x001ee20000300800 */
[----:B------:R-:W-:Y:S01]  /*18c00*/  IMAD.X R2, R15, 0x1, R8, P0 ;  /* 0x000000010f027824 */ /* 0x000fe200000e0608 */
[----:B------:R-:W-:-:S04]  /*18c10*/  IADD3 R0, P0, PT, R76, R5, RZ ;  /* 0x000000054c007210 */ /* 0x000fc80007f1e0ff */
[----:B------:R0:W-:Y:S04]  /*18c20*/  STL [R1+0x1358], R2 ;  /* 0x0013580201007387 */ /* 0x0001e80000100800 */
[----:B------:R1:W-:Y:S01]  /*18c30*/  STL [R1+0x1374], R0 ;  /* 0x0013740001007387 */ /* 0x0003e20000100800 */
[C---:B0-----:R-:W-:Y:S02]  /*18c40*/  IMAD.X R2, R18.reuse, 0x1, R6, P0 ;  /* 0x0000000112027824 */ /* 0x041fe400000e0606 */
[----:B-1----:R-:W-:Y:S01]  /*18c50*/  IMAD.X R0, R18, 0x1, R4, P1 ;  /* 0x0000000112007824 */ /* 0x002fe200008e0604 */
[----:B------:R-:W-:-:S04]  /*18c60*/  IADD3 R9, P1, PT, R76, R7, RZ ;  /* 0x000000074c097210 */ /* 0x000fc80007f3e0ff */
[----:B------:R0:W-:Y:S04]  /*18c70*/  STL [R1+0x1368], R0 ;  /* 0x0013680001007387 */ /* 0x0001e80000100800 */
[----:B------:R-:W-:Y:S04]  /*18c80*/  STL [R1+0x137c], R9 ;  /* 0x00137c0901007387 */ /* 0x000fe80000100800 */
[----:B------:R-:W-:Y:S01]  /*18c90*/  STL [R1+0x1370], R2 ;  /* 0x0013700201007387 */ /* 0x000fe20000100800 */
[----:B0-----:R-:W-:-:S03]  /*18ca0*/  IADD3 R0, P0, PT, R75, R3, RZ ;  /* 0x000000034b007210 */ /* 0x001fc60007f1e0ff */
[----:B----4-:R0:W-:Y:S04]  /*18cb0*/  STS.U8 [R82+UR4+0x5800], R93 ;  /* 0x0058005d52007988 */ /* 0x0101e80008000004 */
[----:B0-----:R-:W4:Y:S04]  /*18cc0*/  LDL.LU R93, [R1+0x98] ;  /* 0x00009800015d7983 */ /* 0x001f280000300800 */
[----:B------:R0:W-:Y:S01]  /*18cd0*/  STL [R1+0x138c], R0 ;  /* 0x00138c0001007387 */ /* 0x0001e20000100800 */
[----:B------:R-:W-:Y:S02]  /*18ce0*/  IMAD.X R2, R19, 0x1, R4, P0 ;  /* 0x0000000113027824 */ /* 0x000fe400000e0604 */
[----:B0-----:R-:W-:Y:S01]  /*18cf0*/  IMAD.X R0, R18, 0x1, R8, P1 ;  /* 0x0000000112007824 */ /* 0x001fe200008e0608 */
[----:B------:R-:W-:-:S04]  /*18d00*/  IADD3 R9, P1, PT, R75, R5, RZ ;  /* 0x000000054b097210 */ /* 0x000fc80007f3e0ff */
[----:B------:R0:W-:Y:S04]  /*18d10*/  STL [R1+0x1378], R0 ;  /* 0x0013780001007387 */ /* 0x0001e80000100800 */
[----:B------:R-:W-:Y:S01]  /*18d20*/  STL [R1+0x1394], R9 ;  /* 0x0013940901007387 */ /* 0x000fe20000100800 */
[----:B0-----:R-:W-:-:S03]  /*18d30*/  IADD3 R0, P0, PT, R75, R7, RZ ;  /* 0x000000074b007210 */ /* 0x001fc60007f1e0ff */
[----:B------:R0:W-:Y:S04]  /*18d40*/  STL [R1+0x1388], R2 ;  /* 0x0013880201007387 */ /* 0x0001e80000100800 */
[----:B------:R1:W-:Y:S01]  /*18d50*/  STS.U8 [R82+UR4+0x9800], R83 ;  /* 0x0098005352007988 */ /* 0x0003e20008000004 */
[----:B0-----:R-:W-:-:S03]  /*18d60*/  IMAD.X R2, R19, 0x1, R8, P0 ;  /* 0x0000000113027824 */ /* 0x001fc600000e0608 */
[----:B-1----:R-:W4:Y:S04]  /*18d70*/  LDL.LU R83, [R1+0x90] ;  /* 0x0000900001537983 */ /* 0x002f280000300800 */
[----:B------:R0:W-:Y:S02]  /*18d80*/  STL [R1+0x139c], R0 ;  /* 0x00139c0001007387 */ /* 0x0001e40000100800 */
[----:B0-----:R-:W-:Y:S01]  /*18d90*/  IMAD.X R0, R19, 0x1, R6, P1 ;  /* 0x0000000113007824 */ /* 0x001fe200008e0606 */
[----:B------:R-:W-:-:S04]  /*18da0*/  IADD3 R9, P1, PT, R62, R3, RZ ;  /* 0x000000033e097210 */ /* 0x000fc80007f3e0ff */
[----:B------:R0:W-:Y:S04]  /*18db0*/  STL [R1+0x1390], R0 ;  /* 0x0013900001007387 */ /* 0x0001e80000100800 */
[----:B------:R-:W-:Y:S04]  /*18dc0*/  STL [R1+0x13ac], R9 ;  /* 0x0013ac0901007387 */ /* 0x000fe80000100800 */
[----:B------:R1:W-:Y:S01]  /*18dd0*/  STL [R1+0x1398], R2 ;  /* 0x0013980201007387 */ /* 0x0003e20000100800 */
[----:B0-----:R-:W-:Y:S01]  /*18de0*/  IADD3 R0, P0, PT, R62, R5, RZ ;  /* 0x000000053e007210 */ /* 0x001fe20007f1e0ff */
[----:B-1----:R-:W-:Y:S01]  /*18df0*/  IMAD.X R2, R20, 0x1, R4, P1 ;  /* 0x0000000114027824 */ /* 0x002fe200008e0604 */
[----:B------:R-:W-:Y:S01]  /*18e00*/  IADD3 R9, P1, PT, R62, R7, RZ ;  /* 0x000000073e097210 */ /* 0x000fe20007f3e0ff */
[----:B--2---:R0:W-:Y:S04]  /*18e10*/  STS.U8 [R82+UR4+0xd800], R85 ;  /* 0x00d8005552007988 */ /* 0x0041e80008000004 */
[----:B0-----:R-:W2:Y:S04]  /*18e20*/  LDL.LU R85, [R1+0x60] ;  /* 0x0000600001557983 */ /* 0x001ea80000300800 */
[----:B------:R0:W-:Y:S04]  /*18e30*/  STL [R1+0x13b4], R0 ;  /* 0x0013b40001007387 */ /* 0x0001e80000100800 */
[----:B------:R1:W-:Y:S01]  /*18e40*/  STL [R1+0x13a8], R2 ;  /* 0x0013a80201007387 */ /* 0x0003e20000100800 */
[----:B0-----:R-:W-:-:S03]  /*18e50*/  IMAD.X R0, R20, 0x1, R6, P0 ;  /* 0x0000000114007824 */ /* 0x001fc600000e0606 */
[----:B------:R-:W-:Y:S01]  /*18e60*/  STL [R1+0x13bc], R9 ;  /* 0x0013bc0901007387 */ /* 0x000fe20000100800 */
[----:B-1----:R-:W-:-:S03]  /*18e70*/  IADD3 R2, P0, PT, R58, R3, RZ ;  /* 0x000000033a027210 */ /* 0x002fc60007f1e0ff */
[----:B------:R0:W-:Y:S04]  /*18e80*/  STL [R1+0x13b0], R0 ;  /* 0x0013b00001007387 */ /* 0x0001e80000100800 */
[----:B------:R1:W-:Y:S04]  /*18e90*/  STS.U8 [R82+UR4+0x1c00], R86 ;  /* 0x001c005652007988 */ /* 0x0003e80008000004 */
[----:B------:R1:W-:Y:S01]  /*18ea0*/  STL [R1+0x142c], R2 ;  /* 0x00142c0201007387 */ /* 0x0003e20000100800 */
[----:B0-----:R-:W-:Y:S01]  /*18eb0*/  IMAD.X R0, R20, 0x1, R8, P1 ;  /* 0x0000000114007824 */ /* 0x001fe200008e0608 */
[----:B------:R-:W-:-:S02]  /*18ec0*/  IADD3 R9, P1, PT, R58, R5, RZ ;  /* 0x000000053a097210 */ /* 0x000fc40007f3e0ff */
[----:B-1----:R-:W2:Y:S04]  /*18ed0*/  LDL.LU R86, [R1+0x74] ;  /* 0x0000740001567983 */ /* 0x002ea80000300800 */
[----:B------:R-:W-:Y:S01]  /*18ee0*/  STL [R1+0x1a88], R20 ;  /* 0x001a881401007387 */ /* 0x000fe20000100800 */
[----:B------:R-:W-:-:S03]  /*18ef0*/  IMAD.X R2, R21, 0x1, R4, P0 ;  /* 0x0000000115027824 */ /* 0x000fc600000e0604 */
[----:B------:R0:W-:Y:S04]  /*18f00*/  STL [R1+0x13b8], R0 ;  /* 0x0013b80001007387 */ /* 0x0001e80000100800 */
[----:B------:R-:W-:Y:S01]  /*18f10*/  STL [R1+0x1434], R9 ;  /* 0x0014340901007387 */ /* 0x000fe20000100800 */
[----:B0-----:R-:W-:-:S03]  /*18f20*/  IADD3 R0, P0, PT, R58, R7, RZ ;  /* 0x000000073a007210 */ /* 0x001fc60007f1e0ff */
[----:B------:R-:W-:Y:S04]  /*18f30*/  STL [R1+0x1428], R2 ;  /* 0x0014280201007387 */ /* 0x000fe80000100800 */
[----:B---3--:R0:W-:Y:S04]  /*18f40*/  STS.U8 [R82+UR4+0x5c00], R87 ;  /* 0x005c005752007988 */ /* 0x0081e80008000004 */
[----:B------:R1:W-:Y:S04]  /*18f50*/  STL [R1+0x143c], R0 ;  /* 0x00143c0001007387 */ /* 0x0003e80000100800 */
[----:B0-----:R-:W3:Y:S01]  /*18f60*/  LDL.LU R87, [R1+0x7c] ;  /* 0x00007c0001577983 */ /* 0x001ee20000300800 */
[----:B------:R-:W-:Y:S01]  /*18f70*/  IMAD.X R2, R21, 0x1, R6, P1 ;  /* 0x0000000115027824 */ /* 0x000fe200008e0606 */
[----:B-1----:R-:W-:-:S04]  /*18f80*/  IADD3 R0, P1, PT, R57, R3, RZ ;  /* 0x0000000339007210 */ /* 0x002fc80007f3e0ff */
[----:B------:R0:W-:Y:S04]  /*18f90*/  STL [R1+0x1430], R2 ;  /* 0x0014300201007387 */ /* 0x0001e80000100800 */
[----:B------:R-:W-:Y:S04]  /*18fa0*/  STL [R1+0x1a8c], R21 ;  /* 0x001a8c1501007387 */ /* 0x000fe80000100800 */
[----:B------:R1:W-:Y:S01]  /*18fb0*/  STL [R1+0x144c], R0 ;  /* 0x00144c0001007387 */ /* 0x0003e20000100800 */
[----:B0-----:R-:W-:-:S05]  /*18fc0*/  IMAD.X R2, R21, 0x1, R8, P0 ;  /* 0x0000000115027824 */ /* 0x001fca00000e0608 */
[----:B------:R0:W-:Y:S01]  /*18fd0*/  STL [R1+0x1438], R2 ;  /* 0x0014380201007387 */ /* 0x0001e20000100800 */
[C---:B-1----:R-:W-:Y:S01]  /*18fe0*/  IADD3 R0, P0, PT, R57.reuse, R5, RZ ;  /* 0x0000000539007210 */ /* 0x042fe20007f1e0ff */
[C---:B0-----:R-:W-:Y:S01]  /*18ff0*/  IMAD.X R2, R22.reuse, 0x1, R4, P1 ;  /* 0x0000000116027824 */ /* 0x041fe200008e0604 */
[----:B------:R-:W-:Y:S01]  /*19000*/  IADD3 R9, P1, PT, R57, R7, RZ ;  /* 0x0000000739097210 */ /* 0x000fe20007f3e0ff */
[----:B----4-:R0:W-:Y:S04]  /*19010*/  STS.U8 [R82+UR4+0x9c00], R93 ;  /* 0x009c005d52007988 */ /* 0x0101e80008000004 */
[----:B0-----:R-:W4:Y:S04]  /*19020*/  LDL.LU R93, [R1+0x70] ;  /* 0x00007000015d7983 */ /* 0x001f280000300800 */
[----:B------:R0:W-:Y:S04]  /*19030*/  STL [R1+0x1454], R0 ;  /* 0x0014540001007387 */ /* 0x0001e80000100800 */
[----:B------:R1:W-:Y:S01]  /*19040*/  STL [R1+0x1448], R2 ;  /* 0x0014480201007387 */ /* 0x0003e20000100800 */
[----:B0-----:R-:W-:-:S03]  /*19050*/  IMAD.X R0, R22, 0x1, R6, P0 ;  /* 0x0000000116007824 */ /* 0x001fc600000e0606 */
[----:B------:R-:W-:Y:S01]  /*19060*/  STL [R1+0x145c], R9 ;  /* 0x00145c0901007387 */ /* 0x000fe20000100800 */
[----:B-1----:R-:W-:-:S03]  /*19070*/  IADD3 R2, P0, PT, R56, R3, RZ ;  /* 0x0000000338027210 */ /* 0x002fc60007f1e0ff */
[----:B------:R0:W-:Y:S04]  /*19080*/  STL [R1+0x1450], R0 ;  /* 0x0014500001007387 */ /* 0x0001e80000100800 */
[----:B------:R1:W-:Y:S01]  /*19090*/  STL [R1+0x146c], R2 ;  /* 0x00146c0201007387 */ /* 0x0003e20000100800 */
[----:B0-----:R-:W-:Y:S01]  /*190a0*/  IMAD.X R0, R22, 0x1, R8, P1 ;  /* 0x0000000116007824 */ /* 0x001fe200008e0608 */
[----:B------:R-:W-:Y:S02]  /*190b0*/  IADD3 R9, P1, PT, R56, R5, RZ ;  /* 0x0000000538097210 */ /* 0x000fe40007f3e0ff */
[----:B------:R-:W-:Y:S01]  /*190c0*/  STL [R1+0x1a90], R22 ;  /* 0x001a901601007387 */ /* 0x000fe20000100800 */
[----:B-1----:R-:W-:-:S03]  /*190d0*/  IMAD.X R2, R23, 0x1, R4, P0 ;  /* 0x0000000117027824 */ /* 0x002fc600000e0604 */
[----:B------:R0:W-:Y:S04]  /*190e0*/  STL [R1+0x1458], R0 ;  /* 0x0014580001007387 */ /* 0x0001e80000100800 */
[----:B------:R1:W-:Y:S01]  /*190f0*/  STL [R1+0x1474], R9 ;  /* 0x0014740901007387 */ /* 0x0003e20000100800 */
[----:B0-----:R-:W-:-:S03]  /*19100*/  IADD3 R0, P0, PT, R56, R7, RZ ;  /* 0x0000000738007210 */ /* 0x001fc60007f1e0ff */
[----:B------:R0:W-:Y:S01]  /*19110*/  STL [R1+0x1468], R2 ;  /* 0x0014680201007387 */ /* 0x0001e20000100800 */
[----:B-1----:R-:W-:-:S03]  /*19120*/  IMAD.X R9, R23, 0x1, R6, P1 ;  /* 0x0000000117097824 */ /* 0x002fc600008e0606 */
[----:B------:R-:W4:Y:S04]  /*19130*/  LDL.LU R21, [R1+0x5e0] ;  /* 0x0005e00001157983 */ /* 0x000f280000300800 */
[----:B------:R1:W-:Y:S01]  /*19140*/  STL [R1+0x147c], R0 ;  /* 0x00147c0001007387 */ /* 0x0003e20000100800 */
[----:B0-----:R-:W-:-:S03]  /*19150*/  IMAD.X R2, R23, 0x1, R8, P0 ;  /* 0x0000000117027824 */ /* 0x001fc600000e0608 */
[----:B------:R-:W-:Y:S01]  /*19160*/  STL [R1+0x1470], R9 ;  /* 0x0014700901007387 */ /* 0x000fe20000100800 */
[----:B-1----:R-:W-:-:S03]  /*19170*/  IADD3 R0, P1, PT, R55, R3, RZ ;  /* 0x0000000337007210 */ /* 0x002fc60007f3e0ff */
[----:B------:R-:W-:Y:S04]  /*19180*/  STL [R1+0x1a94], R23 ;  /* 0x001a941701007387 */ /* 0x000fe80000100800 */
[----:B------:R0:W-:Y:S04]  /*19190*/  STL [R1+0x148c], R0 ;  /* 0x00148c0001007387 */ /* 0x0001e80000100800 */
[----:B------:R-:W-:Y:S04]  /*191a0*/  STL [R1+0x1478], R2 ;  /* 0x0014780201007387 */ /* 0x000fe80000100800 */
[----:B------:R-:W4:Y:S01]  /*191b0*/  LDL.LU R19, [R1+0x1b0] ;  /* 0x0001b00001137983 */ /* 0x000f220000300800 */
[----:B0-----:R-:W-:-:S05]  /*191c0*/  IADD3 R0, P0, PT, R55, R5, RZ ;  /* 0x0000000537007210 */ /* 0x001fca0007f1e0ff */
[----:B------:R0:W-:Y:S04]  /*191d0*/  STL [R1+0x1494], R0 ;  /* 0x0014940001007387 */ /* 0x0001e80000100800 */
[----:B------:R-:W4:Y:S01]  /*191e0*/  LDL.LU R79, [R1+0x54] ;  /* 0x00005400014f7983 */ /* 0x000f220000300800 */
[----:B0-----:R-:W-:Y:S01]  /*191f0*/  IMAD.X R0, R24, 0x1, R4, P1 ;  /* 0x0000000118007824 */ /* 0x001fe200008e0604 */
[----:B------:R-:W-:-:S04]  /*19200*/  IADD3 R2, P1, PT, R55, R7, RZ ;  /* 0x0000000737027210 */ /* 0x000fc80007f3e0ff */
[----:B------:R0:W-:Y:S04]  /*19210*/  STL [R1+0x1488], R0 ;  /* 0x0014880001007387 */ /* 0x0001e80000100800 */
[----:B------:R1:W-:Y:S01]  /*19220*/  STL [R1+0x149c], R2 ;  /* 0x00149c0201007387 */ /* 0x0003e20000100800 */
[----:B0-----:R-:W-:Y:S01]  /*19230*/  IMAD.X R0, R24, 0x1, R6, P0 ;  /* 0x0000000118007824 */ /* 0x001fe200000e0606 */
[----:B-1----:R-:W-:-:S04]  /*19240*/  IADD3 R2, P0, PT, R54, R3, RZ ;  /* 0x0000000336027210 */ /* 0x002fc80007f1e0ff */
[----:B------:R0:W-:Y:S04]  /*19250*/  STL [R1+0x1490], R0 ;  /* 0x0014900001007387 */ /* 0x0001e80000100800 */
[----:B------:R1:W-:Y:S01]  /*19260*/  STL [R1+0x14ac], R2 ;  /* 0x0014ac0201007387 */ /* 0x0003e20000100800 */
[----:B0-----:R-:W-:-:S03]  /*19270*/  IMAD.X R0, R24, 0x1, R8, P1 ;  /* 0x0000000118007824 */ /* 0x001fc600008e0608 */
[----:B------:R-:W-:Y:S01]  /*19280*/  STL [R1+0x1a98], R24 ;  /* 0x001a981801007387 */ /* 0x000fe20000100800 */
[----:B-1----:R-:W-:-:S03]  /*19290*/  IADD3 R2, P1, PT, R54, R5, RZ ;  /* 0x0000000536027210 */ /* 0x002fc60007f3e0ff */
[----:B------:R0:W-:Y:S04]  /*192a0*/  STL [R1+0x1498], R0 ;  /* 0x0014980001007387 */ /* 0x0001e80000100800 */
[----:B------:R-:W-:Y:S01]  /*192b0*/  STL [R1+0x14b4], R2 ;  /* 0x0014b40201007387 */ /* 0x000fe20000100800 */
[----:B0-----:R-:W-:-:S03]  /*192c0*/  IMAD.X R0, R25, 0x1, R4, P0 ;  /* 0x0000000119007824 */ /* 0x001fc600000e0604 */
[----:B------:R0:W-:Y:S04]  /*192d0*/  STS.U8 [R82+UR4+0x1800], R81 ;  /* 0x0018005152007988 */ /* 0x0001e80008000004 */
[----:B------:R-:W-:Y:S04]  /*192e0*/  STL [R1+0x14a8], R0 ;  /* 0x0014a80001007387 */ /* 0x000fe80000100800 */
[----:B------:R1:W-:Y:S04]  /*192f0*/  STS.U8 [R82+UR4+0xdc00], R83 ;  /* 0x00dc005352007988 */ /* 0x0003e80008000004 */
[----:B0-----:R-:W4:Y:S04]  /*19300*/  LDL.LU R81, [R1+0x58] ;  /* 0x0000580001517983 */ /* 0x001f280000300800 */
[----:B-1----:R-:W4:Y:S04]  /*19310*/  LDL.LU R83, [R1+0x4c] ;  /* 0x00004c0001537983 */ /* 0x002f280000300800 */
[----:B--2---:R0:W-:Y:S04]  /*19320*/  STS.U8 [R82+UR4+0x2000], R85 ;  /* 0x0020005552007988 */ /* 0x0041e80008000004 */
[----:B0-----:R-:W2:Y:S04]  /*19330*/  LDL.LU R85, [R1+0x28] ;  /* 0x0000280001557983 */ /* 0x001ea80000300800 */
[----:B------:R0:W-:Y:S04]  /*19340*/  STS.U8 [R82+UR4+0x6000], R86 ;  /* 0x0060005652007988 */ /* 0x0001e80008000004 */
[----:B0-----:R-:W2:Y:S04]  /*19350*/  LDL.LU R86, [R1+0x24] ;  /* 0x0000240001567983 */ /* 0x001ea80000300800 */
[----:B---3--:R0:W-:Y:S04]  /*19360*/  STS.U8 [R82+UR4+0xa000], R87 ;  /* 0x00a0005752007988 */ /* 0x0081e80008000004 */
[----:B0-----:R-:W3:Y:S01]  /*19370*/  LDL.LU R87, [R1+0x20] ;  /* 0x0000200001577983 */ /* 0x001ee20000300800 */
[----:B------:R-:W-:Y:S01]  /*19380*/  IADD3 R22, P0, PT, R54, R7, RZ ;  /* 0x0000000736167210 */ /* 0x000fe20007f1e0ff */
[----:B------:R-:W-:Y:S01]  /*19390*/  IMAD.X R24, R25, 0x1, R6, P1 ;  /* 0x0000000119187824 */ /* 0x000fe200008e0606 */
[----:B------:R-:W-:-:S03]  /*193a0*/  IADD3 R12, P1, PT, R17, R3, RZ ;  /* 0x00000003110c7210 */ /* 0x000fc60007f3e0ff */
[----:B------:R-:W-:Y:S01]  /*193b0*/  IMAD.X R23, R25, 0x1, R8, P0 ;  /* 0x0000000119177824 */ /* 0x000fe200000e0608 */
[----:B------:R-:W-:Y:S01]  /*193c0*/  IADD3 R13, P0, PT, R17, R5, RZ ;  /* 0x00000005110d7210 */ /* 0x000fe20007f1e0ff */
[----:B------:R0:W-:Y:S01]  /*193d0*/  STS.U8 [R82+UR4+0x9000], R16 ;  /* 0x0090001052007988 */ /* 0x0001e20008000004 */
[----:B------:R-:W-:-:S03]  /*193e0*/  IMAD.X R20, R26, 0x1, R4, P1 ;  /* 0x000000011a147824 */ /* 0x000fc600008e0604 */
[----:B------:R-:W-:Y:S01]  /*193f0*/  IMAD.X R2, R26, 0x1, R6, P0 ;  /* 0x000000011a027824 */ /* 0x000fe200000e0606 */
[----:B------:R-:W-:Y:S01]  /*19400*/  STS.U8 [R82+UR4+0x6400], R88 ;  /* 0x0064005852007988 */ /* 0x000fe20008000004 */
[----:B0-----:R-:W-:Y:S01]  /*19410*/  IADD3 R16, P6, PT, R17, R7, RZ ;  /* 0x0000000711107210 */ /* 0x001fe20007fde0ff */
[----:B------:R-:W-:-:S04]  /*19420*/  VIADD R9, R80, 0xffffff84 ;  /* 0xffffff8450097836 */ /* 0x000fc80000000000 */
[----:B------:R-:W-:Y:S01]  /*19430*/  IMAD.X R0, R26, 0x1, R8, P6 ;  /* 0x000000011a007824 */ /* 0x000fe200030e0608 */
[----:B------:R-:W-:Y:S01]  /*19440*/  ISETP.GE.U32.AND P1, PT, R9, 0x7fffff05, PT ;  /* 0x7fffff050900780c */ /* 0x000fe20003f26070 */
[C---:B------:R-:W-:Y:S02]  /*19450*/  VIADD R9, R80.reuse, 0xffffff99 ;  /* 0xffffff9950097836 */ /* 0x040fe40000000000 */
[----:B------:R-:W-:Y:S01]  /*19460*/  VIADD R10, R80, 0xffffff9a ;  /* 0xffffff9a500a7836 */ /* 0x000fe20000000000 */
[----:B----4-:R0:W-:Y:S04]  /*19470*/  STS.U8 [R82+UR4+0xe000], R93 ;  /* 0x00e0005d52007988 */ /* 0x0101e80008000004 */
[----:B0-----:R-:W4:Y:S04]  /*19480*/  LDL.LU R93, [R1+0x1c] ;  /* 0x00001c00015d7983 */ /* 0x001f280000300800 */
        /* <DEDUP_REMOVED lines=8> */
[----:B------:R-:W-:-:S03]  /*19510*/  IADD3 R88, P0, PT, R21, R3, RZ ;  /* 0x0000000315587210 */ /* 0x000fc60007f1e0ff */
[----:B------:R-:W-:Y:S04]  /*19520*/  STL [R1+0x1538], R0 ;  /* 0x0015380001007387 */ /* 0x000fe80000100800 */
[----:B------:R-:W-:Y:S01]  /*19530*/  STL [R1+0x154c], R88 ;  /* 0x00154c5801007387 */ /* 0x000fe20000100800 */
[----:B------:R-:W-:-:S05]  /*19540*/  IMAD.X R17, R19, 0x1, R4, P0 ;  /* 0x0000000113117824 */ /* 0x000fca00000e0604 */
[----:B------:R-:W-:Y:S04]  /*19550*/  STL [R1+0x1548], R17 ;  /* 0x0015481101007387 */ /* 0x000fe80000100800 */
[----:B------:R-:W4:Y:S04]  /*19560*/  LDL.LU R78, [R1+0x340] ;  /* 0x00034000014e7983 */ /* 0x000f280000300800 */
[----:B------:R0:W-:Y:S04]  /*19570*/  STS.U8 [R82+UR4+0x2400], R79 ;  /* 0x0024004f52007988 */ /* 0x0001e80008000004 */
[----:B0-----:R-:W4:Y:S04]  /*19580*/  LDL.LU R79, [R1+0x33c] ;  /* 0x00033c00014f7983 */ /* 0x001f280000300800 */
[----:B------:R-:W4:Y:S04]  /*19590*/  LDL.LU R80, [R1+0x338] ;  /* 0x0003380001507983 */ /* 0x000f280000300800 */
[----:B------:R0:W-:Y:S04]  /*195a0*/  STS.U8 [R82+UR4+0xa400], R81 ;  /* 0x00a4005152007988 */ /* 0x0001e80008000004 */
        /* <DEDUP_REMOVED lines=9> */
[----:B------:R-:W-:-:S02]  /*19640*/  ISETP.GE.U32.AND P6, PT, R9, 0x7fffff1a, PT ;  /* 0x7fffff1a0900780c */ /* 0x000fc40003fc6070 */
[----:B------:R-:W-:Y:S01]  /*19650*/  LOP3.LUT R9, R82, 0x10, RZ, 0x3c, !PT ;  /* 0x0000001052097812 */ /* 0x000fe200078e3cff */
[----:B------:R-:W-:Y:S04]  /*19660*/  STS.U8 [R82+UR4+0x2c00], R92 ;  /* 0x002c005c52007988 */ /* 0x000fe80008000004 */
        /* <DEDUP_REMOVED lines=13> */
[----:B----4-:R0:W-:Y:S04]  /*19740*/  STS.U8 [R82+UR4+0xe800], R93 ;  /* 0x00e8005d52007988 */ /* 0x0101e80008000004 */
[----:B------:R-:W-:Y:S04]  /*19750*/  STS.U8 [R82+UR4+0xb800], R28 ;  /* 0x00b8001c52007988 */ /* 0x000fe80008000004 */
[----:B------:R-:W-:Y:S04]  /*19760*/  STS.U8 [R82+UR4+0xf800], R27 ;  /* 0x00f8001b52007988 */ /* 0x000fe80008000004 */
[----:B0-----:R-:W4:Y:S04]  /*19770*/  LDL.LU R93, [R1+0x244] ;  /* 0x00024400015d7983 */ /* 0x001f280000300800 */
[----:B------:R-:W-:Y:S04]  /*19780*/  STS.U8 [R82+UR4+0x3c00], R38 ;  /* 0x003c002652007988 */ /* 0x000fe80008000004 */
[----:B------:R-:W-:Y:S04]  /*19790*/  STS.U8 [R82+UR4+0x7c00], R37 ;  /* 0x007c002552007988 */ /* 0x000fe80008000004 */
[----:B------:R-:W-:Y:S04]  /*197a0*/  STS.U8 [R82+UR4+0xbc00], R36 ;  /* 0x00bc002452007988 */ /* 0x000fe80008000004 */
[----:B------:R-:W-:Y:S04]  /*197b0*/  STS.U8 [R82+UR4+0xfc00], R35 ;  /* 0x00fc002352007988 */ /* 0x000fe80008000004 */
[----:B------:R-:W-:Y:S04]  /*197c0*/  STS.U8 [R9+UR4+0xc080], R67 ;  /* 0x00c0804309007988 */ /* 0x000fe80008000004 */
[----:B------:R-:W-:Y:S04]  /*197d0*/  STS.U8 [R9+UR4+0x8080], R68 ;  /* 0x0080804409007988 */ /* 0x000fe80008000004 */
[----:B------:R-:W-:Y:S04]  /*197e0*/  STS.U8 [R9+UR4+0x4080], R69 ;  /* 0x0040804509007988 */ /* 0x000fe80008000004 */
[----:B------:R-:W-:Y:S01]  /*197f0*/  STS.U8 [R9+UR4+0x80], R74 ;  /* 0x0000804a09007988 */ /* 0x000fe20008000004 */
[----:B------:R-:W-:-:S03]  /*19800*/  ISETP.GE.U32.AND P0, PT, R10, 0x7fffff1b, PT ;  /* 0x7fffff1b0a00780c */ /* 0x000fc60003f06070 */
[----:B------:R-:W-:Y:S04]  /*19810*/  STS.U8 [R9+UR4+0x480], R78 ;  /* 0x0004804e09007988 */ /* 0x000fe80008000004 */
[----:B------:R-:W-:Y:S04]  /*19820*/  STS.U8 [R9+UR4+0x4480], R79 ;  /* 0x0044804f09007988 */ /* 0x000fe80008000004 */
[----:B--2---:R0:W-:Y:S04]  /*19830*/  STS.U8 [R9+UR4+0x4880], R85 ;  /* 0x0048805509007988 */ /* 0x0041e80008000004 */
[----:B0-----:R-:W2:Y:S04]  /*19840*/  LDL.LU R85, [R1+0x240] ;  /* 0x0002400001557983 */ /* 0x001ea80000300800 */
[----:B------:R0:W-:Y:S04]  /*19850*/  STS.U8 [R9+UR4+0x8880], R86 ;  /* 0x0088805609007988 */ /* 0x0001e80008000004 */
[----:B0-----:R-:W2:Y:S04]  /*19860*/  LDL.LU R86, [R1+0x23c] ;  /* 0x00023c0001567983 */ /* 0x001ea80000300800 */
[----:B---3--:R0:W-:Y:S04]  /*19870*/  STS.U8 [R9+UR4+0xc880], R87 ;  /* 0x00c8805709007988 */ /* 0x0081e80008000004 */
[----:B0-----:R-:W3:Y:S04]  /*19880*/  LDL.LU R87, [R1+0x234] ;  /* 0x0002340001577983 */ /* 0x001ee80000300800 */
[----:B------:R-:W3:Y:S04]  /*19890*/  LDL.LU R82, [R1+0x1d4] ;  /* 0x0001d40001527983 */ /* 0x000ee80000300800 */
        /* <DEDUP_REMOVED lines=23> */
[----:B------:R0:W-:Y:S04]  /*19a10*/  STS.U8 [R9+UR4+0x8480], R80 ;  /* 0x0084805009007988 */ /* 0x0001e80008000004 */
[----:B------:R1:W-:Y:S04]  /*19a20*/  STS.U8 [R9+UR4+0xc480], R81 ;  /* 0x00c4805109007988 */ /* 0x0003e80008000004 */
[----:B------:R4:W-:Y:S04]  /*19a30*/  STS.U8 [R9+UR4+0x880], R83 ;  /* 0x0008805309007988 */ /* 0x0009e80008000004 */
[----:B0-----:R-:W3:Y:S04]  /*19a40*/  LDL.LU R80, [R1+0x18] ;  /* 0x0000180001507983 */ /* 0x001ee80000300800 */
[----:B-1----:R-:W3:Y:S04]  /*19a50*/  LDL.LU R81, [R1+0x14] ;  /* 0x0000140001517983 */ /* 0x002ee80000300800 */
[----:B----4-:R0:W-:Y:S04]  /*19a60*/  STS.U8 [R9+UR4+0xc80], R93 ;  /* 0x000c805d09007988 */ /* 0x0101e80008000004 */
[----:B------:R-:W4:Y:S04]  /*19a70*/  LDL.LU R83, [R1+0x10] ;  /* 0x0000100001537983 */ /* 0x000f280000300800 */
[----:B0-----:R-:W4:Y:S04]  /*19a80*/  LDL.LU R93, [R1+0xc] ;  /* 0x00000c00015d7983 */ /* 0x001f280000300800 */
[----:B--2---:R0:W-:Y:S04]  /*19a90*/  STS.U8 [R9+UR4+0x4c80], R85 ;  /* 0x004c805509007988 */ /* 0x0041e80008000004 */
[----:B0-----:R-:W2:Y:S04]  /*19aa0*/  LDL.LU R85, [R1+0x1ae0] ;  /* 0x001ae00001557983 */ /* 0x001ea80000300800 */
[----:B------:R0:W-:Y:S04]  /*19ab0*/  STS.U8 [R9+UR4+0x8c80], R86 ;  /* 0x008c805609007988 */ /* 0x0001e80008000004 */
[----:B0-----:R-:W2:Y:S04]  /*19ac0*/  LDL.LU R86, [R1+0x1adc] ;  /* 0x001adc0001567983 */ /* 0x001ea80000300800 */
[----:B---3--:R0:W-:Y:S04]  /*19ad0*/  STS.U8 [R9+UR4+0xcc80], R87 ;  /* 0x00cc805709007988 */ /* 0x0081e80008000004 */
[----:B0-----:R-:W3:Y:S04]  /*19ae0*/  LDL.LU R87, [R1+0x1ad8] ;  /* 0x001ad80001577983 */ /* 0x001ee80000300800 */
[----:B------:R0:W-:Y:S04]  /*19af0*/  STS.U8 [R9+UR4+0x2080], R62 ;  /* 0x0020803e09007988 */ /* 0x0001e80008000004 */
[----:B------:R1:W-:Y:S04]  /*19b00*/  STS.U8 [R9+UR4+0x6080], R54 ;  /* 0x0060803609007988 */ /* 0x0003e80008000004 */
[----:B------:R1:W-:Y:S04]  /*19b10*/  STS.U8 [R9+UR4+0xa080], R58 ;  /* 0x00a0803a09007988 */ /* 0x0003e80008000004 */
[----:B0-----:R-:W3:Y:S04]  /*19b20*/  LDL.LU R62, [R1+0x39c] ;  /* 0x00039c00013e7983 */ /* 0x001ee80000300800 */
[----:B-1----:R-:W3:Y:S04]  /*19b30*/  LDL.LU R54, [R1+0x398] ;  /* 0x0003980001367983 */ /* 0x002ee80000300800 */
[----:B------:R0:W-:Y:S04]  /*19b40*/  STS.U8 [R9+UR4+0xe080], R75 ;  /* 0x00e0804b09007988 */ /* 0x0001e80008000004 */
[----:B------:R-:W3:Y:S04]  /*19b50*/  LDL.LU R58, [R1+0x394] ;  /* 0x00039400013a7983 */ /* 0x000ee80000300800 */
[----:B------:R1:W-:Y:S04]  /*19b60*/  STS.U8 [R9+UR4+0x2480], R76 ;  /* 0x0024804c09007988 */ /* 0x0003e80008000004 */
[----:B0-----:R-:W3:Y:S04]  /*19b70*/  LDL.LU R75, [R1+0x390] ;  /* 0x00039000014b7983 */ /* 0x001ee80000300800 */
[----:B------:R0:W-:Y:S04]  /*19b80*/  STS.U8 [R9+UR4+0x6480], R77 ;  /* 0x0064804d09007988 */ /* 0x0001e80008000004 */
[----:B-1----:R-:W3:Y:S04]  /*19b90*/  LDL.LU R76, [R1+0x32c] ;  /* 0x00032c00014c7983 */ /* 0x002ee80000300800 */
[----:B------:R1:W-:Y:S04]  /*19ba0*/  STS.U8 [R9+UR4+0xa480], R78 ;  /* 0x00a4804e09007988 */ /* 0x0003e80008000004 */
[----:B0-----:R-:W3:Y:S04]  /*19bb0*/  LDL.LU R77, [R1+0x328] ;  /* 0x00032800014d7983 */ /* 0x001ee80000300800 */
[----:B------:R0:W-:Y:S04]  /*19bc0*/  STS.U8 [R9+UR4+0xe480], R79 ;  /* 0x00e4804f09007988 */ /* 0x0001e80008000004 */
[----:B-1----:R-:W3:Y:S04]  /*19bd0*/  LDL.LU R78, [R1+0x324] ;  /* 0x00032400014e7983 */ /* 0x002ee80000300800 */
[----:B0-----:R-:W3:Y:S04]  /*19be0*/  LDL.LU R79, [R1+0x320] ;  /* 0x00032000014f7983 */ /* 0x001ee80000300800 */
[----:B------:R0:W-:Y:S02]  /*19bf0*/  STS.U8 [R9+UR4+0x1080], R82 ;  /* 0x0010805209007988 */ /* 0x0001e40008000004 */
[----:B0-----:R-:W0:Y:S02]  /*19c00*/  S2R R82, SR_TID.X ;  /* 0x0000000000527919 */ /* 0x001e240000002100 */
[----:B------:R1:W-:Y:S04]  /*19c10*/  STS.U8 [R9+UR4+0x2880], R80 ;  /* 0x0028805009007988 */ /* 0x0003e80008000004 */
[----:B------:R1:W-:Y:S04]  /*19c20*/  STS.U8 [R9+UR4+0x6880], R81 ;  /* 0x0068805109007988 */ /* 0x0003e80008000004 */
[----:B----4-:R4:W-:Y:S04]  /*19c30*/  STS.U8 [R9+UR4+0xa880], R83 ;  /* 0x00a8805309007988 */ /* 0x0109e80008000004 */
[----:B-1----:R-:W3:Y:S04]  /*19c40*/  LDL.LU R80, [R1+0x2ac] ;  /* 0x0002ac0001507983 */ /* 0x002ee80000300800 */
[----:B------:R-:W3:Y:S04]  /*19c50*/  LDL.LU R81, [R1+0x2a8] ;  /* 0x0002a80001517983 */ /* 0x000ee80000300800 */
[----:B------:R1:W-:Y:S04]  /*19c60*/  STS.U8 [R9+UR4+0xe880], R93 ;  /* 0x00e8805d09007988 */ /* 0x0003e80008000004 */
[----:B----4-:R-:W4:Y:S04]  /*19c70*/  LDL.LU R83, [R1+0x2a4] ;  /* 0x0002a40001537983 */ /* 0x010f280000300800 */
[----:B-1----:R-:W4:Y:S01]  /*19c80*/  LDL.LU R93, [R1+0x2a0] ;  /* 0x0002a000015d7983 */ /* 0x002f220000300800 */
[----:B0-----:R-:W-:-:S03]  /*19c90*/  LOP3.LUT R82, R82, 0x7f, RZ, 0xc0, !PT ;  /* 0x0000007f52527812 */ /* 0x001fc600078ec0ff */
[----:B------:R0:W-:Y:S04]  /*19ca0*/  STS.U8 [R9+UR4+0x5880], R10 ;  /* 0x0058800a09007988 */ /* 0x0001e80008000004 */
[----:B------:R1:W-:Y:S01]  /*19cb0*/  STS.U8 [R9+UR4+0x5c80], R55 ;  /* 0x005c803709007988 */ /* 0x0003e20008000004 */
[----:B0-----:R-:W-:-:S03]  /*19cc0*/  LOP3.LUT R10, R82, 0x20, RZ, 0x3c, !PT ;  /* 0x00000020520a7812 */ /* 0x001fc600078e3cff */
[----:B------:R0:W-:Y:S04]  /*19cd0*/  STS.U8 [R9+UR4+0x9c80], R56 ;  /* 0x009c803809007988 */ /* 0x0001e80008000004 */
[----:B-1----:R-:W4:Y:S04]  /*19ce0*/  LDL.LU R55, [R1+0x230] ;  /* 0x0002300001377983 */ /* 0x002f280000300800 */
        /* <DEDUP_REMOVED lines=11> */
[----:B------:R1:W-:Y:S04]  /*19da0*/  STS.U8 [R9+UR4+0xdc80], R57 ;  /* 0x00dc803909007988 */ /* 0x0003e80008000004 */
[----:B--2---:R-:W-:Y:S04]  /*19db0*/  STS.U8 [R9+UR4+0xac80], R85 ;  /* 0x00ac805509007988 */ /* 0x004fe80008000004 */
        /* <DEDUP_REMOVED lines=15> */
[----:B---3--:R-:W-:Y:S04]  /*19eb0*/  STS.U8 [R9+UR4+0x2c80], R87 ;  /* 0x002c805709007988 */ /* 0x008fe80008000004 */
[----:B------:R-:W-:Y:S04]  /*19ec0*/  STS.U8 [R9+UR4+0x7c80], R49 ;  /* 0x007c803109007988 */ /* 0x000fe80008000004 */
[----:B------:R-:W-:Y:S04]  /*19ed0*/  STS.U8 [R9+UR4+0xbc80], R48 ;  /* 0x00bc803009007988 */ /* 0x000fe80008000004 */
[----:B------:R-:W-:Y:S04]  /*19ee0*/  STS.U8 [R9+UR4+0xfc80], R47 ;  /* 0x00fc802f09007988 */ /* 0x000fe80008000004 */
[----:B0-----:R-:W2:Y:S04]  /*19ef0*/  LDL.LU R56, [R1+0x22c] ;  /* 0x00022c0001387983 */ /* 0x001ea80000300800 */
[----:B-1----:R-:W3:Y:S04]  /*19f00*/  LDL.LU R57, [R1+0x228] ;  /* 0x0002280001397983 */ /* 0x002ee80000300800 */
[----:B------:R0:W-:Y:S04]  /*19f10*/  STS.U8 [R10+UR4+0x100], R62 ;  /* 0x0001003e0a007988 */ /* 0x0001e80008000004 */
        /* <DEDUP_REMOVED lines=14> */
[----:B-1----:R-:W3:Y:S04]  /*1a000*/  LDL.LU R79, [R1+0x154] ;  /* 0x00015400014f7983 */ /* 0x002ee80000300800 */
[----:B------:R0:W-:Y:S04]  /*1a010*/  STS.U8 [R10+UR4+0x900], R80 ;  /* 0x000900500a007988 */ /* 0x0001e80008000004 */
[----:B------:R1:W-:Y:S04]  /*1a020*/  STS.U8 [R10+UR4+0x4900], R81 ;  /* 0x004900510a007988 */ /* 0x0003e80008000004 */
[----:B0-----:R-:W3:Y:S04]  /*1a030*/  LDL.LU R80, [R1+0x150] ;  /* 0x0001500001507983 */ /* 0x001ee80000300800 */
[----:B----4-:R0:W-:Y:S04]  /*1a040*/  STS.U8 [R10+UR4+0x8900], R83 ;  /* 0x008900530a007988 */ /* 0x0101e80008000004 */
[----:B-1----:R-:W4:Y:S04]  /*1a050*/  LDL.LU R81, [R1+0xdc] ;  /* 0x0000dc0001517983 */ /* 0x002f280000300800 */
[----:B------:R1:W-:Y:S04]  /*1a060*/  STS.U8 [R10+UR4+0xc900], R93 ;  /* 0x00c9005d0a007988 */ /* 0x0003e80008000004 */
[----:B0-----:R-:W4:Y:S04]  /*1a070*/  LDL.LU R83, [R1+0xd8] ;  /* 0x0000d80001537983 */ /* 0x001f280000300800 */
[----:B-1----:R-:W4:Y:S04]  /*1a080*/  LDL.LU R93, [R1+0xd4] ;  /* 0x0000d400015d7983 */ /* 0x002f280000300800 */
[----:B------:R-:W4:Y:S04]  /*1a090*/  LDL.LU R82, [R1+0xd0] ;  /* 0x0000d00001527983 */ /* 0x000f280000300800 */
        /* <DEDUP_REMOVED lines=14> */
[----:B------:R-:W4:Y:S04]  /*1a180*/  LDL.LU R11, [R1] ;  /* 0x00000000010b7983 */ /* 0x000f280000300800 */
[----:B------:R0:W-:Y:S04]  /*1a190*/  STS.U8 [R10+UR4+0xd00], R55 ;  /* 0x000d00370a007988 */ /* 0x0001e80008000004 */
[----:B0-----:R-:W4:Y:S04]  /*1a1a0*/  LDL.LU R55, [R1+0x1ad4] ;  /* 0x001ad40001377983 */ /* 0x001f280000300800 */
[----:B--2---:R0:W-:Y:S04]  /*1a1b0*/  STS.U8 [R10+UR4+0x4d00], R56 ;  /* 0x004d00380a007988 */ /* 0x0041e80008000004 */
[----:B---3--:R1:W-:Y:S04]  /*1a1c0*/  STS.U8 [R10+UR4+0x8d00], R57 ;  /* 0x008d00390a007988 */ /* 0x0083e80008000004 */
[----:B0-----:R-:W2:Y:S04]  /*1a1d0*/  LDL.LU R56, [R1+0x1ad0] ;  /* 0x001ad00001387983 */ /* 0x001ea80000300800 */
[----:B-1----:R-:W3:Y:S04]  /*1a1e0*/  LDL.LU R57, [R1+0x1acc] ;  /* 0x001acc0001397983 */ /* 0x002ee80000300800 */
[----:B------:R0:W-:Y:S04]  /*1a1f0*/  STS.U8 [R10+UR4+0xcd00], R62 ;  /* 0x00cd003e0a007988 */ /* 0x0001e80008000004 */
[----:B------:R1:W-:Y:S04]  /*1a200*/  STS.U8 [R10+UR4+0x1100], R54 ;  /* 0x001100360a007988 */ /* 0x0003e80008000004 */
[----:B0-----:R-:W2:Y:S04]  /*1a210*/  LDL.LU R62, [R1+0x1ac8] ;  /* 0x001ac800013e7983 */ /* 0x001ea80000300800 */
[----:B------:R0:W-:Y:S04]  /*1a220*/  STS.U8 [R10+UR4+0x5100], R58 ;  /* 0x0051003a0a007988 */ /* 0x0001e80008000004 */
[----:B-1----:R-:W2:Y:S04]  /*1a230*/  LDL.LU R54, [R1+0x1ac4] ;  /* 0x001ac40001367983 */ /* 0x002ea80000300800 */
        /* <DEDUP_REMOVED lines=10> */
[----:B-1----:R-:W2:Y:S04]  /*1a2e0*/  LDL.LU R79, [R1+0x1aac] ;  /* 0x001aac00014f7983 */ /* 0x002ea80000300800 */
[----:B------:R0:W-:Y:S04]  /*1a2f0*/  STS.U8 [R10+UR4+0xd500], R80 ;  /* 0x00d500500a007988 */ /* 0x0001e80008000004 */
[----:B----4-:R1:W-:Y:S04]  /*1a300*/  STS.U8 [R10+UR4+0x1900], R81 ;  /* 0x001900510a007988 */ /* 0x0103e80008000004 */
[----:B0-----:R-:W4:Y:S04]  /*1a310*/  LDL.LU R80, [R1+0x1aa8] ;  /* 0x001aa80001507983 */ /* 0x001f280000300800 */
[----:B------:R0:W-:Y:S04]  /*1a320*/  STS.U8 [R10+UR4+0x5900], R83 ;  /* 0x005900530a007988 */ /* 0x0001e80008000004 */
[----:B-1----:R-:W3:Y:S04]  /*1a330*/  LDL.LU R81, [R1+0x1aa4] ;  /* 0x001aa40001517983 */ /* 0x002ee80000300800 */
[----:B------:R1:W-:Y:S04]  /*1a340*/  STS.U8 [R10+UR4+0x9900], R93 ;  /* 0x0099005d0a007988 */ /* 0x0003e80008000004 */
[----:B0-----:R-:W3:Y:S04]  /*1a350*/  LDL.LU R83, [R1+0x1aa0] ;  /* 0x001aa00001537983 */ /* 0x001ee80000300800 */
        /* <DEDUP_REMOVED lines=9> */
[----:B0-----:R-:W4:Y:S04]  /*1a3f0*/  LDL.LU R66, [R1+0x3ac] ;  /* 0x0003ac0001427983 */ /* 0x001f280000300800 */
[----:B------:R-:W4:Y:S04]  /*1a400*/  LDL.LU R71, [R1+0x3a8] ;  /* 0x0003a80001477983 */ /* 0x000f280000300800 */
[----:B------:R-:W4:Y:S04]  /*1a410*/  LDL.LU R72, [R1+0x3a4] ;  /* 0x0003a40001487983 */ /* 0x000f280000300800 */
[----:B------:R-:W4:Y:S04]  /*1a420*/  LDL.LU R73, [R1+0x3a0] ;  /* 0x0003a00001497983 */ /* 0x000f280000300800 */
[----:B------:R-:W4:Y:S04]  /*1a430*/  LDL.LU R68, [R1+0x31c] ;  /* 0x00031c0001447983 */ /* 0x000f280000300800 */
[----:B------:R-:W4:Y:S04]  /*1a440*/  LDL.LU R69, [R1+0x318] ;  /* 0x0003180001457983 */ /* 0x000f280000300800 */
[----:B------:R-:W4:Y:S04]  /*1a450*/  LDL.LU R74, [R1+0x314] ;  /* 0x00031400014a7983 */ /* 0x000f280000300800 */
[----:B------:R0:W-:Y:S04]  /*1a460*/  STS.U8 [R10+UR4+0x2900], R15 ;  /* 0x0029000f0a007988 */ /* 0x0001e80008000004 */
[----:B------:R1:W-:Y:S04]  /*1a470*/  STS.U8 [R10+UR4+0x6900], R14 ;  /* 0x0069000e0a007988 */ /* 0x0003e80008000004 */
[----:B------:R-:W4:Y:S04]  /*1a480*/  LDL.LU R63, [R1+0x310] ;  /* 0x00031000013f7983 */ /* 0x000f280000300800 */
[----:B------:R1:W-:Y:S04]  /*1a490*/  STS.U8 [R10+UR4+0x2100], R67 ;  /* 0x002100430a007988 */ /* 0x0003e80008000004 */
[----:B------:R1:W-:Y:S04]  /*1a4a0*/  STS.U8 [R10+UR4+0x6500], R64 ;  /* 0x006500400a007988 */ /* 0x0003e80008000004 */
[----:B0-----:R-:W4:Y:S04]  /*1a4b0*/  LDL R15, [R1+0x1260] ;  /* 0x00126000010f7983 */ /* 0x001f280000100800 */
[----:B-1----:R-:W4:Y:S04]  /*1a4c0*/  LDL R14, [R1+0x1264] ;  /* 0x00126400010e7983 */ /* 0x002f280000100800 */
[----:B------:R-:W4:Y:S04]  /*1a4d0*/  LDL R67, [R1+0x1268] ;  /* 0x0012680001437983 */ /* 0x000f280000100800 */
[----:B------:R-:W4:Y:S04]  /*1a4e0*/  LDL R64, [R1+0x126c] ;  /* 0x00126c0001407983 */ /* 0x000f280000100800 */
[----:B------:R0:W-:Y:S04]  /*1a4f0*/  STS.U8 [R10+UR4+0x1d00], R70 ;  /* 0x001d00460a007988 */ /* 0x0001e80008000004 */
[----:B0-----:R-:W4:Y:S04]  /*1a500*/  LDL R70, [R1+0x1274] ;  /* 0x0012740001467983 */ /* 0x001f280000100800 */
[----:B--2---:R0:W-:Y:S04]  /*1a510*/  STS.U8 [R10+UR4+0xed00], R79 ;  /* 0x00ed004f0a007988 */ /* 0x0041e80008000004 */
[----:B0-----:R-:W2:Y:S04]  /*1a520*/  LDL R79, [R1+0x1270] ;  /* 0x00127000014f7983 */ /* 0x001ea80000100800 */
[----:B------:R0:W-:Y:S02]  /*1a530*/  STS.U8 [R10+UR4+0xd900], R82 ;  /* 0x00d900520a007988 */ /* 0x0001e40008000004 */
[----:B0-----:R-:W0:Y:S02]  /*1a540*/  S2R R82, SR_TID.X ;  /* 0x0000000000527919 */ /* 0x001e240000002100 */
[----:B------:R-:W-:Y:S04]  /*1a550*/  STS.U8 [R10+UR4+0xa900], R11 ;  /* 0x00a9000b0a007988 */ /* 0x000fe80008000004 */
[----:B------:R1:W-:Y:S04]  /*1a560*/  STS.U8 [R10+UR4+0x3d00], R62 ;  /* 0x003d003e0a007988 */ /* 0x0003e80008000004 */
[----:B------:R-:W-:Y:S01]  /*1a570*/  STS.U8 [R10+UR4+0xa500], R65 ;  /* 0x00a500410a007988 */ /* 0x000fe20008000004 */
[----:B-1----:R-:W-:-:S03]  /*1a580*/  PRMT R62, RZ, 0x7610, R62 ;  /* 0x00007610ff3e7816 */ /* 0x002fc6000000003e */
[----:B---3--:R-:W-:Y:S04]  /*1a590*/  STS.U8 [R10+UR4+0x2d00], R83 ;  /* 0x002d00530a007988 */ /* 0x008fe80008000004 */
[----:B------:R-:W-:Y:S04]  /*1a5a0*/  STS.U8 [R10+UR4+0x6d00], R81 ;  /* 0x006d00510a007988 */ /* 0x000fe80008000004 */
[----:B----4-:R-:W-:Y:S04]  /*1a5b0*/  STS.U8 [R10+UR4+0xe900], R93 ;  /* 0x00e9005d0a007988 */ /* 0x010fe80008000004 */
[----:B------:R-:W-:Y:S01]  /*1a5c0*/  STS.U8 [R10+UR4+0xad00], R80 ;  /* 0x00ad00500a007988 */ /* 0x000fe20008000004 */
[----:B0-----:R-:W-:-:S03]  /*1a5d0*/  LOP3.LUT R82, R82, 0x7f, RZ, 0xc0, !PT ;  /* 0x0000007f52527812 */ /* 0x001fc600078ec0ff */
[----:B------:R-:W-:Y:S01]  /*1a5e0*/  STS.U8 [R10+UR4+0x3100], R78 ;  /* 0x0031004e0a007988 */ /* 0x000fe20008000004 */
[----:B------:R-:W-:-:S03]  /*1a5f0*/  LOP3.LUT R11, R82, 0x30, RZ, 0x3c, !PT ;  /* 0x00000030520b7812 */ /* 0x000fc600078e3cff */
        /* <DEDUP_REMOVED lines=12> */
[----:B------:R-:W-:Y:S04]  /*1a6c0*/  STS.U8 [R10+UR4+0xbd00], R60 ;  /* 0x00bd003c0a007988 */ /* 0x000fe80008000004 */
[----:B------:R-:W-:Y:S01]  /*1a6d0*/  STS.U8 [R10+UR4+0xfd00], R59 ;  /* 0x00fd003b0a007988 */ /* 0x000fe20008000004 */
[----:B0-----:R-:W-:-:S03]  /*1a6e0*/  PRMT R61, RZ, 0x7610, R61 ;  /* 0x00007610ff3d7816 */ /* 0x001fc6000000003d */
[----:B------:R0:W-:Y:S04]  /*1a6f0*/  STS.U8 [R11+UR4+0x180], R66 ;  /* 0x000180420b007988 */ /* 0x0001e80008000004 */
[----:B------:R-:W-:Y:S04]  /*1a700*/  STS.U8 [R11+UR4+0x4180], R71 ;  /* 0x004180470b007988 */ /* 0x000fe80008000004 */
[----:B------:R-:W-:Y:S04]  /*1a710*/  STS.U8 [R11+UR4+0x8180], R72 ;  /* 0x008180480b007988 */ /* 0x000fe80008000004 */
[----:B------:R-:W-:Y:S04]  /*1a720*/  STS.U8 [R11+UR4+0xc180], R73 ;  /* 0x00c180490b007988 */ /* 0x000fe80008000004 */
[----:B------:R1:W-:Y:S04]  /*1a730*/  STS.U8 [R11+UR4+0x580], R68 ;  /* 0x000580440b007988 */ /* 0x0003e80008000004 */
[----:B------:R3:W-:Y:S04]  /*1a740*/  STS.U8 [R11+UR4+0x4580], R69 ;  /* 0x004580450b007988 */ /* 0x0007e80008000004 */
[----:B------:R4:W-:Y:S04]  /*1a750*/  STS.U8 [R11+UR4+0x8580], R74 ;  /* 0x0085804a0b007988 */ /* 0x0009e80008000004 */
[----:B------:R0:W-:Y:S04]  /*1a760*/  STS.U8 [R11+UR4+0xc580], R63 ;  /* 0x00c5803f0b007988 */ /* 0x0001e80008000004 */
[----:B------:R1:W2:Y:S04]  /*1a770*/  @!P0 LDG.E.U8 R62, desc[UR14][R14.64] ;  /* 0x0000000e0e3e8981 */ /* 0x0002a8000c1e1100 */
[----:B------:R-:W2:Y:S04]  /*1a780*/  LDL R65, [R1+0x1278] ;  /* 0x0012780001417983 */ /* 0x000ea80000100800 */
[----:B0-----:R-:W2:Y:S01]  /*1a790*/  LDL R66, [R1+0x127c] ;  /* 0x00127c0001427983 */ /* 0x001ea20000100800 */
[----:B-1----:R-:W-:-:S02]  /*1a7a0*/  @!P0 IMAD.MOV.U32 R14, RZ, RZ, R64 ;  /* 0x000000ffff0e8224 */ /* 0x002fc400078e0040 */
[----:B------:R-:W-:Y:S01]  /*1a7b0*/  @!P0 IMAD.MOV.U32 R15, RZ, RZ, R67 ;  /* 0x000000ffff0f8224 */ /* 0x000fe200078e0043 */
[----:B------:R-:W-:Y:S01]  /*1a7c0*/  PRMT R18, RZ, 0x7610, R18 ;  /* 0x00007610ff127816 */ /* 0x000fe20000000012 */
[----:B------:R-:W2:Y:S01]  /*1a7d0*/  LDL R68, [R1+0x1280] ;  /* 0x0012800001447983 */ /* 0x000ea20000100800 */
[----:B------:R-:W0:Y:S03]  /*1a7e0*/  LDC R64, c[0x0][0x3a0] ;  /* 0x0000e800ff407b82 */ /* 0x000e260000000800 */
[----:B------:R1:W2:Y:S04]  /*1a7f0*/  @!P0 LDG.E.U8 R61, desc[UR14][R14.64] ;  /* 0x0000000e0e3d8981 */ /* 0x0002a8000c1e1100 */
[----:B---3--:R-:W3:Y:S04]  /*1a800*/  LDL R69, [R1+0x1284] ;  /* 0x0012840001457983 */ /* 0x008ee80000100800 */
[----:B----4-:R-:W4:Y:S01]  /*1a810*/  LDL R74, [R1+0x1288] ;  /* 0x00128800014a7983 */ /* 0x010f220000100800 */
[----:B-1----:R-:W-:-:S03]  /*1a820*/  @!P0 IMAD.MOV.U32 R14, RZ, RZ, R70 ;  /* 0x000000ffff0e8224 */ /* 0x002fc600078e0046 */
[----:B------:R-:W4:Y:S04]  /*1a830*/  LDL R63, [R1+0x128c] ;  /* 0x00128c00013f7983 */ /* 0x000f280000100800 */
[----:B------:R-:W4:Y:S04]  /*1a840*/  LDL R71, [R1+0x1290] ;  /* 0x0012900001477983 */ /* 0x000f280000100800 */
[----:B------:R-:W4:Y:S01]  /*1a850*/  LDL R72, [R1+0x1294] ;  /* 0x0012940001487983 */ /* 0x000f220000100800 */
[----:B------:R-:W-:Y:S02]  /*1a860*/  PRMT R60, RZ, 0x7610, R60 ;  /* 0x00007610ff3c7816 */ /* 0x000fe4000000003c */
[----:B------:R-:W-:Y:S01]  /*1a870*/  PRMT R59, RZ, 0x7610, R59 ;  /* 0x00007610ff3b7816 */ /* 0x000fe2000000003b */
[----:B------:R-:W4:Y:S01]  /*1a880*/  LDL R73, [R1+0x1298] ;  /* 0x0012980001497983 */ /* 0x000f220000100800 */
[----:B------:R-:W-:-:S03]  /*1a890*/  PRMT R58, RZ, 0x7610, R58 ;  /* 0x00007610ff3a7816 */ /* 0x000fc6000000003a */
[----:B------:R-:W4:Y:S04]  /*1a8a0*/  LDL R67, [R1+0x129c] ;  /* 0x00129c0001437983 */ /* 0x000f280000100800 */
[----:B------:R-:W4:Y:S04]  /*1a8b0*/  LDL R77, [R1+0x12a0] ;  /* 0x0012a000014d7983 */ /* 0x000f280000100800 */
[----:B------:R-:W4:Y:S01]  /*1a8c0*/  LDL R78, [R1+0x12a4] ;  /* 0x0012a400014e7983 */ /* 0x000f220000100800 */
[----:B--2---:R-:W-:-:S05]  /*1a8d0*/  @!P0 IMAD.MOV.U32 R15, RZ, RZ, R79 ;  /* 0x000000ffff0f8224 */ /* 0x004fca00078e004f */
[----:B------:R1:W2:Y:S02]  /*1a8e0*/  @!P0 LDG.E.U8 R18, desc[UR14][R14.64] ;  /* 0x0000000e0e128981 */ /* 0x0002a4000c1e1100 */
[----:B-1----:R-:W-:Y:S02]  /*1a8f0*/  @!P0 IMAD.MOV.U32 R15, RZ, RZ, R65 ;  /* 0x000000ffff0f8224 */ /* 0x002fe400078e0041 */
[----:B------:R-:W-:-:S05]  /*1a900*/  @!P0 IMAD.MOV.U32 R14, RZ, RZ, R66 ;  /* 0x000000ffff0e8224 */ /* 0x000fca00078e0042 */
[----:B------:R3:W2:Y:S02]  /*1a910*/  @!P0 LDG.E.U8 R60, desc[UR14][R14.64] ;  /* 0x0000000e0e3c8981 */ /* 0x0006a4000c1e1100 */
[----:B---3--:R-:W-:Y:S02]  /*1a920*/  @!P6 IMAD.MOV.U32 R14, RZ, RZ, R69 ;  /* 0x000000ffff0ee224 */ /* 0x008fe400078e0045 */
[----:B------:R-:W-:-:S05]  /*1a930*/  @!P6 IMAD.MOV.U32 R15, RZ, RZ, R68 ;  /* 0x000000ffff0fe224 */ /* 0x000fca00078e0044 */
[----:B------:R4:W3:Y:S02]  /*1a940*/  @!P6 LDG.E.U8 R59, desc[UR14][R14.64] ;  /* 0x0000000e0e3be981 */ /* 0x0008e4000c1e1100 */
[----:B----4-:R-:W-:Y:S02]  /*1a950*/  @!P6 IMAD.MOV.U32 R14, RZ, RZ, R63 ;  /* 0x000000ffff0ee224 */ /* 0x010fe400078e003f */
[----:B------:R-:W-:-:S05]  /*1a960*/  @!P6 IMAD.MOV.U32 R15, RZ, RZ, R74 ;  /* 0x000000ffff0fe224 */ /* 0x000fca00078e004a */
[----:B------:R1:W4:Y:S02]  /*1a970*/  @!P6 LDG.E.U8 R58, desc[UR14][R14.64] ;  /* 0x0000000e0e3ae981 */ /* 0x000324000c1e1100 */
[----:B-1----:R-:W-:Y:S02]  /*1a980*/  @!P6 IMAD.MOV.U32 R14, RZ, RZ, R72 ;  /* 0x000000ffff0ee224 */ /* 0x002fe400078e0048 */
[----:B------:R-:W-:Y:S01]  /*1a990*/  @!P6 IMAD.MOV.U32 R15, RZ, RZ, R71 ;  /* 0x000000ffff0fe224 */ /* 0x000fe200078e0047 */
[----:B--2---:R0:W-:Y:S04]  /*1a9a0*/  STL [R1+0x54], R18 ;  /* 0x0000541201007387 */ /* 0x0041e80000100800 */
[----:B------:R-:W2:Y:S04]  /*1a9b0*/  LDL R65, [R1+0x12a8] ;  /* 0x0012a80001417983 */ /* 0x000ea80000100800 */
[----:B------:R-:W3:Y:S01]  /*1a9c0*/  LDL R66, [R1+0x12ac] ;  /* 0x0012ac0001427983 */ /* 0x000ee20000100800 */
[----:B0-----:R-:W-:-:S03]  /*1a9d0*/  VIADD R18, R64, 0xffffff98 ;  /* 0xffffff9840127836 */ /* 0x001fc60000000000 */
[----:B------:R-:W4:Y:S02]  /*1a9e0*/  LDL R79, [R1+0x12b0] ;  /* 0x0012b000014f7983 */ /* 0x000f240000100800 */
[----:B------:R-:W-:Y:S02]  /*1a9f0*/  ISETP.GE.U32.AND P0, PT, R18, 0x7fffff19, PT ;  /* 0x7fffff191200780c */ /* 0x000fe40003f06070 */
[----:B------:R-:W4:Y:S01]  /*1aa00*/  LDL R70, [R1+0x12b4] ;  /* 0x0012b40001467983 */ /* 0x000f220000100800 */
[----:B------:R-:W-:-:S03]  /*1aa10*/  PRMT R18, RZ, 0x7610, R18 ;  /* 0x00007610ff127816 */ /* 0x000fc60000000012 */
[----:B------:R-:W4:Y:S04]  /*1aa20*/  LDL R68, [R1+0x12b8] ;  /* 0x0012b80001447983 */ /* 0x000f280000100800 */
[----:B------:R0:W4:Y:S04]  /*1aa30*/  @!P6 LDG.E.U8 R18, desc[UR14][R14.64] ;  /* 0x0000000e0e12e981 */ /* 0x000128000c1e1100 */
[----:B------:R-:W4:Y:S04]  /*1aa40*/  LDL R69, [R1+0x12bc] ;  /* 0x0012bc0001457983 */ /* 0x000f280000100800 */
[----:B------:R-:W-:Y:S04]  /*1aa50*/  STL [R1+0x5c], R62 ;  /* 0x00005c3e01007387 */ /* 0x000fe80000100800 */
[----:B------:R-:W4:Y:S04]  /*1aa60*/  LDL R74, [R1+0x1320] ;  /* 0x00132000014a7983 */ /* 0x000f280000100800 */
[----:B------:R-:W4:Y:S04]  /*1aa70*/  LDL R63, [R1+0x1324] ;  /* 0x00132400013f7983 */ /* 0x000f280000100800 */
[----:B------:R-:W-:Y:S04]  /*1aa80*/  STL [R1+0x58], R61 ;  /* 0x0000583d01007387 */ /* 0x000fe80000100800 */
[----:B------:R-:W4:Y:S04]  /*1aa90*/  LDL R71, [R1+0x1328] ;  /* 0x0013280001477983 */ /* 0x000f280000100800 */
[----:B------:R-:W4:Y:S01]  /*1aaa0*/  LDL R72, [R1+0x132c] ;  /* 0x00132c0001487983 */ /* 0x000f220000100800 */
[----:B------:R-:W-:Y:S01]  /*1aab0*/  PRMT R57, RZ, 0x7610, R57 ;  /* 0x00007610ff397816 */ /* 0x000fe20000000039 */
[----:B0-----:R-:W-:-:S02]  /*1aac0*/  @!P6 IMAD.MOV.U32 R14, RZ, RZ, R67 ;  /* 0x000000ffff0ee224 */ /* 0x001fc400078e0043 */
[----:B------:R-:W-:Y:S01]  /*1aad0*/  @!P6 IMAD.MOV.U32 R15, RZ, RZ, R73 ;  /* 0x000000ffff0fe224 */ /* 0x000fe200078e0049 */
[----:B------:R-:W-:-:S04]  /*1aae0*/  PRMT R56, RZ, 0x7610, R56 ;  /* 0x00007610ff387816 */ /* 0x000fc80000000038 */
[----:B------:R0:W4:Y:S01]  /*1aaf0*/  @!P6 LDG.E.U8 R57, desc[UR14][R14.64] ;  /* 0x0000000e0e39e981 */ /* 0x000122000c1e1100 */
[----:B------:R-:W-:Y:S01]  /*1ab00*/  PRMT R55, RZ, 0x7610, R55 ;  /* 0x00007610ff377816 */ /* 0x000fe20000000037 */
[----:B0-----:R-:W-:Y:S02]  /*1ab10*/  @!P0 IMAD.MOV.U32 R14, RZ, RZ, R78 ;  /* 0x000000ffff0e8224 */ /* 0x001fe400078e004e */
[----:B------:R-:W-:-:S05]  /*1ab20*/  @!P0 IMAD.MOV.U32 R15, RZ, RZ, R77 ;  /* 0x000000ffff0f8224 */ /* 0x000fca00078e004d */
[----:B------:R2:W4:Y:S01]  /*1ab30*/  @!P0 LDG.E.U8 R56, desc[UR14][R14.64] ;  /* 0x0000000e0e388981 */ /* 0x000522000c1e1100 */
[----:B------:R-:W-:Y:S02]  /*1ab40*/  PRMT R54, RZ, 0x7610, R54 ;  /* 0x00007610ff367816 */ /* 0x000fe40000000036 */
[----:B------:R-:W-:Y:S02]  /*1ab50*/  PRMT R89, RZ, 0x7610, R89 ;  /* 0x00007610ff597816 */ /* 0x000fe40000000059 */
[----:B------:R-:W-:Y:S01]  /*1ab60*/  PRMT R87, RZ, 0x7610, R87 ;  /* 0x00007610ff577816 */ /* 0x000fe20000000057 */
[----:B--2---:R-:W-:Y:S02]  /*1ab70*/  @!P0 IMAD.MOV.U32 R15, RZ, RZ, R65 ;  /* 0x000000ffff0f8224 */ /* 0x004fe400078e0041 */
[----:B---3--:R-:W-:-:S05]  /*1ab80*/  @!P0 IMAD.MOV.U32 R14, RZ, RZ, R66 ;  /* 0x000000ffff0e8224 */ /* 0x008fca00078e0042 */
[----:B------:R0:W2:Y:S04]  /*1ab90*/  @!P0 LDG.E.U8 R55, desc[UR14][R14.64] ;  /* 0x0000000e0e378981 */ /* 0x0000a8000c1e1100 */
[----:B----4-:R1:W-:Y:S01]  /*1aba0*/  STL [R1+0x9c], R18 ;  /* 0x00009c1201007387 */ /* 0x0103e20000100800 */
[----:B0-----:R-:W-:Y:S02]  /*1abb0*/  @!P0 IMAD.MOV.U32 R14, RZ, RZ, R70 ;  /* 0x000000ffff0e8224 */ /* 0x001fe400078e0046 */
[----:B------:R-:W-:Y:S01]  /*1abc0*/  @!P0 IMAD.MOV.U32 R15, RZ, RZ, R79 ;  /* 0x000000ffff0f8224 */ /* 0x000fe200078e004f */
[----:B------:R-:W3:Y:S04]  /*1abd0*/  LDL R73, [R1+0x1330] ;  /* 0x0013300001497983 */ /* 0x000ee80000100800 */
[----:B------:R-:W4:Y:S01]  /*1abe0*/  LDL R67, [R1+0x1334] ;  /* 0x0013340001437983 */ /* 0x000f220000100800 */
[----:B-1----:R-:W-:-:S05]  /*1abf0*/  VIADD R18, R64, 0xffffff94 ;  /* 0xffffff9440127836 */ /* 0x002fca0000000000 */
[----:B------:R-:W-:Y:S02]  /*1ac00*/  ISETP.GE.U32.AND P6, PT, R18, 0x7fffff15, PT ;  /* 0x7fffff151200780c */ /* 0x000fe40003fc6070 */
[----:B------:R-:W-:-:S06]  /*1ac10*/  PRMT R18, RZ, 0x7610, R18 ;  /* 0x00007610ff127816 */ /* 0x000fcc0000000012 */
[----:B------:R0:W2:Y:S02]  /*1ac20*/  @!P0 LDG.E.U8 R18, desc[UR14][R14.64] ;  /* 0x0000000e0e128981 */ /* 0x0000a4000c1e1100 */
[----:B0-----:R-:W-:Y:S02]  /*1ac30*/  @!P0 IMAD.MOV.U32 R14, RZ, RZ, R69 ;  /* 0x000000ffff0e8224 */ /* 0x001fe400078e0045 */
[----:B------:R-:W-:-:S05]  /*1ac40*/  @!P0 IMAD.MOV.U32 R15, RZ, RZ, R68 ;  /* 0x000000ffff0f8224 */ /* 0x000fca00078e0044 */
[----:B------:R0:W3:Y:S02]  /*1ac50*/  @!P0 LDG.E.U8 R54, desc[UR14][R14.64] ;  /* 0x0000000e0e368981 */ /* 0x0000e4000c1e1100 */
[----:B0-----:R-:W-:Y:S02]  /*1ac60*/  @!P6 IMAD.MOV.U32 R14, RZ, RZ, R63 ;  /* 0x000000ffff0ee224 */ /* 0x001fe400078e003f */
[----:B------:R-:W-:-:S05]  /*1ac70*/  @!P6 IMAD.MOV.U32 R15, RZ, RZ, R74 ;  /* 0x000000ffff0fe224 */ /* 0x000fca00078e004a */
[----:B------:R0:W3:Y:S02]  /*1ac80*/  @!P6 LDG.E.U8 R89, desc[UR14][R14.64] ;  /* 0x0000000e0e59e981 */ /* 0x0000e4000c1e1100 */
[----:B0-----:R-:W-:Y:S02]  /*1ac90*/  @!P6 IMAD.MOV.U32 R14, RZ, RZ, R72 ;  /* 0x000000ffff0ee224 */ /* 0x001fe400078e0048 */
[----:B------:R-:W-:-:S05]  /*1aca0*/  @!P6 IMAD.MOV.U32 R15, RZ, RZ, R71 ;  /* 0x000000ffff0fe224 */ /* 0x000fca00078e0047 */
[----:B------:R-:W4:Y:S04]  /*1acb0*/  @!P6 LDG.E.U8 R87, desc[UR14][R14.64] ;  /* 0x0000000e0e57e981 */ /* 0x000f28000c1e1100 */
[----:B------:R-:W-:Y:S04]  /*1acc0*/  STL [R1+0x50], R60 ;  /* 0x0000503c01007387 */ /* 0x000fe80000100800 */
[----:B------:R-:W4:Y:S04]  /*1acd0*/  LDL R65, [R1+0x1338] ;  /* 0x0013380001417983 */ /* 0x000f280000100800 */
[----:B------:R-:W4:Y:S04]  /*1ace0*/  LDL R66, [R1+0x133c] ;  /* 0x00133c0001427983 */ /* 0x000f280000100800 */
[----:B------:R-:W-:Y:S04]  /*1acf0*/  STL [R1+0xa4], R59 ;  /* 0x0000a43b01007387 */ /* 0x000fe80000100800 */
[----:B--2---:R0:W-:Y:S04]  /*1ad00*/  STL [R1+0xe4], R18 ;  /* 0x0000e41201007387 */ /* 0x0041e80000100800 */
[----:B------:R-:W-:Y:S04]  /*1ad10*/  STL [R1+0xa0], R58 ;  /* 0x0000a03a01007387 */ /* 0x000fe80000100800 */
[----:B------:R-:W2:Y:S04]  /*1ad20*/  LDL R68, [R1+0x1340] ;  /* 0x0013400001447983 */ /* 0x000ea80000100800 */
[----:B------:R-:W2:Y:S04]  /*1ad30*/  LDL R69, [R1+0x1344] ;  /* 0x0013440001457983 */ /* 0x000ea80000100800 */
[----:B------:R-:W2:Y:S04]  /*1ad40*/  LDL R74, [R1+0x1348] ;  /* 0x00134800014a7983 */ /* 0x000ea80000100800 */
[----:B------:R-:W2:Y:S04]  /*1ad50*/  LDL R63, [R1+0x134c] ;  /* 0x00134c00013f7983 */ /* 0x000ea80000100800 */
[----:B---3--:R-:W-:Y:S04]  /*1ad60*/  STL [R1+0x1a1c], R89 ;  /* 0x001a1c5901007387 */ /* 0x008fe80000100800 */
[----:B------:R-:W3:Y:S04]  /*1ad70*/  LDL R79, [R1+0x1350] ;  /* 0x00135000014f7983 */ /* 0x000ee80000100800 */
[----:B------:R-:W-:Y:S04]  /*1ad80*/  STL [R1+0x98], R57 ;  /* 0x0000983901007387 */ /* 0x000fe80000100800 */
[----:B------:R-:W3:Y:S04]  /*1ad90*/  LDL R70, [R1+0x1354] ;  /* 0x0013540001467983 */ /* 0x000ee80000100800 */
[----:B----4-:R-:W-:Y:S04]  /*1ada0*/  STL [R1+0x1a20], R87 ;  /* 0x001a205701007387 */ /* 0x010fe80000100800 */
[----:B------:R-:W4:Y:S04]  /*1adb0*/  LDL R71, [R1+0x1358] ;  /* 0x0013580001477983 */ /* 0x000f280000100800 */
[----:B------:R-:W-:Y:S04]  /*1adc0*/  STL [R1+0xec], R56 ;  /* 0x0000ec3801007387 */ /* 0x000fe80000100800 */
[----:B------:R-:W4:Y:S01]  /*1add0*/  LDL R72, [R1+0x135c] ;  /* 0x00135c0001487983 */ /* 0x000f220000100800 */
[----:B0-----:R-:W-:Y:S01]  /*1ade0*/  VIADD R18, R64, 0xffffff93 ;  /* 0xffffff9340127836 */ /* 0x001fe20000000000 */
[----:B------:R-:W-:Y:S01]  /*1adf0*/  PRMT R86, RZ, 0x7610, R86 ;  /* 0x00007610ff567816 */ /* 0x000fe20000000056 */
[----:B------:R-:W-:-:S02]  /*1ae00*/  @!P6 IMAD.MOV.U32 R14, RZ, RZ, R67 ;  /* 0x000000ffff0ee224 */ /* 0x000fc400078e0043 */
[----:B------:R-:W-:Y:S01]  /*1ae10*/  @!P6 IMAD.MOV.U32 R15, RZ, RZ, R73 ;  /* 0x000000ffff0fe224 */ /* 0x000fe200078e0049 */
[----:B------:R-:W-:Y:S02]  /*1ae20*/  ISETP.GE.U32.AND P0, PT, R18, 0x7fffff14, PT ;  /* 0x7fffff141200780c */ /* 0x000fe40003f06070 */
[----:B------:R-:W-:Y:S02]  /*1ae30*/  PRMT R85, RZ, 0x7610, R85 ;  /* 0x00007610ff557816 */ /* 0x000fe40000000055 */
[----:B------:R0:W4:Y:S01]  /*1ae40*/  @!P6 LDG.E.U8 R86, desc[UR14][R14.64] ;  /* 0x0000000e0e56e981 */ /* 0x000122000c1e1100 */
[----:B------:R-:W-:Y:S01]  /*1ae50*/  PRMT R53, RZ, 0x7610, R53 ;  /* 0x00007610ff357816 */ /* 0x000fe20000000035 */
[----:B0-----:R-:W-:Y:S02]  /*1ae60*/  @!P6 IMAD.MOV.U32 R14, RZ, RZ, R66 ;  /* 0x000000ffff0ee224 */ /* 0x001fe400078e0042 */
[----:B------:R-:W-:-:S05]  /*1ae70*/  @!P6 IMAD.MOV.U32 R15, RZ, RZ, R65 ;  /* 0x000000ffff0fe224 */ /* 0x000fca00078e0041 */
[----:B------:R2:W4:Y:S01]  /*1ae80*/  @!P6 LDG.E.U8 R85, desc[UR14][R14.64] ;  /* 0x0000000e0e55e981 */ /* 0x000522000c1e1100 */
[----:B------:R-:W-:Y:S01]  /*1ae90*/  VIADD R18, R64, 0xffffff92 ;  /* 0xffffff9240127836 */ /* 0x000fe20000000000 */
[----:B------:R-:W-:-:S04]  /*1aea0*/  PRMT R52, RZ, 0x7610, R52 ;  /* 0x00007610ff347816 */ /* 0x000fc80000000034 */
[----:B------:R-:W-:Y:S02]  /*1aeb0*/  ISETP.GE.U32.AND P6, PT, R18, 0x7fffff13, PT ;  /* 0x7fffff131200780c */ /* 0x000fe40003fc6070 */
[----:B------:R-:W-:Y:S02]  /*1aec0*/  PRMT R18, RZ, 0x7610, R18 ;  /* 0x00007610ff127816 */ /* 0x000fe40000000012 */
[----:B------:R-:W-:Y:S01]  /*1aed0*/  PRMT R38, RZ, 0x7610, R38 ;  /* 0x00007610ff267816 */ /* 0x000fe20000000026 */
[----:B--2---:R-:W-:Y:S02]  /*1aee0*/  @!P0 IMAD.MOV.U32 R15, RZ, RZ, R68 ;  /* 0x000000ffff0f8224 */ /* 0x004fe400078e0044 */
[----:B------:R-:W-:-:S05]  /*1aef0*/  @!P0 IMAD.MOV.U32 R14, RZ, RZ, R69 ;  /* 0x000000ffff0e8224 */ /* 0x000fca00078e0045 */
[----:B------:R0:W2:Y:S02]  /*1af00*/  @!P0 LDG.E.U8 R53, desc[UR14][R14.64] ;  /* 0x0000000e0e358981 */ /* 0x0000a4000c1e1100 */
[----:B0-----:R-:W-:Y:S02]  /*1af10*/  @!P0 IMAD.MOV.U32 R14, RZ, RZ, R63 ;  /* 0x000000ffff0e8224 */ /* 0x001fe400078e003f */
[----:B------:R-:W-:-:S05]  /*1af20*/  @!P0 IMAD.MOV.U32 R15, RZ, RZ, R74 ;  /* 0x000000ffff0f8224 */ /* 0x000fca00078e004a */
[----:B------:R3:W2:Y:S02]  /*1af30*/  @!P0 LDG.E.U8 R52, desc[UR14][R14.64] ;  /* 0x0000000e0e348981 */ /* 0x0006a4000c1e1100 */
[----:B---3--:R-:W-:Y:S02]  /*1af40*/  @!P0 IMAD.MOV.U32 R15, RZ, RZ, R79 ;  /* 0x000000ffff0f8224 */ /* 0x008fe400078e004f */
[----:B------:R-:W-:-:S05]  /*1af50*/  @!P0 IMAD.MOV.U32 R14, RZ, RZ, R70 ;  /* 0x000000ffff0e8224 */ /* 0x000fca00078e0046 */
[----:B------:R4:W3:Y:S02]  /*1af60*/  @!P0 LDG.E.U8 R18, desc[UR14][R14.64] ;  /* 0x0000000e0e128981 */ /* 0x0008e4000c1e1100 */
[----:B----4-:R-:W-:Y:S02]  /*1af70*/  @!P0 IMAD.MOV.U32 R15, RZ, RZ, R71 ;  /* 0x000000ffff0f8224 */ /* 0x010fe400078e0047 */
[----:B------:R-:W-:-:S05]  /*1af80*/  @!P0 IMAD.MOV.U32 R14, RZ, RZ, R72 ;  /* 0x000000ffff0e8224 */ /* 0x000fca00078e0048 */
[----:B------:R-:W4:Y:S04]  /*1af90*/  @!P0 LDG.E.U8 R38, desc[UR14][R14.64] ;  /* 0x0000000e0e268981 */ /* 0x000f28000c1e1100 */
[----:B------:R-:W-:Y:S04]  /*1afa0*/  STL [R1+0x1a24], R86 ;  /* 0x001a245601007387 */ /* 0x000fe80000100800 */
[----:B------:R-:W-:Y:S04]  /*1afb0*/  STL [R1+0xe8], R55 ;  /* 0x0000e83701007387 */ /* 0x000fe80000100800 */
[----:B------:R-:W2:Y:S04]  /*1afc0*/  LDL R65, [R1+0x1360] ;  /* 0x0013600001417983 */ /* 0x000ea80000100800 */
[----:B------:R-:W2:Y:S04]  /*1afd0*/  LDL R66, [R1+0x1364] ;  /* 0x0013640001427983 */ /* 0x000ea80000100800 */
[----:B------:R-:W2:Y:S04]  /*1afe0*/  LDL R73, [R1+0x1368] ;  /* 0x0013680001497983 */ /* 0x000ea80000100800 */
[----:B------:R-:W2:Y:S04]  /*1aff0*/  LDL R67, [R1+0x136c] ;  /* 0x00136c0001437983 */ /* 0x000ea80000100800 */
[----:B------:R-:W-:Y:S04]  /*1b000*/  STL [R1+0x1a28], R85 ;  /* 0x001a285501007387 */ /* 0x000fe80000100800 */
[----:B------:R-:W-:Y:S04]  /*1b010*/  STL [R1+0xe0], R54 ;  /* 0x0000e03601007387 */ /* 0x000fe80000100800 */
[----:B------:R-:W2:Y:S04]  /*1b020*/  LDL R68, [R1+0x1370] ;  /* 0x0013700001447983 */ /* 0x000ea80000100800 */
[----:B------:R-:W2:Y:S04]  /*1b030*/  LDL R69, [R1+0x1374] ;  /* 0x0013740001457983 */ /* 0x000ea80000100800 */
[----:B------:R-:W2:Y:S04]  /*1b040*/  LDL R74, [R1+0x1378] ;  /* 0x00137800014a7983 */ /* 0x000ea80000100800 */
[----:B------:R-:W2:Y:S04]  /*1b050*/  LDL R63, [R1+0x137c] ;  /* 0x00137c00013f7983 */ /* 0x000ea80000100800 */
[----:B---3--:R-:W-:Y:S04]  /*1b060*/  STL [R1+0x14], R18 ;  /* 0x0000141201007387 */ /* 0x008fe80000100800 */
[----:B------:R-:W3:Y:S04]  /*1b070*/  LDL R70, [R1+0x1380] ;  /* 0x0013800001467983 */ /* 0x000ee80000100800 */
[----:B----4-:R0:W-:Y:S04]  /*1b080*/  STL [R1+0x10], R38 ;  /* 0x0000102601007387 */ /* 0x0101e80000100800 */
[----:B0-----:R-:W4:Y:S01]  /*1b090*/  LDL R38, [R1+0x1384] ;  /* 0x0013840001267983 */ /* 0x001f220000100800 */
[----:B------:R-:W-:Y:S01]  /*1b0a0*/  PRMT R51, RZ, 0x7610, R51 ;  /* 0x00007610ff337816 */ /* 0x000fe20000000033 */
[----:B--2---:R-:W-:-:S02]  /*1b0b0*/  @!P6 IMAD.MOV.U32 R15, RZ, RZ, R65 ;  /* 0x000000ffff0fe224 */ /* 0x004fc400078e0041 */
[----:B------:R-:W-:Y:S01]  /*1b0c0*/  @!P6 IMAD.MOV.U32 R14, RZ, RZ, R66 ;  /* 0x000000ffff0ee224 */ /* 0x000fe200078e0042 */
[----:B------:R-:W-:Y:S01]  /*1b0d0*/  PRMT R50, RZ, 0x7610, R50 ;  /* 0x00007610ff327816 */ /* 0x000fe20000000032 */
[----:B------:R-:W-:Y:S01]  /*1b0e0*/  VIADD R18, R64, 0xffffff91 ;  /* 0xffffff9140127836 */ /* 0x000fe20000000000 */
[----:B------:R-:W2:Y:S04]  /*1b0f0*/  LDL R65, [R1+0x1388] ;  /* 0x0013880001417983 */ /* 0x000ea80000100800 */
[----:B------:R0:W2:Y:S01]  /*1b100*/  @!P6 LDG.E.U8 R51, desc[UR14][R14.64] ;  /* 0x0000000e0e33e981 */ /* 0x0000a2000c1e1100 */
[----:B------:R-:W-:Y:S02]  /*1b110*/  ISETP.GE.U32.AND P0, PT, R18, 0x7fffff12, PT ;  /* 0x7fffff121200780c */ /* 0x000fe40003f06070 */
[----:B------:R-:W-:Y:S01]  /*1b120*/  PRMT R18, RZ, 0x7610, R18 ;  /* 0x00007610ff127816 */ /* 0x000fe20000000012 */
[----:B------:R-:W2:Y:S01]  /*1b130*/  LDL R66, [R1+0x138c] ;  /* 0x00138c0001427983 */ /* 0x000ea20000100800 */
[----:B0-----:R-:W-:-:S02]  /*1b140*/  @!P6 IMAD.MOV.U32 R14, RZ, RZ, R67 ;  /* 0x000000ffff0ee224 */ /* 0x001fc400078e0043 */
[----:B------:R-:W-:-:S05]  /*1b150*/  @!P6 IMAD.MOV.U32 R15, RZ, RZ, R73 ;  /* 0x000000ffff0fe224 */ /* 0x000fca00078e0049 */
[----:B------:R0:W2:Y:S02]  /*1b160*/  @!P6 LDG.E.U8 R50, desc[UR14][R14.64] ;  /* 0x0000000e0e32e981 */ /* 0x0000a4000c1e1100 */
[----:B0-----:R-:W-:Y:S02]  /*1b170*/  @!P6 IMAD.MOV.U32 R14, RZ, RZ, R69 ;  /* 0x000000ffff0ee224 */ /* 0x001fe400078e0045 */
[----:B------:R-:W-:-:S05]  /*1b180*/  @!P6 IMAD.MOV.U32 R15, RZ, RZ, R68 ;  /* 0x000000ffff0fe224 */ /* 0x000fca00078e0044 */
[----:B------:R0:W2:Y:S01]  /*1b190*/  @!P6 LDG.E.U8 R18, desc[UR14][R14.64] ;  /* 0x0000000e0e12e981 */ /* 0x0000a2000c1e1100 */
[----:B------:R-:W-:-:S03]  /*1b1a0*/  PRMT R49, RZ, 0x7610, R49 ;  /* 0x00007610ff317816 */ /* 0x000fc60000000031 */
[----:B------:R-:W-:Y:S04]  /*1b1b0*/  STL [R1+0x1c], R53 ;  /* 0x00001c3501007387 */ /* 0x000fe80000100800 */
[----:B------:R-:W2:Y:S01]  /*1b1c0*/  LDL R71, [R1+0x1390] ;  /* 0x0013900001477983 */ /* 0x000ea20000100800 */
[----:B0-----:R-:W-:-:S03]  /*1b1d0*/  @!P6 IMAD.MOV.U32 R14, RZ, RZ, R63 ;  /* 0x000000ffff0ee224 */ /* 0x001fc600078e003f */
[----:B------:R-:W2:Y:S01]  /*1b1e0*/  LDL R72, [R1+0x1394] ;  /* 0x0013940001487983 */ /* 0x000ea20000100800 */
[----:B------:R-:W-:Y:S01]  /*1b1f0*/  @!P6 IMAD.MOV.U32 R15, RZ, RZ, R74 ;  /* 0x000000ffff0fe224 */ /* 0x000fe200078e004a */
[----:B------:R-:W-:Y:S02]  /*1b200*/  PRMT R37, RZ, 0x7610, R37 ;  /* 0x00007610ff257816 */ /* 0x000fe40000000025 */
[----:B------:R-:W2:Y:S04]  /*1b210*/  LDL R73, [R1+0x1398] ;  /* 0x0013980001497983 */ /* 0x000ea80000100800 */
[----:B------:R-:W-:Y:S04]  /*1b220*/  STL [R1+0x18], R52 ;  /* 0x0000183401007387 */ /* 0x000fe80000100800 */
[----:B------:R3:W2:Y:S04]  /*1b230*/  @!P6 LDG.E.U8 R49, desc[UR14][R14.64] ;  /* 0x0000000e0e31e981 */ /* 0x0006a8000c1e1100 */
[----:B------:R-:W2:Y:S01]  /*1b240*/  LDL R67, [R1+0x139c] ;  /* 0x00139c0001437983 */ /* 0x000ea20000100800 */
[----:B---3--:R-:W-:-:S02]  /*1b250*/  @!P0 IMAD.MOV.U32 R15, RZ, RZ, R70 ;  /* 0x000000ffff0f8224 */ /* 0x008fc400078e0046 */
[----:B----4-:R-:W-:-:S05]  /*1b260*/  @!P0 IMAD.MOV.U32 R14, RZ, RZ, R38 ;  /* 0x000000ffff0e8224 */ /* 0x010fca00078e0026 */
[----:B------:R2:W3:Y:S01]  /*1b270*/  @!P0 LDG.E.U8 R37, desc[UR14][R14.64] ;  /* 0x0000000e0e258981 */ /* 0x0004e2000c1e1100 */
[----:B------:R-:W-:Y:S01]  /*1b280*/  PRMT R48, RZ, 0x7610, R48 ;  /* 0x00007610ff307816 */ /* 0x000fe20000000030 */
[----:B--2---:R-:W-:Y:S02]  /*1b290*/  @!P0 IMAD.MOV.U32 R15, RZ, RZ, R65 ;  /* 0x000000ffff0f8224 */ /* 0x004fe400078e0041 */
[----:B------:R-:W-:-:S05]  /*1b2a0*/  @!P0 IMAD.MOV.U32 R14, RZ, RZ, R66 ;  /* 0x000000ffff0e8224 */ /* 0x000fca00078e0042 */
[----:B------:R0:W2:Y:S01]  /*1b2b0*/  @!P0 LDG.E.U8 R48, desc[UR14][R14.64] ;  /* 0x0000000e0e308981 */ /* 0x0000a2000c1e1100 */
[----:B------:R-:W-:-:S03]  /*1b2c0*/  PRMT R34, RZ, 0x7610, R34 ;  /* 0x00007610ff227816 */ /* 0x000fc60000000022 */
[----:B------:R1:W-:Y:S04]  /*1b2d0*/  STL [R1+0x44], R18 ;  /* 0x0000441201007387 */ /* 0x0003e80000100800 */
[----:B------:R-:W4:Y:S01]  /*1b2e0*/  LDL R68, [R1+0x13a0] ;  /* 0x0013a00001447983 */ /* 0x000f220000100800 */
[----:B0-----:R-:W-:-:S03]  /*1b2f0*/  @!P0 IMAD.MOV.U32 R15, RZ, RZ, R71 ;  /* 0x000000ffff0f8224 */ /* 0x001fc600078e0047 */
[----:B------:R-:W2:Y:S01]  /*1b300*/  LDL R63, [R1+0x13a4] ;  /* 0x0013a400013f7983 */ /* 0x000ea20000100800 */
[----:B-1----:R-:W-:Y:S02]  /*1b310*/  VIADD R18, R64, 0xffffff90 ;  /* 0xffffff9040127836 */ /* 0x002fe40000000000 */
[----:B------:R-:W-:Y:S01]  /*1b320*/  @!P0 IMAD.MOV.U32 R14, RZ, RZ, R72 ;  /* 0x000000ffff0e8224 */ /* 0x000fe200078e0048 */
[----:B------:R-:W2:Y:S02]  /*1b330*/  LDL R69, [R1+0x13a8] ;  /* 0x0013a80001457983 */ /* 0x000ea40000100800 */
[----:B------:R-:W-:Y:S02]  /*1b340*/  ISETP.GE.U32.AND P6, PT, R18, 0x7fffff11, PT ;  /* 0x7fffff111200780c */ /* 0x000fe40003fc6070 */
[----:B------:R-:W-:Y:S01]  /*1b350*/  PRMT R18, RZ, 0x7610, R18 ;  /* 0x00007610ff127816 */ /* 0x000fe20000000012 */
[----:B------:R-:W2:Y:S05]  /*1b360*/  LDL R74, [R1+0x13ac] ;  /* 0x0013ac00014a7983 */ /* 0x000eaa0000100800 */
[----:B------:R0:W2:Y:S02]  /*1b370*/  @!P0 LDG.E.U8 R18, desc[UR14][R14.64] ;  /* 0x0000000e0e128981 */ /* 0x0000a4000c1e1100 */
[----:B0-----:R-:W-:-:S02]  /*1b380*/  @!P0 IMAD.MOV.U32 R14, RZ, RZ, R67 ;  /* 0x000000ffff0e8224 */ /* 0x001fc400078e0043 */
[----:B------:R-:W-:-:S05]  /*1b390*/  @!P0 IMAD.MOV.U32 R15, RZ, RZ, R73 ;  /* 0x000000ffff0f8224 */ /* 0x000fca00078e0049 */
[----:B------:R4:W2:Y:S04]  /*1b3a0*/  @!P0 LDG.E.U8 R34, desc[UR14][R14.64] ;  /* 0x0000000e0e228981 */ /* 0x0008a8000c1e1100 */
[----:B---3--:R0:W-:Y:S04]  /*1b3b0*/  STL [R1+0x94], R37 ;  /* 0x0000942501007387 */ /* 0x0081e80000100800 */
[----:B0-----:R-:W3:Y:S04]  /*1b3c0*/  LDL R37, [R1+0x13b0] ;  /* 0x0013b00001257983 */ /* 0x001ee80000100800 */
[----:B------:R-:W-:Y:S04]  /*1b3d0*/  STL [R1+0x4c], R51 ;  /* 0x00004c3301007387 */ /* 0x000fe80000100800 */
[----:B------:R-:W3:Y:S01]  /*1b3e0*/  LDL R38, [R1+0x13b4] ;  /* 0x0013b40001267983 */ /* 0x000ee20000100800 */
[----:B------:R-:W-:-:S03]  /*1b3f0*/  PRMT R47, RZ, 0x7610, R47 ;  /* 0x00007610ff2f7816 */ /* 0x000fc6000000002f */
[----:B------:R-:W3:Y:S01]  /*1b400*/  LDL R65, [R1+0x13b8] ;  /* 0x0013b80001417983 */ /* 0x000ee20000100800 */
[----:B------:R-:W-:-:S03]  /*1b410*/  PRMT R46, RZ, 0x7610, R46 ;  /* 0x00007610ff2e7816 */ /* 0x000fc6000000002e */
[----:B------:R-:W-:Y:S04]  /*1b420*/  STL [R1+0x48], R50 ;  /* 0x0000483201007387 */ /* 0x000fe80000100800 */
[----:B------:R-:W3:Y:S01]  /*1b430*/  LDL R66, [R1+0x13bc] ;  /* 0x0013bc0001427983 */ /* 0x000ee20000100800 */
[----:B----4-:R-:W-:Y:S02]  /*1b440*/  @!P6 IMAD.MOV.U32 R15, RZ, RZ, R68 ;  /* 0x000000ffff0fe224 */ /* 0x010fe400078e0044 */
[----:B--2---:R-:W-:-:S05]  /*1b450*/  @!P6 IMAD.MOV.U32 R14, RZ, RZ, R63 ;  /* 0x000000ffff0ee224 */ /* 0x004fca00078e003f */
[----:B------:R0:W2:Y:S04]  /*1b460*/  @!P6 LDG.E.U8 R47, desc[UR14][R14.64] ;  /* 0x0000000e0e2fe981 */ /* 0x0000a8000c1e1100 */
[----:B------:R1:W-:Y:S01]  /*1b470*/  STL [R1+0x8c], R18 ;  /* 0x00008c1201007387 */ /* 0x0003e20000100800 */
[----:B0-----:R-:W-:Y:S02]  /*1b480*/  @!P6 IMAD.MOV.U32 R14, RZ, RZ, R74 ;  /* 0x000000ffff0ee224 */ /* 0x001fe400078e004a */
[----:B------:R-:W-:Y:S01]  /*1b490*/  @!P6 IMAD.MOV.U32 R15, RZ, RZ, R69 ;  /* 0x000000ffff0fe224 */ /* 0x000fe200078e0045 */
[----:B------:R-:W4:Y:S04]  /*1b4a0*/  LDL R67, [R1+0x1420] ;  /* 0x0014200001437983 */ /* 0x000f280000100800 */
[----:B------:R3:W2:Y:S01]  /*1b4b0*/  @!P6 LDG.E.U8 R46, desc[UR14][R14.64] ;  /* 0x0000000e0e2ee981 */ /* 0x0006a2000c1e1100 */
[----:B-1----:R-:W-:-:S05]  /*1b4c0*/  VIADD R18, R64, 0xffffff8c ;  /* 0xffffff8c40127836 */ /* 0x002fca0000000000 */
[----:B------:R-:W-:Y:S01]  /*1b4d0*/  ISETP.GE.U32.AND P0, PT, R18, 0x7fffff0d, PT ;  /* 0x7fffff0d1200780c */ /* 0x000fe20003f06070 */
[----:B------:R0:W-:Y:S01]  /*1b4e0*/  STL [R1+0x88], R34 ;  /* 0x0000882201007387 */ /* 0x0001e20000100800 */
[----:B------:R-:W-:-:S03]  /*1b4f0*/  PRMT R18, RZ, 0x7610, R18 ;  /* 0x00007610ff127816 */ /* 0x000fc60000000012 */
[----:B0-----:R-:W2:Y:S01]  /*1b500*/  LDL R34, [R1+0x1424] ;  /* 0x0014240001227983 */ /* 0x001ea20000100800 */
[----:B---3--:R-:W-:Y:S02]  /*1b510*/  @!P6 IMAD.MOV.U32 R15, RZ, RZ, R37 ;  /* 0x000000ffff0fe224 */ /* 0x008fe400078e0025 */
[----:B------:R-:W-:-:S05]  /*1b520*/  @!P6 IMAD.MOV.U32 R14, RZ, RZ, R38 ;  /* 0x000000ffff0ee224 */ /* 0x000fca00078e0026 */
[----:B------:R0:W3:Y:S04]  /*1b530*/  @!P6 LDG.E.U8 R18, desc[UR14][R14.64] ;  /* 0x0000000e0e12e981 */ /* 0x0000e8000c1e1100 */
[----:B------:R-:W-:Y:S04]  /*1b540*/  STL [R1+0x40], R49 ;  /* 0x0000403101007387 */ /* 0x000fe80000100800 */
[----:B------:R-:W3:Y:S04]  /*1b550*/  LDL R68, [R1+0x1428] ;  /* 0x0014280001447983 */ /* 0x000ee80000100800 */
[----:B------:R-:W3:Y:S01]  /*1b560*/  LDL R63, [R1+0x142c] ;  /* 0x00142c00013f7983 */ /* 0x000ee20000100800 */
[----:B------:R-:W-:-:S03]  /*1b570*/  PRMT R45, RZ, 0x7610, R45 ;  /* 0x00007610ff2d7816 */ /* 0x000fc6000000002d */
[----:B------:R-:W3:Y:S01]  /*1b580*/  LDL R69, [R1+0x1430] ;  /* 0x0014300001457983 */ /* 0x000ee20000100800 */
[----:B0-----:R-:W-:-:S03]  /*1b590*/  @!P6 IMAD.MOV.U32 R14, RZ, RZ, R66 ;  /* 0x000000ffff0ee224 */ /* 0x001fc600078e0042 */
[----:B------:R-:W3:Y:S01]  /*1b5a0*/  LDL R74, [R1+0x1434] ;  /* 0x00143400014a7983 */ /* 0x000ee20000100800 */
[----:B------:R-:W-:Y:S01]  /*1b5b0*/  @!P6 IMAD.MOV.U32 R15, RZ, RZ, R65 ;  /* 0x000000ffff0fe224 */ /* 0x000fe200078e0041 */
[----:B------:R-:W-:Y:S02]  /*1b5c0*/  PRMT R84, RZ, 0x7610, R84 ;  /* 0x00007610ff547816 */ /* 0x000fe40000000054 */
[----:B------:R-:W-:Y:S04]  /*1b5d0*/  STL [R1+0x90], R48 ;  /* 0x0000903001007387 */ /* 0x000fe80000100800 */
[----:B------:R4:W3:Y:S04]  /*1b5e0*/  @!P6 LDG.E.U8 R45, desc[UR14][R14.64] ;  /* 0x0000000e0e2de981 */ /* 0x0008e8000c1e1100 */
[----:B------:R-:W3:Y:S04]  /*1b5f0*/  LDL R37, [R1+0x1438] ;  /* 0x0014380001257983 */ /* 0x000ee80000100800 */
[----:B------:R-:W3:Y:S01]  /*1b600*/  LDL R38, [R1+0x143c] ;  /* 0x00143c0001267983 */ /* 0x000ee20000100800 */
[----:B----4-:R-:W-:-:S02]  /*1b610*/  @!P0 IMAD.MOV.U32 R15, RZ, RZ, R67 ;  /* 0x000000ffff0f8224 */ /* 0x010fc400078e0043 */
[----:B--2---:R-:W-:-:S05]  /*1b620*/  @!P0 IMAD.MOV.U32 R14, RZ, RZ, R34 ;  /* 0x000000ffff0e8224 */ /* 0x004fca00078e0022 */
[----:B------:R0:W2:Y:S04]  /*1b630*/  @!P0 LDG.E.U8 R84, desc[UR14][R14.64] ;  /* 0x0000000e0e548981 */ /* 0x0000a8000c1e1100 */
[----:B---3--:R1:W-:Y:S04]  /*1b640*/  STL [R1+0xd4], R18 ;  /* 0x0000d41201007387 */ /* 0x0083e80000100800 */
[----:B------:R-:W3:Y:S04]  /*1b650*/  LDL R65, [R1+0x1440] ;  /* 0x0014400001417983 */ /* 0x000ee80000100800 */
[----:B------:R-:W4:Y:S04]  /*1b660*/  LDL R66, [R1+0x1444] ;  /* 0x0014440001427983 */ /* 0x000f280000100800 */
[----:B------:R-:W4:Y:S04]  /*1b670*/  LDL R67, [R1+0x1448] ;  /* 0x0014480001437983 */ /* 0x000f280000100800 */
[----:B------:R-:W4:Y:S01]  /*1b680*/  LDL R34, [R1+0x144c] ;  /* 0x00144c0001227983 */ /* 0x000f220000100800 */
[----:B------:R-:W-:Y:S01]  /*1b690*/  PRMT R83, RZ, 0x7610, R83 ;  /* 0x00007610ff537816 */ /* 0x000fe20000000053 */
[----:B0-----:R-:W-:-:S02]  /*1b6a0*/  @!P0 IMAD.MOV.U32 R14, RZ, RZ, R63 ;  /* 0x000000ffff0e8224 */ /* 0x001fc400078e003f */
[----:B------:R-:W-:Y:S01]  /*1b6b0*/  @!P0 IMAD.MOV.U32 R15, RZ, RZ, R68 ;  /* 0x000000ffff0f8224 */ /* 0x000fe200078e0044 */
[----:B------:R-:W-:Y:S01]  /*1b6c0*/  PRMT R81, RZ, 0x7610, R81 ;  /* 0x00007610ff517816 */ /* 0x000fe20000000051 */
[----:B-1----:R-:W-:-:S03]  /*1b6d0*/  VIADD R18, R64, 0xffffff8b ;  /* 0xffffff8b40127836 */ /* 0x002fc60000000000 */
[----:B------:R0:W4:Y:S02]  /*1b6e0*/  @!P0 LDG.E.U8 R83, desc[UR14][R14.64] ;  /* 0x0000000e0e538981 */ /* 0x000124000c1e1100 */
[----:B------:R-:W-:Y:S01]  /*1b6f0*/  ISETP.GE.U32.AND P6, PT, R18, 0x7fffff0c, PT ;  /* 0x7fffff0c1200780c */ /* 0x000fe20003fc6070 */
[----:B0-----:R-:W-:Y:S02]  /*1b700*/  @!P0 IMAD.MOV.U32 R14, RZ, RZ, R74 ;  /* 0x000000ffff0e8224 */ /* 0x001fe400078e004a */
[----:B------:R-:W-:-:S05]  /*1b710*/  @!P0 IMAD.MOV.U32 R15, RZ, RZ, R69 ;  /* 0x000000ffff0f8224 */ /* 0x000fca00078e0045 */
[----:B------:R0:W4:Y:S01]  /*1b720*/  @!P0 LDG.E.U8 R81, desc[UR14][R14.64] ;  /* 0x0000000e0e518981 */ /* 0x000122000c1e1100 */
[----:B------:R-:W-:Y:S02]  /*1b730*/  PRMT R80, RZ, 0x7610, R80 ;  /* 0x00007610ff507816 */ /* 0x000fe40000000050 */
[----:B------:R-:W-:Y:S01]  /*1b740*/  PRMT R44, RZ, 0x7610, R44 ;  /* 0x00007610ff2c7816 */ /* 0x000fe2000000002c */
[----:B0-----:R-:W-:Y:S02]  /*1b750*/  @!P0 IMAD.MOV.U32 R14, RZ, RZ, R38 ;  /* 0x000000ffff0e8224 */ /* 0x001fe400078e0026 */
[----:B------:R-:W-:-:S05]  /*1b760*/  @!P0 IMAD.MOV.U32 R15, RZ, RZ, R37 ;  /* 0x000000ffff0f8224 */ /* 0x000fca00078e0025 */
[----:B------:R3:W4:Y:S01]  /*1b770*/  @!P0 LDG.E.U8 R80, desc[UR14][R14.64] ;  /* 0x0000000e0e508981 */ /* 0x000722000c1e1100 */
[----:B------:R-:W-:-:S03]  /*1b780*/  PRMT R33, RZ, 0x7610, R33 ;  /* 0x00007610ff217816 */ /* 0x000fc60000000021 */
[----:B--2---:R-:W-:Y:S04]  /*1b790*/  STL [R1+0x1a2c], R84 ;  /* 0x001a2c5401007387 */ /* 0x004fe80000100800 */
[----:B------:R-:W-:Y:S04]  /*1b7a0*/  STL [R1+0xdc], R47 ;  /* 0x0000dc2f01007387 */ /* 0x000fe80000100800 */
[----:B------:R-:W2:Y:S04]  /*1b7b0*/  LDL R68, [R1+0x1450] ;  /* 0x0014500001447983 */ /* 0x000ea80000100800 */
[----:B------:R-:W2:Y:S01]  /*1b7c0*/  LDL R63, [R1+0x1454] ;  /* 0x00145400013f7983 */ /* 0x000ea20000100800 */
[----:B---3--:R-:W-:-:S02]  /*1b7d0*/  @!P6 IMAD.MOV.U32 R15, RZ, RZ, R65 ;  /* 0x000000ffff0fe224 */ /* 0x008fc400078e0041 */
[----:B----4-:R-:W-:-:S05]  /*1b7e0*/  @!P6 IMAD.MOV.U32 R14, RZ, RZ, R66 ;  /* 0x000000ffff0ee224 */ /* 0x010fca00078e0042 */
[----:B------:R0:W3:Y:S02]  /*1b7f0*/  @!P6 LDG.E.U8 R44, desc[UR14][R14.64] ;  /* 0x0000000e0e2ce981 */ /* 0x0000e4000c1e1100 */
[----:B0-----:R-:W-:Y:S02]  /*1b800*/  @!P6 IMAD.MOV.U32 R14, RZ, RZ, R34 ;  /* 0x000000ffff0ee224 */ /* 0x001fe400078e0022 */
[----:B------:R-:W-:-:S05]  /*1b810*/  @!P6 IMAD.MOV.U32 R15, RZ, RZ, R67 ;  /* 0x000000ffff0fe224 */ /* 0x000fca00078e0043 */
[----:B------:R2:W4:Y:S04]  /*1b820*/  @!P6 LDG.E.U8 R33, desc[UR14][R14.64] ;  /* 0x0000000e0e21e981 */ /* 0x000528000c1e1100 */
[----:B------:R-:W-:Y:S04]  /*1b830*/  STL [R1+0x1a30], R83 ;  /* 0x001a305301007387 */ /* 0x000fe80000100800 */
[----:B------:R-:W-:Y:S04]  /*1b840*/  STL [R1+0xd8], R46 ;  /* 0x0000d82e01007387 */ /* 0x000fe80000100800 */
[----:B------:R-:W3:Y:S04]  /*1b850*/  LDL R69, [R1+0x1458] ;  /* 0x0014580001457983 */ /* 0x000ee80000100800 */
[----:B------:R-:W3:Y:S04]  /*1b860*/  LDL R74, [R1+0x145c] ;  /* 0x00145c00014a7983 */ /* 0x000ee80000100800 */
[----:B------:R-:W-:Y:S01]  /*1b870*/  STL [R1+0x1a34], R81 ;  /* 0x001a345101007387 */ /* 0x000fe20000100800 */
[----:B------:R-:W-:-:S03]  /*1b880*/  VIADD R18, R64, 0xffffff8a ;  /* 0xffffff8a40127836 */ /* 0x000fc60000000000 */
[----:B------:R-:W3:Y:S04]  /*1b890*/  LDL R37, [R1+0x1460] ;  /* 0x0014600001257983 */ /* 0x000ee80000100800 */
[----:B------:R-:W3:Y:S01]  /*1b8a0*/  LDL R38, [R1+0x1464] ;  /* 0x0014640001267983 */ /* 0x000ee20000100800 */
[----:B------:R-:W-:Y:S02]  /*1b8b0*/  ISETP.GE.U32.AND P0, PT, R18, 0x7fffff0b, PT ;  /* 0x7fffff0b1200780c */ /* 0x000fe40003f06070 */
[----:B------:R-:W-:Y:S01]  /*1b8c0*/  PRMT R18, RZ, 0x7610, R18 ;  /* 0x00007610ff127816 */ /* 0x000fe20000000012 */
[----:B------:R-:W-:Y:S04]  /*1b8d0*/  STL [R1+0xd0], R45 ;  /* 0x0000d02d01007387 */ /* 0x000fe80000100800 */
[----:B------:R-:W-:Y:S04]  /*1b8e0*/  STL [R1+0x1a38], R80 ;  /* 0x001a385001007387 */ /* 0x000fe80000100800 */
[----:B------:R-:W3:Y:S04]  /*1b8f0*/  LDL R65, [R1+0x1468] ;  /* 0x0014680001417983 */ /* 0x000ee80000100800 */
[----:B------:R-:W3:Y:S01]  /*1b900*/  LDL R66, [R1+0x146c] ;  /* 0x00146c0001427983 */ /* 0x000ee20000100800 */
[----:B--2---:R-:W-:-:S02]  /*1b910*/  @!P6 IMAD.MOV.U32 R15, RZ, RZ, R68 ;  /* 0x000000ffff0fe224 */ /* 0x004fc400078e0044 */
[----:B------:R-:W-:-:S05]  /*1b920*/  @!P6 IMAD.MOV.U32 R14, RZ, RZ, R63 ;  /* 0x000000ffff0ee224 */ /* 0x000fca00078e003f */
[----:B------:R3:W2:Y:S04]  /*1b930*/  @!P6 LDG.E.U8 R18, desc[UR14][R14.64] ;  /* 0x0000000e0e12e981 */ /* 0x0006a8000c1e1100 */
[----:B----4-:R0:W-:Y:S04]  /*1b940*/  STL [R1+0x8], R33 ;  /* 0x0000082101007387 */ /* 0x0101e80000100800 */
[----:B------:R-:W4:Y:S01]  /*1b950*/  LDL R34, [R1+0x1474] ;  /* 0x0014740001227983 */ /* 0x000f220000100800 */
[----:B------:R-:W-:Y:S02]  /*1b960*/  PRMT R43, RZ, 0x7610, R43 ;  /* 0x00007610ff2b7816 */ /* 0x000fe4000000002b */
[----:B------:R-:W-:Y:S01]  /*1b970*/  PRMT R36, RZ, 0x7610, R36 ;  /* 0x00007610ff247816 */ /* 0x000fe20000000024 */
[----:B------:R-:W4:Y:S04]  /*1b980*/  LDL R72, [R1+0x1478] ;  /* 0x0014780001487983 */ /* 0x000f280000100800 */
[----:B0-----:R-:W4:Y:S01]  /*1b990*/  LDL R33, [R1+0x1470] ;  /* 0x0014700001217983 */ /* 0x001f220000100800 */
[----:B---3--:R-:W-:-:S02]  /*1b9a0*/  @!P6 IMAD.MOV.U32 R15, RZ, RZ, R69 ;  /* 0x000000ffff0fe224 */ /* 0x008fc400078e0045 */
[----:B------:R-:W-:Y:S01]  /*1b9b0*/  @!P6 IMAD.MOV.U32 R14, RZ, RZ, R74 ;  /* 0x000000ffff0ee224 */ /* 0x000fe200078e004a */
[----:B------:R-:W3:Y:S04]  /*1b9c0*/  LDL R63, [R1+0x147c] ;  /* 0x00147c00013f7983 */ /* 0x000ee80000100800 */
[----:B------:R0:W3:Y:S02]  /*1b9d0*/  @!P6 LDG.E.U8 R43, desc[UR14][R14.64] ;  /* 0x0000000e0e2be981 */ /* 0x0000e4000c1e1100 */
[----:B0-----:R-:W-:Y:S02]  /*1b9e0*/  @!P0 IMAD.MOV.U32 R14, RZ, RZ, R38 ;  /* 0x000000ffff0e8224 */ /* 0x001fe400078e0026 */
[----:B------:R-:W-:-:S05]  /*1b9f0*/  @!P0 IMAD.MOV.U32 R15, RZ, RZ, R37 ;  /* 0x000000ffff0f8224 */ /* 0x000fca00078e0025 */
[----:B------:R0:W3:Y:S01]  /*1ba00*/  @!P0 LDG.E.U8 R36, desc[UR14][R14.64] ;  /* 0x0000000e0e248981 */ /* 0x0000e2000c1e1100 */
[----:B------:R-:W-:Y:S01]  /*1ba10*/  PRMT R42, RZ, 0x7610, R42 ;  /* 0x00007610ff2a7816 */ /* 0x000fe2000000002a */
[----:B0-----:R-:W-:Y:S02]  /*1ba20*/  @!P0 IMAD.MOV.U32 R14, RZ, RZ, R66 ;  /* 0x000000ffff0e8224 */ /* 0x001fe400078e0042 */
[----:B------:R-:W-:-:S05]  /*1ba30*/  @!P0 IMAD.MOV.U32 R15, RZ, RZ, R65 ;  /* 0x000000ffff0f8224 */ /* 0x000fca00078e0041 */
[----:B------:R4:W3:Y:S04]  /*1ba40*/  @!P0 LDG.E.U8 R42, desc[UR14][R14.64] ;  /* 0x0000000e0e2a8981 */ /* 0x0008e8000c1e1100 */
[----:B--2---:R0:W-:Y:S04]  /*1ba50*/  STL [R1+0x4], R18 ;  /* 0x0000041201007387 */ /* 0x0041e80000100800 */
[----:B------:R-:W2:Y:S04]  /*1ba60*/  LDL R73, [R1+0x1480] ;  /* 0x0014800001497983 */ /* 0x000ea80000100800 */
[----:B------:R-:W2:Y:S01]  /*1ba70*/  LDL R67, [R1+0x1484] ;  /* 0x0014840001437983 */ /* 0x000ea20000100800 */
[----:B0-----:R-:W-:-:S03]  /*1ba80*/  VIADD R18, R64, 0xffffff89 ;  /* 0xffffff8940127836 */ /* 0x001fc60000000000 */
[----:B------:R-:W2:Y:S02]  /*1ba90*/  LDL R68, [R1+0x1488] ;  /* 0x0014880001447983 */ /* 0x000ea40000100800 */
[----:B------:R-:W-:Y:S02]  /*1baa0*/  ISETP.GE.U32.AND P6, PT, R18, 0x7fffff0a, PT ;  /* 0x7fffff0a1200780c */ /* 0x000fe40003fc6070 */
[----:B------:R-:W2:Y:S01]  /*1bab0*/  LDL R69, [R1+0x148c] ;  /* 0x00148c0001457983 */ /* 0x000ea20000100800 */
[----:B------:R-:W-:-:S03]  /*1bac0*/  PRMT R18, RZ, 0x7610, R18 ;  /* 0x00007610ff127816 */ /* 0x000fc60000000012 */
[----:B------:R-:W2:Y:S01]  /*1bad0*/  LDL R74, [R1+0x1490] ;  /* 0x00149000014a7983 */ /* 0x000ea20000100800 */
[----:B----4-:R-:W-:Y:S02]  /*1bae0*/  @!P0 IMAD.MOV.U32 R14, RZ, RZ, R34 ;  /* 0x000000ffff0e8224 */ /* 0x010fe400078e0022 */
[----:B------:R-:W-:-:S05]  /*1baf0*/  @!P0 IMAD.MOV.U32 R15, RZ, RZ, R33 ;  /* 0x000000ffff0f8224 */ /* 0x000fca00078e0021 */
[----:B------:R0:W4:Y:S04]  /*1bb00*/  @!P0 LDG.E.U8 R18, desc[UR14][R14.64] ;  /* 0x0000000e0e128981 */ /* 0x000128000c1e1100 */
[----:B------:R-:W-:Y:S04]  /*1bb10*/  STL [R1+0xc], R44 ;  /* 0x00000c2c01007387 */ /* 0x000fe80000100800 */
[----:B---3--:R1:W-:Y:S04]  /*1bb20*/  STL [R1+0x3c], R36 ;  /* 0x00003c2401007387 */ /* 0x0083e80000100800 */
[----:B------:R-:W3:Y:S04]  /*1bb30*/  LDL R37, [R1+0x1498] ;  /* 0x0014980001257983 */ /* 0x000ee80000100800 */
[----:B------:R-:W3:Y:S04]  /*1bb40*/  LDL R38, [R1+0x149c] ;  /* 0x00149c0001267983 */ /* 0x000ee80000100800 */
[----:B-1----:R-:W3:Y:S04]  /*1bb50*/  LDL R36, [R1+0x1494] ;  /* 0x0014940001247983 */ /* 0x002ee80000100800 */
[----:B------:R-:W3:Y:S04]  /*1bb60*/  LDL R65, [R1+0x14a0] ;  /* 0x0014a00001417983 */ /* 0x000ee80000100800 */
[----:B------:R-:W3:Y:S04]  /*1bb70*/  LDL R66, [R1+0x14a4] ;  /* 0x0014a40001427983 */ /* 0x000ee80000100800 */
[----:B------:R-:W3:Y:S04]  /*1bb80*/  LDL R33, [R1+0x14a8] ;  /* 0x0014a80001217983 */ /* 0x000ee80000100800 */
[----:B------:R-:W3:Y:S01]  /*1bb90*/  LDL R34, [R1+0x14ac] ;  /* 0x0014ac0001227983 */ /* 0x000ee20000100800 */
[----:B0-----:R-:W-:-:S03]  /*1bba0*/  @!P0 IMAD.MOV.U32 R14, RZ, RZ, R63 ;  /* 0x000000ffff0e8224 */ /* 0x001fc600078e003f */
[----:B----4-:R0:W-:Y:S04]  /*1bbb0*/  STL [R1+0x34], R18 ;  /* 0x0000341201007387 */ /* 0x0101e80000100800 */
[----:B------:R-:W-:Y:S04]  /*1bbc0*/  STL [R1], R43 ;  /* 0x0000002b01007387 */ /* 0x000fe80000100800 */
[----:B------:R-:W4:Y:S01]  /*1bbd0*/  LDL R63, [R1+0x14b4] ;  /* 0x0014b400013f7983 */ /* 0x000f220000100800 */
[----:B------:R-:W-:Y:S01]  /*1bbe0*/  PRMT R41, RZ, 0x7610, R41 ;  /* 0x00007610ff297816 */ /* 0x000fe20000000029 */
[----:B------:R-:W-:Y:S01]  /*1bbf0*/  @!P0 IMAD.MOV.U32 R15, RZ, RZ, R72 ;  /* 0x000000ffff0f8224 */ /* 0x000fe200078e0048 */
[----:B------:R-:W-:-:S04]  /*1bc00*/  PRMT R40, RZ, 0x7610, R40 ;  /* 0x00007610ff287816 */ /* 0x000fc80000000028 */
[----:B------:R2:W4:Y:S01]  /*1bc10*/  @!P0 LDG.E.U8 R41, desc[UR14][R14.64] ;  /* 0x0000000e0e298981 */ /* 0x000522000c1e1100 */
[----:B------:R-:W-:Y:S01]  /*1bc20*/  PRMT R39, RZ, 0x7610, R39 ;  /* 0x00007610ff277816 */ /* 0x000fe20000000027 */
[----:B0-----:R-:W-:Y:S02]  /*1bc30*/  VIADD R18, R64, 0xffffff88 ;  /* 0xffffff8840127836 */ /* 0x001fe40000000000 */
[----:B--2---:R-:W-:Y:S02]  /*1bc40*/  @!P6 IMAD.MOV.U32 R14, RZ, RZ, R67 ;  /* 0x000000ffff0ee224 */ /* 0x004fe400078e0043 */
[----:B------:R-:W-:-:S05]  /*1bc50*/  @!P6 IMAD.MOV.U32 R15, RZ, RZ, R73 ;  /* 0x000000ffff0fe224 */ /* 0x000fca00078e0049 */
[----:B------:R0:W2:Y:S01]  /*1bc60*/  @!P6 LDG.E.U8 R40, desc[UR14][R14.64] ;  /* 0x0000000e0e28e981 */ /* 0x0000a2000c1e1100 */
[----:B------:R-:W-:Y:S02]  /*1bc70*/  ISETP.GE.U32.AND P0, PT, R18, 0x7fffff09, PT ;  /* 0x7fffff091200780c */ /* 0x000fe40003f06070 */
[----:B------:R-:W-:Y:S01]  /*1bc80*/  PRMT R35, RZ, 0x7610, R35 ;  /* 0x00007610ff237816 */ /* 0x000fe20000000023 */
[----:B0-----:R-:W-:Y:S02]  /*1bc90*/  @!P6 IMAD.MOV.U32 R14, RZ, RZ, R69 ;  /* 0x000000ffff0ee224 */ /* 0x001fe400078e0045 */
[----:B------:R-:W-:-:S05]  /*1bca0*/  @!P6 IMAD.MOV.U32 R15, RZ, RZ, R68 ;  /* 0x000000ffff0fe224 */ /* 0x000fca00078e0044 */
[----:B------:R3:W2:Y:S01]  /*1bcb0*/  @!P6 LDG.E.U8 R39, desc[UR14][R14.64] ;  /* 0x0000000e0e27e981 */ /* 0x0006a2000c1e1100 */
[----:B------:R-:W-:Y:S01]  /*1bcc0*/  PRMT R32, RZ, 0x7610, R32 ;  /* 0x00007610ff207816 */ /* 0x000fe20000000020 */
[----:B---3--:R-:W-:Y:S02]  /*1bcd0*/  @!P6 IMAD.MOV.U32 R14, RZ, RZ, R36 ;  /* 0x000000ffff0ee224 */ /* 0x008fe400078e0024 */
[----:B------:R-:W-:-:S05]  /*1bce0*/  @!P6 IMAD.MOV.U32 R15, RZ, RZ, R74 ;  /* 0x000000ffff0fe224 */ /* 0x000fca00078e004a */
[----:B------:R0:W3:Y:S01]  /*1bcf0*/  @!P6 LDG.E.U8 R35, desc[UR14][R14.64] ;  /* 0x0000000e0e23e981 */ /* 0x0000e2000c1e1100 */
[----:B------:R-:W-:Y:S01]  /*1bd00*/  PRMT R31, RZ, 0x7610, R31 ;  /* 0x00007610ff1f7816 */ /* 0x000fe2000000001f */
[----:B0-----:R-:W-:Y:S02]  /*1bd10*/  @!P6 IMAD.MOV.U32 R14, RZ, RZ, R38 ;  /* 0x000000ffff0ee224 */ /* 0x001fe400078e0026 */
[----:B------:R-:W-:-:S05]  /*1bd20*/  @!P6 IMAD.MOV.U32 R15, RZ, RZ, R37 ;  /* 0x000000ffff0fe224 */ /* 0x000fca00078e0025 */
[----:B------:R0:W2:Y:S01]  /*1bd30*/  @!P6 LDG.E.U8 R32, desc[UR14][R14.64] ;  /* 0x0000000e0e20e981 */ /* 0x0000a2000c1e1100 */
        /* <DEDUP_REMOVED lines=10> */
[----:B------:R-:W-:Y:S04]  /*1bde0*/  STL [R1+0x38], R42 ;  /* 0x0000382a01007387 */ /* 0x000fe80000100800 */
[----:B------:R-:W2:Y:S04]  /*1bdf0*/  LDL R65, [R1+0x1520] ;  /* 0x0015200001417983 */ /* 0x000ea80000100800 */
[----:B------:R-:W2:Y:S01]  /*1be00*/  LDL R66, [R1+0x1524] ;  /* 0x0015240001427983 */ /* 0x000ea20000100800 */
[----:B----4-:R-:W-:-:S05]  /*1be10*/  @!P0 IMAD.MOV.U32 R14, RZ, RZ, R63 ;  /* 0x000000ffff0e8224 */ /* 0x010fca00078e003f */
[----:B------:R0:W4:Y:S02]  /*1be20*/  @!P0 LDG.E.U8 R28, desc[UR14][R14.64] ;  /* 0x0000000e0e1c8981 */ /* 0x000124000c1e1100 */
[----:B0-----:R-:W-:Y:S02]  /*1be30*/  @!P0 IMAD.MOV.U32 R14, RZ, RZ, R22 ;  /* 0x000000ffff0e8224 */ /* 0x001fe400078e0016 */
[----:B------:R-:W-:-:S05]  /*1be40*/  @!P0 IMAD.MOV.U32 R15, RZ, RZ, R23 ;  /* 0x000000ffff0f8224 */ /* 0x000fca00078e0017 */
[----:B------:R0:W3:Y:S04]  /*1be50*/  @!P0 LDG.E.U8 R18, desc[UR14][R14.64] ;  /* 0x0000000e0e128981 */ /* 0x0000e8000c1e1100 */
[----:B------:R-:W-:Y:S04]  /*1be60*/  STL [R1+0x30], R41 ;  /* 0x0000302901007387 */ /* 0x000fe80000100800 */
[----:B------:R-:W3:Y:S01]  /*1be70*/  LDL.LU R24, [R1+0x1a98] ;  /* 0x001a980001187983 */ /* 0x000ee20000300800 */
[C---:B0-----:R-:W-:Y:S02]  /*1be80*/  VIADD R15, R64.reuse, 0x7f ;  /* 0x0000007f400f7836 */ /* 0x041fe40000000000 */
[----:B------:R-:W-:Y:S01]  /*1be90*/  VIADD R14, R64, 0xffffff83 ;  /* 0xffffff83400e7836 */ /* 0x000fe20000000000 */
[----:B------:R-:W-:-:S02]  /*1bea0*/  PRMT R93, RZ, 0x7610, R93 ;  /* 0x00007610ff5d7816 */ /* 0x000fc4000000005d */
[----:B------:R-:W-:Y:S01]  /*1beb0*/  PRMT R92, RZ, 0x7610, R92 ;  /* 0x00007610ff5c7816 */ /* 0x000fe2000000005c */
[----:B----4-:R0:W-:Y:S04]  /*1bec0*/  STL [R1+0xc4], R28 ;  /* 0x0000c41c01007387 */ /* 0x0101e80000100800 */
[----:B--2---:R-:W-:Y:S04]  /*1bed0*/  STL [R1+0x84], R40 ;  /* 0x0000842801007387 */ /* 0x004fe80000100800 */
[----:B------:R-:W2:Y:S01]  /*1bee0*/  LDL.LU R23, [R1+0x1a94] ;  /* 0x001a940001177983 */ /* 0x000ea20000300800 */
[----:B0-----:R-:W-:-:S03]  /*1bef0*/  IADD3 R28, P6, PT, R21, R5, RZ ;  /* 0x00000005151c7210 */ /* 0x001fc60007fde0ff */
[----:B------:R-:W4:Y:S04]  /*1bf00*/  LDL.LU R22, [R1+0x1a90] ;  /* 0x001a900001167983 */ /* 0x000f280000300800 */
[----:B------:R-:W-:Y:S04]  /*1bf10*/  STL [R1+0x80], R39 ;  /* 0x0000802701007387 */ /* 0x000fe80000100800 */
[----:B------:R-:W-:Y:S04]  /*1bf20*/  STL [R1+0x1554], R28 ;  /* 0x0015541c01007387 */ /* 0x000fe80000100800 */
[----:B------:R0:W-:Y:S04]  /*1bf30*/  STL [R1+0xc8], R29 ;  /* 0x0000c81d01007387 */ /* 0x0001e80000100800 */
[----:B---3--:R1:W-:Y:S01]  /*1bf40*/  STL [R1+0xc0], R18 ;  /* 0x0000c01201007387 */ /* 0x0083e20000100800 */
[----:B0-----:R-:W-:Y:S01]  /*1bf50*/  IMAD.X R29, R19, 0x1, R6, P6 ;  /* 0x00000001131d7824 */ /* 0x001fe200030e0606 */
[----:B-1----:R-:W-:-:S02]  /*1bf60*/  IADD3 R18, P0, PT, R21, R7, RZ ;  /* 0x0000000715127210 */ /* 0x002fc40007f1e0ff */
[----:B------:R-:W-:Y:S01]  /*1bf70*/  ISETP.GE.U32.AND P6, PT, R14, 0x7fffff04, PT ;  /* 0x7fffff040e00780c */ /* 0x000fe20003fc6070 */
[----:B------:R-:W-:Y:S02]  /*1bf80*/  @!P1 IMAD.MOV.U32 R14, RZ, RZ, R66 ;  /* 0x000000ffff0e9224 */ /* 0x000fe400078e0042 */
[----:B------:R-:W-:Y:S01]  /*1bf90*/  IMAD.X R19, R19, 0x1, R8, P0 ;  /* 0x0000000113137824 */ /* 0x000fe200000e0608 */
[----:B------:R-:W-:Y:S01]  /*1bfa0*/  ISETP.GT.AND P0, PT, R15, 0x7f, PT ;  /* 0x0000007f0f00780c */ /* 0x000fe20003f04270 */
[----:B------:R-:W-:-:S05]  /*1bfb0*/  @!P1 IMAD.MOV.U32 R15, RZ, RZ, R65 ;  /* 0x000000ffff0f9224 */ /* 0x000fca00078e0041 */
[----:B------:R0:W3:Y:S02]  /*1bfc0*/  @!P1 LDG.E.U8 R93, desc[UR14][R14.64] ;  /* 0x0000000e0e5d9981 */ /* 0x0000e4000c1e1100 */
[----:B0-----:R-:W-:Y:S02]  /*1bfd0*/  @!P1 IMAD.MOV.U32 R14, RZ, RZ, R12 ;  /* 0x000000ffff0e9224 */ /* 0x001fe400078e000c */
[----:B------:R-:W-:-:S05]  /*1bfe0*/  @!P1 IMAD.MOV.U32 R15, RZ, RZ, R20 ;  /* 0x000000ffff0f9224 */ /* 0x000fca00078e0014 */
[----:B------:R0:W2:Y:S04]  /*1bff0*/  @!P1 LDG.E.U8 R92, desc[UR14][R14.64] ;  /* 0x0000000e0e5c9981 */ /* 0x0000a8000c1e1100 */
[----:B------:R-:W-:Y:S04]  /*1c000*/  STL [R1+0x7c], R35 ;  /* 0x00007c2301007387 */ /* 0x000fe80000100800 */
[----:B------:R-:W4:Y:S04]  /*1c010*/  LDL.LU R21, [R1+0x1a8c] ;  /* 0x001a8c0001157983 */ /* 0x000f280000300800 */
[----:B------:R-:W-:Y:S04]  /*1c020*/  STL [R1+0x78], R32 ;  /* 0x0000782001007387 */ /* 0x000fe80000100800 */
[----:B------:R-:W-:Y:S04]  /*1c030*/  STL [R1+0x1550], R29 ;  /* 0x0015501d01007387 */ /* 0x000fe80000100800 */
[----:B------:R-:W-:Y:S04]  /*1c040*/  STL [R1+0x155c], R18 ;  /* 0x00155c1201007387 */ /* 0x000fe80000100800 */
[----:B------:R-:W-:Y:S04]  /*1c050*/  STL [R1+0xcc], R31 ;  /* 0x0000cc1f01007387 */ /* 0x000fe80000100800 */
[----:B------:R-:W-:Y:S01]  /*1c060*/  STL [R1+0x1558], R19 ;  /* 0x0015581301007387 */ /* 0x000fe20000100800 */
[----:B0-----:R-:W-:-:S02]  /*1c070*/  @!P1 IMAD.MOV.U32 R15, RZ, RZ, R2 ;  /* 0x000000ffff0f9224 */ /* 0x001fc400078e0002 */
[----:B------:R-:W-:Y:S01]  /*1c080*/  @!P1 IMAD.MOV.U32 R14, RZ, RZ, R13 ;  /* 0x000000ffff0e9224 */ /* 0x000fe200078e000d */
[----:B------:R-:W-:-:S06]  /*1c090*/  PRMT R91, RZ, 0x7610, R91 ;  /* 0x00007610ff5b7816 */ /* 0x000fcc000000005b */
[----:B------:R0:W4:Y:S04]  /*1c0a0*/  @!P1 LDG.E.U8 R91, desc[UR14][R14.64] ;  /* 0x0000000e0e5b9981 */ /* 0x000128000c1e1100 */
[----:B---3--:R-:W-:Y:S04]  /*1c0b0*/  STL [R1+0x1a3c], R93 ;  /* 0x001a3c5d01007387 */ /* 0x008fe80000100800 */
[----:B------:R-:W3:Y:S04]  /*1c0c0*/  LDL.LU R20, [R1+0x1a88] ;  /* 0x001a880001147983 */ /* 0x000ee80000300800 */
[----:B------:R-:W3:Y:S04]  /*1c0d0*/  LDL.LU R12, [R1+0x1a84] ;  /* 0x001a8400010c7983 */ /* 0x000ee80000300800 */
[----:B--2---:R-:W-:Y:S04]  /*1c0e0*/  STL [R1+0x1a40], R92 ;  /* 0x001a405c01007387 */ /* 0x004fe80000100800 */
[----:B------:R-:W2:Y:S04]  /*1c0f0*/  LDL.LU R2, [R1+0x1a80] ;  /* 0x001a800001027983 */ /* 0x000ea80000300800 */
[----:B------:R-:W2:Y:S01]  /*1c100*/  LDL.LU R13, [R1+0x1a7c] ;  /* 0x001a7c00010d7983 */ /* 0x000ea20000300800 */
[----:B------:R-:W-:Y:S01]  /*1c110*/  PRMT R90, RZ, 0x7610, R90 ;  /* 0x00007610ff5a7816 */ /* 0x000fe2000000005a */
[----:B0-----:R-:W-:-:S02]  /*1c120*/  @!P1 IMAD.MOV.U32 R14, RZ, RZ, R16 ;  /* 0x000000ffff0e9224 */ /* 0x001fc400078e0010 */
[----:B------:R-:W-:Y:S01]  /*1c130*/  @!P1 IMAD.MOV.U32 R15, RZ, RZ, R0 ;  /* 0x000000ffff0f9224 */ /* 0x000fe200078e0000 */
[----:B------:R-:W-:-:S04]  /*1c140*/  PRMT R30, RZ, 0x7610, R30 ;  /* 0x00007610ff1e7816 */ /* 0x000fc8000000001e */
[----:B------:R3:W2:Y:S04]  /*1c150*/  @!P1 LDG.E.U8 R90, desc[UR14][R14.64] ;  /* 0x0000000e0e5a9981 */ /* 0x0006a8000c1e1100 */
[----:B----4-:R-:W-:Y:S04]  /*1c160*/  STL [R1+0x1a44], R91 ;  /* 0x001a445b01007387 */ /* 0x010fe80000100800 */
[----:B------:R-:W4:Y:S04]  /*1c170*/  LDL.LU R0, [R1+0x1a78] ;  /* 0x001a780001007983 */ /* 0x000f280000300800 */
[----:B------:R-:W4:Y:S01]  /*1c180*/  LDL.LU R16, [R1+0x1a74] ;  /* 0x001a740001107983 */ /* 0x000f220000300800 */
[----:B---3--:R-:W-:Y:S01]  /*1c190*/  @!P6 IMAD.MOV.U32 R15, RZ, RZ, R12 ;  /* 0x000000ffff0fe224 */ /* 0x008fe200078e000c */
[----:B------:R-:W-:Y:S01]  /*1c1a0*/  PRMT R20, RZ, 0x7610, R20 ;  /* 0x00007610ff147816 */ /* 0x000fe20000000014 */
[----:B--2---:R-:W-:-:S05]  /*1c1b0*/  @!P6 IMAD.MOV.U32 R14, RZ, RZ, R13 ;  /* 0x000000ffff0ee224 */ /* 0x004fca00078e000d */
[----:B------:R0:W2:Y:S02]  /*1c1c0*/  @!P6 LDG.E.U8 R30, desc[UR14][R14.64] ;  /* 0x0000000e0e1ee981 */ /* 0x0000a4000c1e1100 */
[----:B0-----:R-:W-:Y:S02]  /*1c1d0*/  @!P6 IMAD.MOV.U32 R14, RZ, RZ, R88 ;  /* 0x000000ffff0ee224 */ /* 0x001fe400078e0058 */
[----:B------:R-:W-:-:S05]  /*1c1e0*/  @!P6 IMAD.MOV.U32 R15, RZ, RZ, R17 ;  /* 0x000000ffff0fe224 */ /* 0x000fca00078e0011 */
[----:B------:R0:W3:Y:S04]  /*1c1f0*/  @!P6 LDG.E.U8 R20, desc[UR14][R14.64] ;  /* 0x0000000e0e14e981 */ /* 0x0000e8000c1e1100 */
[----:B------:R-:W-:Y:S01]  /*1c200*/  STL [R1+0x1a48], R90 ;  /* 0x001a485a01007387 */ /* 0x000fe20000100800 */
[----:B------:R-:W-:-:S03]  /*1c210*/  PRMT R27, RZ, 0x7610, R27 ;  /* 0x00007610ff1b7816 */ /* 0x000fc6000000001b */
[----:B------:R-:W2:Y:S04]  /*1c220*/  LDL.LU R12, [R1+0x1a70] ;  /* 0x001a7000010c7983 */ /* 0x000ea80000300800 */
[----:B------:R-:W2:Y:S01]  /*1c230*/  LDL.LU R13, [R1+0x1a6c] ;  /* 0x001a6c00010d7983 */ /* 0x000ea20000300800 */
[----:B0-----:R-:W-:-:S03]  /*1c240*/  @!P6 IMAD.MOV.U32 R14, RZ, RZ, R28 ;  /* 0x000000ffff0ee224 */ /* 0x001fc600078e001c */
[----:B------:R-:W2:Y:S01]  /*1c250*/  LDL.LU R17, [R1+0x1a68] ;  /* 0x001a680001117983 */ /* 0x000ea20000300800 */
[----:B------:R-:W-:-:S03]  /*1c260*/  @!P6 IMAD.MOV.U32 R15, RZ, RZ, R29 ;  /* 0x000000ffff0fe224 */ /* 0x000fc600078e001d */
[----:B------:R-:W2:Y:S01]  /*1c270*/  LDL.LU R88, [R1+0x1a64] ;  /* 0x001a640001587983 */ /* 0x000ea20000300800 */
[----:B------:R-:W-:-:S03]  /*1c280*/  PRMT R26, RZ, 0x7610, R26 ;  /* 0x00007610ff1a7816 */ /* 0x000fc6000000001a */
[----:B------:R0:W2:Y:S01]  /*1c290*/  @!P6 LDG.E.U8 R27, desc[UR14][R14.64] ;  /* 0x0000000e0e1be981 */ /* 0x0000a2000c1e1100 */
[----:B------:R-:W-:-:S03]  /*1c2a0*/  PRMT R25, RZ, 0x7610, R25 ;  /* 0x00007610ff197816 */ /* 0x000fc60000000019 */
[----:B------:R1:W2:Y:S04]  /*1c2b0*/  @!P6 LDG.E.U8 R26, desc[UR14][R18.64] ;  /* 0x0000000e121ae981 */ /* 0x0002a8000c1e1100 */
[----:B---3--:R4:W-:Y:S02]  /*1c2c0*/  STL [R1+0x28], R20 ;  /* 0x0000281401007387 */ /* 0x0089e40000100800 */
[----:B----4-:R-:W-:-:S05]  /*1c2d0*/  IMAD R20, R16, 0x7d, RZ ;  /* 0x0000007d10147824 */ /* 0x010fca00078e02ff */
[----:B0-----:R-:W-:Y:S02]  /*1c2e0*/  SHF.R.S32.HI R14, RZ, 0x1f, R20 ;  /* 0x0000001fff0e7819 */ /* 0x001fe40000011414 */
[----:B------:R-:W-:-:S05]  /*1c2f0*/  IADD3 R28, P1, PT, R20, R0, RZ ;  /* 0x00000000141c7210 */ /* 0x000fca0007f3e0ff */
[----:B------:R-:W-:Y:S02]  /*1c300*/  IMAD.X R29, R14, 0x1, R2, P1 ;  /* 0x000000010e1d7824 */ /* 0x000fe400008e0602 */
[----:B-1----:R-:W-:Y:S02]  /*1c310*/  @!P4 IMAD.MOV.U32 R18, RZ, RZ, R28 ;  /* 0x000000ffff12c224 */ /* 0x002fe400078e001c */
[----:B------:R-:W-:-:S05]  /*1c320*/  @!P4 IMAD.MOV.U32 R19, RZ, RZ, R29 ;  /* 0x000000ffff13c224 */ /* 0x000fca00078e001d */
[----:B------:R0:W3:Y:S04]  /*1c330*/  @!P4 LDG.E.U8 R25, desc[UR14][R18.64] ;  /* 0x0000000e1219c981 */ /* 0x0000e8000c1e1100 */
[----:B------:R-:W-:Y:S04]  /*1c340*/  STL [R1+0x1564], R28 ;  /* 0x0015641c01007387 */ /* 0x000fe80000100800 */
[----:B--2---:R1:W-:Y:S04]  /*1c350*/  STL [R1+0x20], R26 ;  /* 0x0000201a01007387 */ /* 0x0043e80000100800 */
[----:B------:R-:W-:Y:S01]  /*1c360*/  STL [R1+0x1560], R29 ;  /* 0x0015601d01007387 */ /* 0x000fe20000100800 */
[----:B-1----:R-:W-:-:S05]  /*1c370*/  IADD3 R26, P1, PT, R20, R3, RZ ;  /* 0x00000003141a7210 */ /* 0x002fca0007f3e0ff */
[----:B------:R-:W-:Y:S04]  /*1c380*/  STL [R1+0x156c], R26 ;  /* 0x00156c1a01007387 */ /* 0x000fe80000100800 */
[----:B------:R1:W-:Y:S01]  /*1c390*/  STL [R1+0x24], R27 ;  /* 0x0000241b01007387 */ /* 0x0003e20000100800 */
[----:B------:R-:W-:-:S03]  /*1c3a0*/  PRMT R24, RZ, 0x7610, R24 ;  /* 0x00007610ff187816 */ /* 0x000fc60000000018 */
[----:B------:R-:W-:Y:S01]  /*1c3b0*/  STL [R1+0x2c], R30 ;  /* 0x00002c1e01007387 */ /* 0x000fe20000100800 */
[----:B0-----:R-:W-:Y:S02]  /*1c3c0*/  @!P4 IMAD.MOV.U32 R18, RZ, RZ, R26 ;  /* 0x000000ffff12c224 */ /* 0x001fe400078e001a */
[----:B-1----:R-:W-:-:S04]  /*1c3d0*/  IMAD.X R27, R14, 0x1, R4, P1 ;  /* 0x000000010e1b7824 */ /* 0x002fc800008e0604 */
[----:B------:R-:W-:Y:S01]  /*1c3e0*/  @!P4 IMAD.MOV.U32 R19, RZ, RZ, R27 ;  /* 0x000000ffff13c224 */ /* 0x000fe200078e001b */
[----:B------:R-:W-:-:S04]  /*1c3f0*/  PRMT R15, RZ, 0x7610, R15 ;  /* 0x00007610ff0f7816 */ /* 0x000fc8000000000f */
[----:B------:R0:W2:Y:S04]  /*1c400*/  @!P4 LDG.E.U8 R24, desc[UR14][R18.64] ;  /* 0x0000000e1218c981 */ /* 0x0000a8000c1e1100 */
[----:B---3--:R1:W-:Y:S02]  /*1c410*/  STL [R1+0x6c], R25 ;  /* 0x00006c1901007387 */ /* 0x0083e40000100800 */
[----:B-1----:R-:W-:-:S05]  /*1c420*/  IADD3 R25, P1, PT, R20, R5, RZ ;  /* 0x0000000514197210 */ /* 0x002fca0007f3e0ff */
[----:B------:R-:W-:Y:S02]  /*1c430*/  IMAD.X R26, R14, 0x1, R6, P1 ;  /* 0x000000010e1a7824 */ /* 0x000fe400008e0606 */
[----:B0-----:R-:W-:Y:S02]  /*1c440*/  @!P4 IMAD.MOV.U32 R18, RZ, RZ, R25 ;  /* 0x000000ffff12c224 */ /* 0x001fe400078e0019 */
[----:B------:R-:W-:-:S05]  /*1c450*/  @!P4 IMAD.MOV.U32 R19, RZ, RZ, R26 ;  /* 0x000000ffff13c224 */ /* 0x000fca00078e001a */
[----:B------:R0:W3:Y:S04]  /*1c460*/  @!P4 LDG.E.U8 R15, desc[UR14][R18.64] ;  /* 0x0000000e120fc981 */ /* 0x0000e8000c1e1100 */
[----:B------:R-:W-:Y:S04]  /*1c470*/  STL [R1+0x1568], R27 ;  /* 0x0015681b01007387 */ /* 0x000fe80000100800 */
[----:B------:R-:W-:Y:S01]  /*1c480*/  STL [R1+0x1574], R25 ;  /* 0x0015741901007387 */ /* 0x000fe20000100800 */
[----:B------:R-:W-:-:S03]  /*1c490*/  PRMT R21, RZ, 0x7610, R21 ;  /* 0x00007610ff157816 */ /* 0x000fc60000000015 */
[----:B--2---:R1:W-:Y:S04]  /*1c4a0*/  STL [R1+0x68], R24 ;  /* 0x0000681801007387 */ /* 0x0043e80000100800 */
[----:B------:R2:W-:Y:S01]  /*1c4b0*/  STL [R1+0x1570], R26 ;  /* 0x0015701a01007387 */ /* 0x0005e20000100800 */
[----:B-1----:R-:W-:Y:S01]  /*1c4c0*/  IADD3 R24, P1, PT, R20, R7, RZ ;  /* 0x0000000714187210 */ /* 0x002fe20007f3e0ff */
[----:B------:R-:W-:-:S04]  /*1c4d0*/  IMAD R20, R16, 0x7e, RZ ;  /* 0x0000007e10147824 */ /* 0x000fc800078e02ff */
[----:B------:R-:W-:Y:S01]  /*1c4e0*/  STL [R1+0x157c], R24 ;  /* 0x00157c1801007387 */ /* 0x000fe20000100800 */
[----:B--2---:R-:W-:Y:S01]  /*1c4f0*/  IMAD.X R26, R14, 0x1, R8, P1 ;  /* 0x000000010e1a7824 */ /* 0x004fe200008e0608 */
[----:B------:R-:W-:Y:S01]  /*1c500*/  IADD3 R25, P1, PT, R20, R0, RZ ;  /* 0x0000000014197210 */ /* 0x000fe20007f3e0ff */
[----:B0-----:R-:W-:Y:S02]  /*1c510*/  @!P4 IMAD.MOV.U32 R18, RZ, RZ, R24 ;  /* 0x000000ffff12c224 */ /* 0x001fe400078e0018 */
[----:B------:R-:W-:Y:S01]  /*1c520*/  @!P4 IMAD.MOV.U32 R19, RZ, RZ, R26 ;  /* 0x000000ffff13c224 */ /* 0x000fe200078e001a */
[----:B------:R-:W-:-:S04]  /*1c530*/  PRMT R23, RZ, 0x7610, R23 ;  /* 0x00007610ff177816 */ /* 0x000fc80000000017 */
[----:B------:R0:W2:Y:S02]  /*1c540*/  @!P4 LDG.E.U8 R21, desc[UR14][R18.64] ;  /* 0x0000000e1215c981 */ /* 0x0000a4000c1e1100 */
[----:B0-----:R-:W-:Y:S02]  /*1c550*/  @!P3 IMAD.MOV.U32 R18, RZ, RZ, R25 ;  /* 0x000000ffff12b224 */ /* 0x001fe400078e0019 */
[----:B---3--:R0:W-:Y:S04]  /*1c560*/  STL [R1+0x64], R15 ;  /* 0x0000640f01007387 */ /* 0x0081e80000100800 */
[----:B------:R1:W-:Y:S01]  /*1c570*/  STL [R1+0x1578], R26 ;  /* 0x0015781a01007387 */ /* 0x0003e20000100800 */
[----:B0-----:R-:W-:-:S05]  /*1c580*/  SHF.R.S32.HI R15, RZ, 0x1f, R20 ;  /* 0x0000001fff0f7819 */ /* 0x001fca0000011414 */
[----:B-1----:R-:W-:-:S04]  /*1c590*/  IMAD.X R26, R15, 0x1, R2, P1 ;  /* 0x000000010f1a7824 */ /* 0x002fc800008e0602 */
[----:B------:R-:W-:-:S05]  /*1c5a0*/  @!P3 IMAD.MOV.U32 R19, RZ, RZ, R26 ;  /* 0x000000ffff13b224 */ /* 0x000fca00078e001a */
[----:B------:R0:W3:Y:S04]  /*1c5b0*/  @!P3 LDG.E.U8 R23, desc[UR14][R18.64] ;  /* 0x0000000e1217b981 */ /* 0x0000e8000c1e1100 */
[----:B------:R-:W-:Y:S01]  /*1c5c0*/  STL [R1+0x1584], R25 ;  /* 0x0015841901007387 */ /* 0x000fe20000100800 */
[----:B------:R-:W-:Y:S02]  /*1c5d0*/  PRMT R14, RZ, 0x7610, R14 ;  /* 0x00007610ff0e7816 */ /* 0x000fe4000000000e */
[----:B------:R-:W-:Y:S01]  /*1c5e0*/  PRMT R22, RZ, 0x7610, R22 ;  /* 0x00007610ff167816 */ /* 0x000fe20000000016 */
[----:B--2---:R1:W-:Y:S04]  /*1c5f0*/  STL [R1+0x60], R21 ;  /* 0x0000601501007387 */ /* 0x0043e80000100800 */
[----:B------:R-:W-:Y:S01]  /*1c600*/  STL [R1+0x1580], R26 ;  /* 0x0015801a01007387 */ /* 0x000fe20000100800 */
[----:B-1----:R-:W-:-:S05]  /*1c610*/  IADD3 R21, P1, PT, R20, R3, RZ ;  /* 0x0000000314157210 */ /* 0x002fca0007f3e0ff */
[----:B------:R-:W-:Y:S01]  /*1c620*/  STL [R1+0x158c], R21 ;  /* 0x00158c1501007387 */ /* 0x000fe20000100800 */
[----:B------:R-:W-:Y:S02]  /*1c630*/  IMAD.X R24, R15, 0x1, R4, P1 ;  /* 0x000000010f187824 */ /* 0x000fe400008e0604 */
[----:B0-----:R-:W-:Y:S02]  /*1c640*/  @!P3 IMAD.MOV.U32 R18, RZ, RZ, R21 ;  /* 0x000000ffff12b224 */ /* 0x001fe400078e0015 */
[----:B------:R-:W-:-:S05]  /*1c650*/  @!P3 IMAD.MOV.U32 R19, RZ, RZ, R24 ;  /* 0x000000ffff13b224 */ /* 0x000fca00078e0018 */
[----:B------:R0:W2:Y:S04]  /*1c660*/  @!P3 LDG.E.U8 R14, desc[UR14][R18.64] ;  /* 0x0000000e120eb981 */ /* 0x0000a8000c1e1100 */
[----:B---3--:R1:W-:Y:S04]  /*1c670*/  STL [R1+0xbc], R23 ;  /* 0x0000bc1701007387 */ /* 0x0083e80000100800 */
[----:B------:R3:W-:Y:S01]  /*1c680*/  STL [R1+0x1588], R24 ;  /* 0x0015881801007387 */ /* 0x0007e20000100800 */
[----:B-1----:R-:W-:-:S05]  /*1c690*/  IADD3 R23, P1, PT, R20, R5, RZ ;  /* 0x0000000514177210 */ /* 0x002fca0007f3e0ff */
[----:B---3--:R-:W-:Y:S02]  /*1c6a0*/  IMAD.X R24, R15, 0x1, R6, P1 ;  /* 0x000000010f187824 */ /* 0x008fe400008e0606 */
[----:B0-----:R-:W-:Y:S02]  /*1c6b0*/  @!P3 IMAD.MOV.U32 R18, RZ, RZ, R23 ;  /* 0x000000ffff12b224 */ /* 0x001fe400078e0017 */
[----:B------:R-:W-:-:S05]  /*1c6c0*/  @!P3 IMAD.MOV.U32 R19, RZ, RZ, R24 ;  /* 0x000000ffff13b224 */ /* 0x000fca00078e0018 */
[----:B------:R0:W3:Y:S01]  /*1c6d0*/  @!P3 LDG.E.U8 R22, desc[UR14][R18.64] ;  /* 0x0000000e1216b981 */ /* 0x0000e2000c1e1100 */
[----:B------:R-:W-:-:S03]  /*1c6e0*/  IADD3 R21, P1, PT, R20, R7, RZ ;  /* 0x0000000714157210 */ /* 0x000fc60007f3e0ff */
[----:B------:R-:W-:Y:S04]  /*1c6f0*/  STL [R1+0x1594], R23 ;  /* 0x0015941701007387 */ /* 0x000fe80000100800 */
[----:B------:R-:W-:Y:S01]  /*1c700*/  STL [R1+0x1590], R24 ;  /* 0x0015901801007387 */ /* 0x000fe20000100800 */
[----:B0-----:R-:W-:-:S03]  /*1c710*/  @!P3 IMAD.MOV.U32 R18, RZ, RZ, R21 ;  /* 0x000000ffff12b224 */ /* 0x001fc600078e0015 */
[----:B--2---:R0:W-:Y:S04]  /*1c720*/  STL [R1+0xb8], R14 ;  /* 0x0000b80e01007387 */ /* 0x0041e80000100800 */
[----:B------:R1:W-:Y:S04]  /*1c730*/  STL [R1+0x18f0], R16 ;  /* 0x0018f01001007387 */ /* 0x0003e80000100800 */
[----:B------:R-:W-:Y:S01]  /*1c740*/  STL [R1+0x159c], R21 ;  /* 0x00159c1501007387 */ /* 0x000fe20000100800 */
[----:B0-----:R-:W-:Y:S01]  /*1c750*/  IMAD R14, R16, 0x7f, RZ ;  /* 0x0000007f100e7824 */ /* 0x001fe200078e02ff */
[----:B-1----:R-:W-:-:S02]  /*1c760*/  PRMT R16, RZ, 0x7610, R16 ;  /* 0x00007610ff107816 */ /* 0x002fc40000000010 */
[----:B---3--:R0:W-:Y:S02]  /*1c770*/  STL [R1+0xb4], R22 ;  /* 0x0000b41601007387 */ /* 0x0081e40000100800 */
[----:B0-----:R-:W-:-:S04]  /*1c780*/  IMAD.X R22, R15, 0x1, R8, P1 ;  /* 0x000000010f167824 */ /* 0x001fc800008e0608 */
[----:B------:R-:W-:-:S05]  /*1c790*/  @!P3 IMAD.MOV.U32 R19, RZ, RZ, R22 ;  /* 0x000000ffff13b224 */ /* 0x000fca00078e0016 */
[----:B------:R0:W2:Y:S01]  /*1c7a0*/  @!P3 LDG.E.U8 R16, desc[UR14][R18.64] ;  /* 0x0000000e1210b981 */ /* 0x0000a2000c1e1100 */
[----:B------:R-:W-:Y:S02]  /*1c7b0*/  SHF.R.S32.HI R15, RZ, 0x1f, R14 ;  /* 0x0000001fff0f7819 */ /* 0x000fe4000001140e */
[----:B------:R-:W-:Y:S01]  /*1c7c0*/  IADD3 R20, P1, PT, R14, R0, RZ ;  /* 0x000000000e147210 */ /* 0x000fe20007f3e0ff */
[----:B------:R1:W-:Y:S04]  /*1c7d0*/  STL [R1+0x1598], R22 ;  /* 0x0015981601007387 */ /* 0x0003e80000100800 */
[----:B------:R3:W-:Y:S01]  /*1c7e0*/  STL [R1+0x18f4], R0 ;  /* 0x0018f40001007387 */ /* 0x0007e20000100800 */
[----:B------:R-:W-:-:S03]  /*1c7f0*/  IMAD.X R23, R15, 0x1, R2, P1 ;  /* 0x000000010f177824 */ /* 0x000fc600008e0602 */
[----:B------:R-:W-:Y:S04]  /*1c800*/  STL [R1+0x15a4], R20 ;  /* 0x0015a41401007387 */ /* 0x000fe80000100800 */
[----:B-1----:R-:W4:Y:S01]  /*1c810*/  LDL.LU R22, [R1+0x5e4] ;  /* 0x0005e40001167983 */ /* 0x002f220000300800 */
[----:B---3--:R-:W-:-:S03]  /*1c820*/  IADD3 R0, P1, PT, R14, R3, RZ ;  /* 0x000000030e007210 */ /* 0x008fc60007f3e0ff */
[----:B------:R-:W3:Y:S01]  /*1c830*/  LDL.LU R21, [R1+0x5e8] ;  /* 0x0005e80001157983 */ /* 0x000ee20000300800 */
[----:B------:R-:W-:-:S03]  /*1c840*/  PRMT R17, RZ, 0x7610, R17 ;  /* 0x00007610ff117816 */ /* 0x000fc60000000011 */
[----:B------:R-:W-:Y:S01]  /*1c850*/  STL [R1+0x18f8], R2 ;  /* 0x0018f80201007387 */ /* 0x000fe20000100800 */
[----:B0-----:R-:W-:-:S03]  /*1c860*/  @!P2 IMAD.MOV.U32 R18, RZ, RZ, R20 ;  /* 0x000000ffff12a224 */ /* 0x001fc600078e0014 */
[----:B------:R-:W-:Y:S01]  /*1c870*/  STL [R1+0x18fc], R3 ;  /* 0x0018fc0301007387 */ /* 0x000fe20000100800 */
[----:B------:R-:W-:-:S03]  /*1c880*/  @!P2 IMAD.MOV.U32 R19, RZ, RZ, R23 ;  /* 0x000000ffff13a224 */ /* 0x000fc600078e0017 */
[----:B------:R-:W-:Y:S04]  /*1c890*/  STL [R1+0x15a0], R23 ;  /* 0x0015a01701007387 */ /* 0x000fe80000100800 */
[----:B------:R0:W-:Y:S01]  /*1c8a0*/  STL [R1+0x15ac], R0 ;  /* 0x0015ac0001007387 */ /* 0x0001e20000100800 */
[----:B------:R-:W-:-:S03]  /*1c8b0*/  PRMT R88, RZ, 0x7610, R88 ;  /* 0x00007610ff587816 */ /* 0x000fc60000000058 */
[----:B------:R1:W3:Y:S01]  /*1c8c0*/  @!P2 LDG.E.U8 R17, desc[UR14][R18.64] ;  /* 0x0000000e1211a981 */ /* 0x0002e2000c1e1100 */
[----:B------:R-:W-:Y:S01]  /*1c8d0*/  PRMT R10, RZ, 0x7610, R10 ;  /* 0x00007610ff0a7816 */ /* 0x000fe2000000000a */
[----:B-1----:R-:W-:Y:S01]  /*1c8e0*/  @!P2 IMAD.MOV.U32 R18, RZ, RZ, R0 ;  /* 0x000000ffff12a224 */ /* 0x002fe200078e0000 */
[----:B0-----:R-:W-:-:S05]  /*1c8f0*/  IADD3 R0, P3, PT, R14, R7, RZ ;  /* 0x000000070e007210 */ /* 0x001fca0007f7e0ff */
[C---:B------:R-:W-:Y:S01]  /*1c900*/  IMAD.X R2, R15.reuse, 0x1, R8, P3 ;  /* 0x000000010f027824 */ /* 0x040fe200018e0608 */
[----:B--2---:R0:W-:Y:S04]  /*1c910*/  STL [R1+0xb0], R16 ;  /* 0x0000b01001007387 */ /* 0x0041e80000100800 */
[----:B------:R1:W-:Y:S01]  /*1c920*/  STL [R1+0x1900], R4 ;  /* 0x0019000401007387 */ /* 0x0003e20000100800 */
[----:B0-----:R-:W-:Y:S01]  /*1c930*/  IMAD.X R16, R15, 0x1, R4, P1 ;  /* 0x000000010f107824 */ /* 0x001fe200008e0604 */
[----:B------:R-:W-:-:S03]  /*1c940*/  IADD3 R3, P1, PT, R14, R5, RZ ;  /* 0x000000050e037210 */ /* 0x000fc60007f3e0ff */
[----:B------:R-:W-:Y:S02]  /*1c950*/  @!P2 IMAD.MOV.U32 R19, RZ, RZ, R16 ;  /* 0x000000ffff13a224 */ /* 0x000fe400078e0010 */
[----:B-1----:R-:W-:-:S03]  /*1c960*/  IMAD.X R4, R15, 0x1, R6, P1 ;  /* 0x000000010f047824 */ /* 0x002fc600008e0606 */
[----:B------:R-:W2:Y:S01]  /*1c970*/  @!P2 LDG.E.U8 R88, desc[UR14][R18.64] ;  /* 0x0000000e1258a981 */ /* 0x000ea2000c1e1100 */
[----:B------:R-:W-:Y:S02]  /*1c980*/  @!P2 IMAD.MOV.U32 R14, RZ, RZ, R3 ;  /* 0x000000ffff0ea224 */ /* 0x000fe400078e0003 */
[----:B------:R-:W-:-:S05]  /*1c990*/  @!P2 IMAD.MOV.U32 R15, RZ, RZ, R4 ;  /* 0x000000ffff0fa224 */ /* 0x000fca00078e0004 */
[----:B------:R0:W4:Y:S01]  /*1c9a0*/  @!P2 LDG.E.U8 R10, desc[UR14][R14.64] ;  /* 0x0000000e0e0aa981 */ /* 0x000122000c1e1100 */
[----:B------:R-:W-:Y:S01]  /*1c9b0*/  PRMT R9, RZ, 0x7610, R9 ;  /* 0x00007610ff097816 */ /* 0x000fe20000000009 */
[----:B0-----:R-:W-:Y:S02]  /*1c9c0*/  @!P2 IMAD.MOV.U32 R14, RZ, RZ, R0 ;  /* 0x000000ffff0ea224 */ /* 0x001fe400078e0000 */
[----:B------:R-:W-:-:S05]  /*1c9d0*/  @!P2 IMAD.MOV.U32 R15, RZ, RZ, R2 ;  /* 0x000000ffff0fa224 */ /* 0x000fca00078e0002 */
[----:B------:R0:W4:Y:S04]  /*1c9e0*/  @!P2 LDG.E.U8 R9, desc[UR14][R14.64] ;  /* 0x0000000e0e09a981 */ /* 0x000128000c1e1100 */
[----:B------:R-:W-:Y:S04]  /*1c9f0*/  STL [R1+0x15a8], R16 ;  /* 0x0015a81001007387 */ /* 0x000fe80000100800 */
[----:B---3--:R-:W-:Y:S04]  /*1ca00*/  STL [R1+0x1904], R17 ;  /* 0x0019041101007387 */ /* 0x008fe80000100800 */
[----:B------:R-:W-:Y:S04]  /*1ca10*/  STL [R1+0x1908], R5 ;  /* 0x0019080501007387 */ /* 0x000fe80000100800 */
[----:B------:R-:W-:Y:S04]  /*1ca20*/  STL [R1+0x15b4], R3 ;  /* 0x0015b40301007387 */ /* 0x000fe80000100800 */
[----:B--2---:R-:W-:Y:S04]  /*1ca30*/  STL [R1+0x190c], R88 ;  /* 0x00190c5801007387 */ /* 0x004fe80000100800 */
[----:B------:R-:W-:Y:S04]  /*1ca40*/  STL [R1+0x1910], R7 ;  /* 0x0019100701007387 */ /* 0x000fe80000100800 */
[----:B------:R1:W-:Y:S04]  /*1ca50*/  STL [R1+0x15bc], R0 ;  /* 0x0015bc0001007387 */ /* 0x0003e80000100800 */
[----:B------:R-:W-:Y:S04]  /*1ca60*/  STL [R1+0x1914], R6 ;  /* 0x0019140601007387 */ /* 0x000fe80000100800 */
[----:B------:R-:W-:Y:S04]  /*1ca70*/  STL [R1+0x15b0], R4 ;  /* 0x0015b00401007387 */ /* 0x000fe80000100800 */
[----:B------:R-:W-:Y:S04]  /*1ca80*/  STL [R1+0x1918], R8 ;  /* 0x0019180801007387 */ /* 0x000fe80000100800 */
[----:B------:R2:W-:Y:S04]  /*1ca90*/  STL [R1+0x15b8], R2 ;  /* 0x0015b80201007387 */ /* 0x0005e80000100800 */
[----:B----4-:R-:W-:Y:S04]  /*1caa0*/  STL [R1+0x191c], R10 ;  /* 0x00191c0a01007387 */ /* 0x010fe80000100800 */
[----:B------:R-:W3:Y:S01]  /*1cab0*/  LDL.LU R66, [R1+0x5ec] ;  /* 0x0005ec0001427983 */ /* 0x000ee20000300800 */
[----:B0-----:R-:W-:-:S03]  /*1cac0*/  IMAD R15, R21, UR9, RZ ;  /* 0x00000009150f7c24 */ /* 0x001fc6000f8e02ff */
[----:B------:R-:W-:Y:S01]  /*1cad0*/  STL [R1+0x1920], R9 ;  /* 0x0019200901007387 */ /* 0x000fe20000100800 */
[----:B------:R-:W-:-:S03]  /*1cae0*/  IMAD R14, R22, UR8, RZ ;  /* 0x00000008160e7c24 */ /* 0x000fc6000f8e02ff */
[----:B------:R-:W4:Y:S04]  /*1caf0*/  LDL.LU R70, [R1+0x5f0] ;  /* 0x0005f00001467983 */ /* 0x000f280000300800 */
[----:B------:R-:W2:Y:S04]  /*1cb00*/  LDL.LU R71, [R1+0x5f4] ;  /* 0x0005f40001477983 */ /* 0x000ea80000300800 */
        /* <DEDUP_REMOVED lines=22> */
[----:B------:R-:W2:Y:S01]  /*1cc70*/  LDL.LU R69, [R1+0x650] ;  /* 0x0006500001457983 */ /* 0x000ea20000300800 */
[----:B------:R-:W-:-:S03]  /*1cc80*/  ISETP.LT.AND P0, PT, R82, R64, P0 ;  /* 0x000000405200720c */ /* 0x000fc60000701270 */
[----:B------:R-:W2:Y:S04]  /*1cc90*/  LDL.LU R74, [R1+0x654] ;  /* 0x00065400014a7983 */ /* 0x000ea80000300800 */
[----:B------:R-:W2:Y:S04]  /*1cca0*/  LDL.LU R63, [R1+0x658] ;  /* 0x00065800013f7983 */ /* 0x000ea80000300800 */
[----:B------:R-:W2:Y:S04]  /*1ccb0*/  LDL.LU R64, [R1+0x65c] ;  /* 0x00065c0001407983 */ /* 0x000ea80000300800 */
[----:B------:R-:W2:Y:S01]  /*1ccc0*/  LDL.LU R65, [R1+0x660] ;  /* 0x0006600001417983 */ /* 0x000ea20000300800 */
[----:B---3--:R-:W-:-:S03]  /*1ccd0*/  IMAD R18, R66, UR10, RZ ;  /* 0x0000000a42127c24 */ /* 0x008fc6000f8e02ff */
        /* <DEDUP_REMOVED lines=14> */
[----:B------:R-:W3:Y:S01]  /*1cdc0*/  LDL.LU R62, [R1+0x69c] ;  /* 0x00069c00013e7983 */ /* 0x000ee20000300800 */
[----:B----4-:R-:W-:-:S02]  /*1cdd0*/  IMAD R19, R70, UR12, RZ ;  /* 0x0000000c46137c24 */ /* 0x010fc4000f8e02ff */
[----:B--2---:R-:W-:Y:S02]  /*1cde0*/  IMAD R20, R71, UR13, RZ ;  /* 0x0000000d47147c24 */ /* 0x004fe4000f8e02ff */
[----:B------:R-:W-:Y:S02]  /*1cdf0*/  IMAD R41, R67, UR36, RZ ;  /* 0x0000002443297c24 */ /* 0x000fe4000f8e02ff */
[----:B------:R-:W-:Y:S02]  /*1ce00*/  IMAD R42, R68, UR37, RZ ;  /* 0x00000025442a7c24 */ /* 0x000fe4000f8e02ff */
[----:B------:R-:W-:Y:S02]  /*1ce10*/  IMAD R45, R63, UR40, RZ ;  /* 0x000000283f2d7c24 */ /* 0x000fe4000f8e02ff */
[----:B------:R-:W2:Y:S01]  /*1ce20*/  LDL.LU R63, [R1+0x6a0] ;  /* 0x0006a000013f7983 */ /* 0x000ea20000300800 */
[----:B------:R-:W-:-:S03]  /*1ce30*/  IMAD R46, R64, UR41, RZ ;  /* 0x00000029402e7c24 */ /* 0x000fc6000f8e02ff */
[----:B------:R-:W4:Y:S01]  /*1ce40*/  LDL.LU R64, [R1+0x6a4] ;  /* 0x0006a40001407983 */ /* 0x000f220000300800 */
[----:B------:R-:W-:-:S03]  /*1ce50*/  IMAD R47, R65, UR42, RZ ;  /* 0x0000002a412f7c24 */ /* 0x000fc6000f8e02ff */
[----:B------:R-:W2:Y:S01]  /*1ce60*/  LDL.LU R65, [R1+0x6a8] ;  /* 0x0006a80001417983 */ /* 0x000ea20000300800 */
[----:B------:R-:W-:Y:S02]  /*1ce70*/  IMAD R43, R69, UR38, RZ ;  /* 0x00000026452b7c24 */ /* 0x000fe4000f8e02ff */
[----:B------:R-:W-:Y:S02]  /*1ce80*/  IMAD R39, R72, UR34, RZ ;  /* 0x0000002248277c24 */ /* 0x000fe4000f8e02ff */
[----:B------:R-:W-:Y:S02]  /*1ce90*/  IMAD R40, R73, UR35, RZ ;  /* 0x0000002349287c24 */ /* 0x000fe4000f8e02ff */
[----:B------:R-:W-:Y:S01]  /*1cea0*/  IMAD R44, R74, UR39, RZ ;  /* 0x000000274a2c7c24 */ /* 0x000fe2000f8e02ff */
[----:B-1----:R-:W-:-:S04]  /*1ceb0*/  IADD3 R0, P1, PT, R14, R13, RZ ;  /* 0x0000000d0e007210 */ /* 0x002fc80007f3e0ff */
[----:B------:R-:W-:Y:S02]  /*1cec0*/  LEA.HI.X.SX32 R2, R14, R12, 0x1, P1 ;  /* 0x0000000c0e027211 */ /* 0x000fe400008f0eff */
[----:B------:R-:W-:Y:S01]  /*1ced0*/  IADD3 R3, P1, PT, R15, R13, RZ ;  /* 0x0000000d0f037210 */ /* 0x000fe20007f3e0ff */
[----:B------:R-:W-:Y:S02]  /*1cee0*/  IMAD R21, R21, UR16, RZ ;  /* 0x0000001015157c24 */ /* 0x000fe4000f8e02ff */
[----:B------:R-:W-:Y:S02]  /*1cef0*/  IMAD R22, R22, UR17, RZ ;  /* 0x0000001116167c24 */ /* 0x000fe4000f8e02ff */
[----:B------:R-:W-:Y:S02]  /*1cf00*/  IMAD R24, R24, UR19, RZ ;  /* 0x0000001318187c24 */ /* 0x000fe4000f8e02ff */
[----:B------:R-:W-:Y:S02]  /*1cf10*/  IMAD R23, R23, UR18, RZ ;  /* 0x0000001217177c24 */ /* 0x000fe4000f8e02ff */
[----:B------:R-:W-:-:S02]  /*1cf20*/  IMAD R25, R25, UR20, RZ ;  /* 0x0000001419197c24 */ /* 0x000fc4000f8e02ff */
[----:B------:R-:W-:Y:S02]  /*1cf30*/  IMAD R26, R26, UR21, RZ ;  /* 0x000000151a1a7c24 */ /* 0x000fe4000f8e02ff */
[----:B------:R-:W-:Y:S02]  /*1cf40*/  IMAD R27, R27, UR22, RZ ;  /* 0x000000161b1b7c24 */ /* 0x000fe4000f8e02ff */
[----:B------:R-:W-:Y:S02]  /*1cf50*/  IMAD R28, R28, UR23, RZ ;  /* 0x000000171c1c7c24 */ /* 0x000fe4000f8e02ff */
[----:B------:R-:W-:Y:S02]  /*1cf60*/  IMAD R29, R29, UR24, RZ ;  /* 0x000000181d1d7c24 */ /* 0x000fe4000f8e02ff */
[----:B------:R-:W-:Y:S02]  /*1cf70*/  IMAD R30, R30, UR25, RZ ;  /* 0x000000191e1e7c24 */ /* 0x000fe4000f8e02ff */
[----:B------:R-:W-:-:S02]  /*1cf80*/  IMAD R32, R32, UR27, RZ ;  /* 0x0000001b20207c24 */ /* 0x000fc4000f8e02ff */
[----:B------:R-:W-:Y:S02]  /*1cf90*/  IMAD R31, R31, UR26, RZ ;  /* 0x0000001a1f1f7c24 */ /* 0x000fe4000f8e02ff */
[----:B------:R-:W-:Y:S02]  /*1cfa0*/  IMAD R33, R33, UR28, RZ ;  /* 0x0000001c21217c24 */ /* 0x000fe4000f8e02ff */
[----:B---3--:R-:W-:Y:S02]  /*1cfb0*/  IMAD R48, R66, UR43, RZ ;  /* 0x0000002b42307c24 */ /* 0x008fe4000f8e02ff */
[----:B------:R-:W3:Y:S04]  /*1cfc0*/  LDL.LU R66, [R1+0x6ac] ;  /* 0x0006ac0001427983 */ /* 0x000ee80000300800 */
        /* <DEDUP_REMOVED lines=13> */
[----:B------:R0:W-:Y:S04]  /*1d0a0*/  STL [R1+0x15c4], R0 ;  /* 0x0015c40001007387 */ /* 0x0001e80000100800 */
[----:B------:R1:W-:Y:S01]  /*1d0b0*/  STL [R1+0x15c0], R2 ;  /* 0x0015c00201007387 */ /* 0x0003e20000100800 */
[----:B0-----:R-:W-:-:S03]  /*1d0c0*/  IADD3 R0, P6, PT, R18, R13, RZ ;  /* 0x0000000d12007210 */ /* 0x001fc60007fde0ff */
[----:B------:R0:W-:Y:S01]  /*1d0d0*/  STL [R1+0x15cc], R3 ;  /* 0x0015cc0301007387 */ /* 0x0001e20000100800 */
[----:B-1----:R-:W-:-:S03]  /*1d0e0*/  IADD3 R2, P2, PT, R19, R13, RZ ;  /* 0x0000000d13027210 */ /* 0x002fc60007f5e0ff */
[----:B------:R1:W-:Y:S01]  /*1d0f0*/  STL [R1+0x15d4], R0 ;  /* 0x0015d40001007387 */ /* 0x0003e20000100800 */
[----:B0-----:R-:W-:-:S03]  /*1d100*/  IADD3 R3, P4, PT, R20, R13, RZ ;  /* 0x0000000d14037210 */ /* 0x001fc60007f9e0ff */
[----:B------:R0:W-:Y:S01]  /*1d110*/  STL [R1+0x15dc], R2 ;  /* 0x0015dc0201007387 */ /* 0x0001e20000100800 */
[----:B-1----:R-:W-:-:S03]  /*1d120*/  LEA.HI.X.SX32 R0, R15, R12, 0x1, P1 ;  /* 0x0000000c0f007211 */ /* 0x002fc600008f0eff */
[----:B------:R1:W-:Y:S04]  /*1d130*/  STL [R1+0x15e4], R3 ;  /* 0x0015e40301007387 */ /* 0x0003e80000100800 */
[----:B------:R1:W-:Y:S01]  /*1d140*/  STL [R1+0x15c8], R0 ;  /* 0x0015c80001007387 */ /* 0x0003e20000100800 */
[----:B0-----:R-:W-:Y:S02]  /*1d150*/  IADD3 R2, P3, PT, R21, R13, RZ ;  /* 0x0000000d15027210 */ /* 0x001fe40007f7e0ff */
[----:B-1----:R-:W-:-:S03]  /*1d160*/  LEA.HI.X.SX32 R3, R18, R12, 0x1, P6 ;  /* 0x0000000c12037211 */ /* 0x002fc600030f0eff */
[----:B------:R0:W-:Y:S01]  /*1d170*/  STL [R1+0x15ec], R2 ;  /* 0x0015ec0201007387 */ /* 0x0001e20000100800 */
[----:B------:R-:W-:-:S03]  /*1d180*/  IADD3 R0, P1, PT, R22, R13, RZ ;  /* 0x0000000d16007210 */ /* 0x000fc60007f3e0ff */
[----:B------:R-:W-:Y:S04]  /*1d190*/  STL [R1+0x15d0], R3 ;  /* 0x0015d00301007387 */ /* 0x000fe80000100800 */
[----:B------:R1:W-:Y:S01]  /*1d1a0*/  STL [R1+0x15f4], R0 ;  /* 0x0015f40001007387 */ /* 0x0003e20000100800 */
[----:B0-----:R-:W-:-:S05]  /*1d1b0*/  LEA.HI.X.SX32 R2, R19, R12, 0x1, P2 ;  /* 0x0000000c13027211 */ /* 0x001fca00010f0eff */
[----:B------:R0:W-:Y:S01]  /*1d1c0*/  STL [R1+0x15d8], R2 ;  /* 0x0015d80201007387 */ /* 0x0001e20000100800 */
[----:B-1----:R-:W-:-:S03]  /*1d1d0*/  LEA.HI.X.SX32 R0, R20, R12, 0x1, P4 ;  /* 0x0000000c14007211 */ /* 0x002fc600020f0eff */
[----:B------:R-:W-:Y:S01]  /*1d1e0*/  STL [R1+0x195c], R20 ;  /* 0x00195c1401007387 */ /* 0x000fe20000100800 */
[----:B------:R-:W-:-:S03]  /*1d1f0*/  IADD3 R3, P2, PT, R23, R13, RZ ;  /* 0x0000000d17037210 */ /* 0x000fc60007f5e0ff */
[----:B------:R1:W-:Y:S01]  /*1d200*/  STL [R1+0x15e0], R0 ;  /* 0x0015e00001007387 */ /* 0x0003e20000100800 */
[----:B0-----:R-:W-:-:S03]  /*1d210*/  IADD3 R2, P4, PT, R24, R13, RZ ;  /* 0x0000000d18027210 */ /* 0x001fc60007f9e0ff */
[----:B------:R-:W-:Y:S01]  /*1d220*/  STL [R1+0x1988], R21 ;  /* 0x0019881501007387 */ /* 0x000fe20000100800 */
[----:B-1----:R-:W-:-:S03]  /*1d230*/  LEA.HI.X.SX32 R0, R21, R12, 0x1, P3 ;  /* 0x0000000c15007211 */ /* 0x002fc600018f0eff */
[----:B------:R0:W-:Y:S04]  /*1d240*/  STL [R1+0x1604], R2 ;  /* 0x0016040201007387 */ /* 0x0001e80000100800 */
[----:B------:R-:W-:Y:S04]  /*1d250*/  STL [R1+0x15fc], R3 ;  /* 0x0015fc0301007387 */ /* 0x000fe80000100800 */
[----:B------:R1:W-:Y:S01]  /*1d260*/  STL [R1+0x15e8], R0 ;  /* 0x0015e80001007387 */ /* 0x0003e20000100800 */
[----:B0-----:R-:W-:-:S03]  /*1d270*/  LEA.HI.X.SX32 R2, R22, R12, 0x1, P1 ;  /* 0x0000000c16027211 */ /* 0x001fc600008f0eff */
[----:B------:R-:W-:Y:S01]  /*1d280*/  STL [R1+0x1930], R3 ;  /* 0x0019300301007387 */ /* 0x000fe20000100800 */
[----:B-1----:R-:W-:-:S03]  /*1d290*/  IADD3 R0, P3, PT, R25, R13, RZ ;  /* 0x0000000d19007210 */ /* 0x002fc60007f7e0ff */
[----:B------:R-:W-:Y:S04]  /*1d2a0*/  STL [R1+0x19a8], R22 ;  /* 0x0019a81601007387 */ /* 0x000fe80000100800 */
[----:B------:R0:W-:Y:S01]  /*1d2b0*/  STL [R1+0x160c], R0 ;  /* 0x00160c0001007387 */ /* 0x0001e20000100800 */
[----:B------:R-:W-:-:S03]  /*1d2c0*/  LEA.HI.X.SX32 R4, R23, R12, 0x1, P2 ;  /* 0x0000000c17047211 */ /* 0x000fc600010f0eff */
[----:B------:R1:W-:Y:S01]  /*1d2d0*/  STL [R1+0x15f0], R2 ;  /* 0x0015f00201007387 */ /* 0x0003e20000100800 */
[----:B0-----:R-:W-:-:S03]  /*1d2e0*/  IADD3 R0, P1, PT, R26, R13, RZ ;  /* 0x0000000d1a007210 */ /* 0x001fc60007f3e0ff */
[----:B------:R-:W-:Y:S04]  /*1d2f0*/  STL [R1+0x19c4], R23 ;  /* 0x0019c41701007387 */ /* 0x000fe80000100800 */
[----:B------:R0:W-:Y:S01]  /*1d300*/  STL [R1+0x1614], R0 ;  /* 0x0016140001007387 */ /* 0x0001e20000100800 */
[----:B-1----:R-:W-:-:S03]  /*1d310*/  LEA.HI.X.SX32 R2, R24, R12, 0x1, P4 ;  /* 0x0000000c18027211 */ /* 0x002fc600020f0eff */
[----:B------:R-:W-:Y:S01]  /*1d320*/  STL [R1+0x19e4], R24 ;  /* 0x0019e41801007387 */ /* 0x000fe20000100800 */
[----:B0-----:R-:W-:-:S05]  /*1d330*/  IADD3 R0, P2, PT, R27, R13, RZ ;  /* 0x0000000d1b007210 */ /* 0x001fca0007f5e0ff */
[----:B------:R0:W-:Y:S04]  /*1d340*/  STL [R1+0x161c], R0 ;  /* 0x00161c0001007387 */ /* 0x0001e80000100800 */
[----:B------:R1:W-:Y:S01]  /*1d350*/  STL [R1+0x1600], R2 ;  /* 0x0016000201007387 */ /* 0x0003e20000100800 */
[----:B0-----:R-:W-:-:S03]  /*1d360*/  IADD3 R0, P4, PT, R28, R13, RZ ;  /* 0x0000000d1c007210 */ /* 0x001fc60007f9e0ff */
[----:B------:R-:W-:Y:S01]  /*1d370*/  STL [R1+0x15f8], R4 ;  /* 0x0015f80401007387 */ /* 0x000fe20000100800 */
[----:B-1----:R-:W-:-:S03]  /*1d380*/  LEA.HI.X.SX32 R2, R25, R12, 0x1, P3 ;  /* 0x0000000c19027211 */ /* 0x002fc600018f0eff */
[----:B------:R-:W-:Y:S04]  /*1d390*/  STL [R1+0x1934], R4 ;  /* 0x0019340401007387 */ /* 0x000fe80000100800 */
[----:B------:R0:W-:Y:S04]  /*1d3a0*/  STL [R1+0x1624], R0 ;  /* 0x0016240001007387 */ /* 0x0001e80000100800 */
[----:B------:R-:W-:Y:S04]  /*1d3b0*/  STL [R1+0x19fc], R25 ;  /* 0x0019fc1901007387 */ /* 0x000fe80000100800 */
[----:B------:R1:W-:Y:S01]  /*1d3c0*/  STL [R1+0x1608], R2 ;  /* 0x0016080201007387 */ /* 0x0003e20000100800 */
[----:B0-----:R-:W-:-:S03]  /*1d3d0*/  IADD3 R0, P3, PT, R29, R13, RZ ;  /* 0x0000000d1d007210 */ /* 0x001fc60007f7e0ff */
[----:B------:R-:W-:Y:S01]  /*1d3e0*/  STL [R1+0x1938], R26 ;  /* 0x0019381a01007387 */ /* 0x000fe20000100800 */
[----:B-1----:R-:W-:-:S03]  /*1d3f0*/  LEA.HI.X.SX32 R2, R26, R12, 0x1, P1 ;  /* 0x0000000c1a027211 */ /* 0x002fc600008f0eff */
[----:B------:R0:W-:Y:S04]  /*1d400*/  STL [R1+0x162c], R0 ;  /* 0x00162c0001007387 */ /* 0x0001e80000100800 */
[----:B------:R1:W-:Y:S01]  /*1d410*/  STL [R1+0x1610], R2 ;  /* 0x0016100201007387 */ /* 0x0003e20000100800 */
[----:B0-----:R-:W-:-:S03]  /*1d420*/  IADD3 R0, P1, PT, R30, R13, RZ ;  /* 0x0000000d1e007210 */ /* 0x001fc60007f3e0ff */
[----:B------:R-:W-:Y:S01]  /*1d430*/  STL [R1+0x193c], R27 ;  /* 0x00193c1b01007387 */ /* 0x000fe20000100800 */
[----:B-1----:R-:W-:-:S03]  /*1d440*/  LEA.HI.X.SX32 R2, R27, R12, 0x1, P2 ;  /* 0x0000000c1b027211 */ /* 0x002fc600010f0eff */
[----:B------:R-:W-:Y:S04]  /*1d450*/  STL [R1+0x1634], R0 ;  /* 0x0016340001007387 */ /* 0x000fe80000100800 */
[----:B------:R0:W-:Y:S04]  /*1d460*/  STL [R1+0x1618], R2 ;  /* 0x0016180201007387 */ /* 0x0001e80000100800 */
[----:B------:R-:W-:Y:S01]  /*1d470*/  STL [R1+0x1964], R28 ;  /* 0x0019641c01007387 */ /* 0x000fe20000100800 */
[----:B0-----:R-:W-:Y:S02]  /*1d480*/  LEA.HI.X.SX32 R2, R28, R12, 0x1, P4 ;  /* 0x0000000c1c027211 */ /* 0x001fe400020f0eff */
[----:B------:R-:W-:-:S02]  /*1d490*/  IADD3 R3, P4, PT, R32, R13, RZ ;  /* 0x0000000d20037210 */ /* 0x000fc40007f9e0ff */
[----:B------:R-:W-:Y:S01]  /*1d4a0*/  IADD3 R0, P2, PT, R31, R13, RZ ;  /* 0x0000000d1f007210 */ /* 0x000fe20007f5e0ff */
[----:B------:R0:W-:Y:S04]  /*1d4b0*/  STL [R1+0x1620], R2 ;  /* 0x0016200201007387 */ /* 0x0001e80000100800 */
[----:B------:R-:W-:Y:S01]  /*1d4c0*/  STL [R1+0x198c], R29 ;  /* 0x00198c1d01007387 */ /* 0x000fe20000100800 */
[----:B0-----:R-:W-:-:S03]  /*1d4d0*/  LEA.HI.X.SX32 R2, R29, R12, 0x1, P3 ;  /* 0x0000000c1d027211 */ /* 0x001fc600018f0eff */
[----:B------:R-:W-:Y:S04]  /*1d4e0*/  STL [R1+0x1644], R3 ;  /* 0x0016440301007387 */ /* 0x000fe80000100800 */
[----:B------:R-:W-:Y:S01]  /*1d4f0*/  STL [R1+0x163c], R0 ;  /* 0x00163c0001007387 */ /* 0x000fe20000100800 */
[----:B------:R-:W-:-:S03]  /*1d500*/  IMAD R34, R34, UR29, RZ ;  /* 0x0000001d22227c24 */ /* 0x000fc6000f8e02ff */
[----:B------:R-:W-:Y:S04]  /*1d510*/  STL [R1+0x1628], R2 ;  /* 0x0016280201007387 */ /* 0x000fe80000100800 */
[----:B------:R0:W-:Y:S01]  /*1d520*/  STL [R1+0x1940], R0 ;  /* 0x0019400001007387 */ /* 0x0001e20000100800 */
[----:B------:R-:W-:Y:S01]  /*1d530*/  LEA.HI.X.SX32 R26, R30, R12, 0x1, P1 ;  /* 0x0000000c1e1a7211 */ /* 0x000fe200008f0eff */
[----:B------:R-:W-:Y:S02]  /*1d540*/  IMAD R35, R35, UR30, RZ ;  /* 0x0000001e23237c24 */ /* 0x000fe4000f8e02ff */
[----:B------:R-:W-:Y:S01]  /*1d550*/  STL [R1+0x19ac], R30 ;  /* 0x0019ac1e01007387 */ /* 0x000fe20000100800 */
[----:B0-----:R-:W-:-:S05]  /*1d560*/  IADD3 R0, P3, PT, R33, R13, RZ ;  /* 0x0000000d21007210 */ /* 0x001fca0007f7e0ff */
[----:B------:R0:W-:Y:S01]  /*1d570*/  STL [R1+0x164c], R0 ;  /* 0x00164c0001007387 */ /* 0x0001e20000100800 */
[----:B------:R-:W-:Y:S01]  /*1d580*/  LEA.HI.X.SX32 R2, R31, R12, 0x1, P2 ;  /* 0x0000000c1f027211 */ /* 0x000fe200010f0eff */
[----:B------:R-:W-:Y:S01]  /*1d590*/  IMAD R36, R36, UR31, RZ ;  /* 0x0000001f24247c24 */ /* 0x000fe2000f8e02ff */
[-C--:B------:R-:W-:Y:S01]  /*1d5a0*/  IADD3 R22, P2, PT, R35, R13.reuse, RZ ;  /* 0x0000000d23167210 */ /* 0x080fe20007f5e0ff */
[----:B------:R-:W-:Y:S01]  /*1d5b0*/  STL [R1+0x19c8], R31 ;  /* 0x0019c81f01007387 */ /* 0x000fe20000100800 */
[----:B0-----:R-:W-:-:S05]  /*1d5c0*/  IADD3 R0, P1, PT, R34, R13, RZ ;  /* 0x0000000d22007210 */ /* 0x001fca0007f3e0ff */
[----:B------:R0:W-:Y:S01]  /*1d5d0*/  STL [R1+0x1654], R0 ;  /* 0x0016540001007387 */ /* 0x0001e20000100800 */
[----:B------:R-:W-:-:S03]  /*1d5e0*/  IMAD R37, R37, UR32, RZ ;  /* 0x0000002025257c24 */ /* 0x000fc6000f8e02ff */
[----:B------:R-:W-:Y:S04]  /*1d5f0*/  STL [R1+0x1630], R26 ;  /* 0x0016301a01007387 */ /* 0x000fe80000100800 */
[----:B------:R-:W-:Y:S01]  /*1d600*/  STL [R1+0x1944], R26 ;  /* 0x0019441a01007387 */ /* 0x000fe20000100800 */
[----:B0-----:R-:W-:-:S03]  /*1d610*/  LEA.HI.X.SX32 R0, R32, R12, 0x1, P4 ;  /* 0x0000000c20007211 */ /* 0x001fc600020f0eff */
[----:B------:R-:W-:Y:S01]  /*1d620*/  STL [R1+0x19e8], R32 ;  /* 0x0019e82001007387 */ /* 0x000fe20000100800 */
[----:B------:R-:W-:-:S03]  /*1d630*/  IADD3 R29, P4, PT, R36, R13, RZ ;  /* 0x0000000d241d7210 */ /* 0x000fc60007f9e0ff */
[----:B------:R-:W-:Y:S04]  /*1d640*/  STL [R1+0x165c], R22 ;  /* 0x00165c1601007387 */ /* 0x000fe80000100800 */
[----:B------:R0:W-:Y:S04]  /*1d650*/  STL [R1+0x1640], R0 ;  /* 0x0016400001007387 */ /* 0x0001e80000100800 */
[----:B------:R-:W-:Y:S01]  /*1d660*/  STL [R1+0x19b0], R22 ;  /* 0x0019b01601007387 */ /* 0x000fe20000100800 */
[----:B------:R-:W-:-:S03]  /*1d670*/  LEA.HI.X.SX32 R31, R34, R12, 0x1, P1 ;  /* 0x0000000c221f7211 */ /* 0x000fc600008f0eff */
[----:B------:R-:W-:Y:S01]  /*1d680*/  STL [R1+0x1638], R2 ;  /* 0x0016380201007387 */ /* 0x000fe20000100800 */
[----:B0-----:R-:W-:-:S03]  /*1d690*/  LEA.HI.X.SX32 R0, R33, R12, 0x1, P3 ;  /* 0x0000000c21007211 */ /* 0x001fc600018f0eff */
[----:B------:R-:W-:Y:S01]  /*1d6a0*/  STL [R1+0x1948], R2 ;  /* 0x0019480201007387 */ /* 0x000fe20000100800 */
[----:B------:R-:W-:-:S03]  /*1d6b0*/  IADD3 R28, P3, PT, R37, R13, RZ ;  /* 0x0000000d251c7210 */ /* 0x000fc60007f7e0ff */
[----:B------:R-:W-:Y:S04]  /*1d6c0*/  STL [R1+0x1a00], R33 ;  /* 0x001a002101007387 */ /* 0x000fe80000100800 */
[----:B------:R-:W-:Y:S01]  /*1d6d0*/  STL [R1+0x1664], R29 ;  /* 0x0016641d01007387 */ /* 0x000fe20000100800 */
[----:B------:R-:W-:-:S03]  /*1d6e0*/  IMAD R38, R38, UR33, RZ ;  /* 0x0000002126267c24 */ /* 0x000fc6000f8e02ff */
[----:B------:R0:W-:Y:S04]  /*1d6f0*/  STL [R1+0x1648], R0 ;  /* 0x0016480001007387 */ /* 0x0001e80000100800 */
[----:B------:R-:W-:Y:S04]  /*1d700*/  STL [R1+0x1990], R29 ;  /* 0x0019901d01007387 */ /* 0x000fe80000100800 */
[----:B------:R-:W-:Y:S01]  /*1d710*/  STL [R1+0x194c], R34 ;  /* 0x00194c2201007387 */ /* 0x000fe20000100800 */
[----:B0-----:R-:W-:-:S03]  /*1d720*/  LEA.HI.X.SX32 R0, R35, R12, 0x1, P2 ;  /* 0x0000000c23007211 */ /* 0x001fc600010f0eff */
[----:B------:R-:W-:Y:S01]  /*1d730*/  STL [R1+0x166c], R28 ;  /* 0x00166c1c01007387 */ /* 0x000fe20000100800 */
[----:B------:R-:W-:-:S03]  /*1d740*/  IADD3 R2, P2, PT, R39, R13, RZ ;  /* 0x0000000d27027210 */ /* 0x000fc60007f5e0ff */
[----:B------:R-:W-:Y:S01]  /*1d750*/  STL [R1+0x1650], R31 ;  /* 0x0016501f01007387 */ /* 0x000fe20000100800 */
[----:B------:R-:W-:-:S03]  /*1d760*/  IADD3 R3, P1, PT, R38, R13, RZ ;  /* 0x0000000d26037210 */ /* 0x000fc60007f3e0ff */
[----:B------:R-:W-:Y:S04]  /*1d770*/  STL [R1+0x19cc], R31 ;  /* 0x0019cc1f01007387 */ /* 0x000fe80000100800 */
[----:B------:R-:W-:Y:S04]  /*1d780*/  STL [R1+0x1970], R28 ;  /* 0x0019701c01007387 */ /* 0x000fe80000100800 */
[----:B------:R-:W-:Y:S04]  /*1d790*/  STL [R1+0x1950], R35 ;  /* 0x0019502301007387 */ /* 0x000fe80000100800 */
[----:B------:R0:W-:Y:S04]  /*1d7a0*/  STL [R1+0x1658], R0 ;  /* 0x0016580001007387 */ /* 0x0001e80000100800 */
[----:B------:R-:W-:Y:S01]  /*1d7b0*/  STL [R1+0x1968], R36 ;  /* 0x0019682401007387 */ /* 0x000fe20000100800 */
[----:B0-----:R-:W-:-:S03]  /*1d7c0*/  LEA.HI.X.SX32 R0, R36, R12, 0x1, P4 ;  /* 0x0000000c24007211 */ /* 0x001fc600020f0eff */
[----:B------:R-:W-:Y:S01]  /*1d7d0*/  STL [R1+0x167c], R2 ;  /* 0x00167c0201007387 */ /* 0x000fe20000100800 */
[----:B------:R-:W-:-:S03]  /*1d7e0*/  IADD3 R25, P4, PT, R40, R13, RZ ;  /* 0x0000000d28197210 */ /* 0x000fc60007f9e0ff */
[----:B------:R-:W-:Y:S04]  /*1d7f0*/  STL [R1+0x1674], R3 ;  /* 0x0016740301007387 */ /* 0x000fe80000100800 */
[----:B------:R0:W-:Y:S04]  /*1d800*/  STL [R1+0x1660], R0 ;  /* 0x0016600001007387 */ /* 0x0001e80000100800 */
[----:B------:R-:W-:Y:S01]  /*1d810*/  STL [R1+0x1954], R3 ;  /* 0x0019540301007387 */ /* 0x000fe20000100800 */
[----:B0-----:R-:W-:-:S03]  /*1d820*/  LEA.HI.X.SX32 R0, R37, R12, 0x1, P3 ;  /* 0x0000000c25007211 */ /* 0x001fc600018f0eff */
[----:B------:R-:W-:Y:S01]  /*1d830*/  STL [R1+0x1994], R37 ;  /* 0x0019942501007387 */ /* 0x000fe20000100800 */
[----:B------:R-:W-:-:S03]  /*1d840*/  IADD3 R24, P3, PT, R41, R13, RZ ;  /* 0x0000000d29187210 */ /* 0x000fc60007f7e0ff */
[----:B------:R0:W-:Y:S01]  /*1d850*/  STL [R1+0x1668], R0 ;  /* 0x0016680001007387 */ /* 0x0001e20000100800 */
[----:B------:R-:W-:-:S03]  /*1d860*/  LEA.HI.X.SX32 R2, R39, R12, 0x1, P2 ;  /* 0x0000000c27027211 */ /* 0x000fc600010f0eff */
[----:B------:R-:W-:Y:S01]  /*1d870*/  STL [R1+0x1684], R25 ;  /* 0x0016841901007387 */ /* 0x000fe20000100800 */
[----:B------:R-:W-:-:S03]  /*1d880*/  LEA.HI.X.SX32 R4, R38, R12, 0x1, P1 ;  /* 0x0000000c26047211 */ /* 0x000fc600008f0eff */
[----:B------:R-:W-:Y:S01]  /*1d890*/  STL [R1+0x1a04], R25 ;  /* 0x001a041901007387 */ /* 0x000fe20000100800 */
[----:B------:R-:W-:-:S03]  /*1d8a0*/  IADD3 R23, P1, PT, R42, R13, RZ ;  /* 0x0000000d2a177210 */ /* 0x000fc60007f3e0ff */
[----:B------:R-:W-:Y:S01]  /*1d8b0*/  STL [R1+0x19b4], R38 ;  /* 0x0019b42601007387 */ /* 0x000fe20000100800 */
[----:B0-----:R-:W-:-:S03]  /*1d8c0*/  IADD3 R0, P2, PT, R43, R13, RZ ;  /* 0x0000000d2b007210 */ /* 0x001fc60007f5e0ff */
[----:B------:R-:W-:Y:S04]  /*1d8d0*/  STL [R1+0x168c], R24 ;  /* 0x00168c1801007387 */ /* 0x000fe80000100800 */
[----:B------:R-:W-:Y:S04]  /*1d8e0*/  STL [R1+0x19ec], R24 ;  /* 0x0019ec1801007387 */ /* 0x000fe80000100800 */
[----:B------:R-:W-:Y:S04]  /*1d8f0*/  STL [R1+0x19d0], R39 ;  /* 0x0019d02701007387 */ /* 0x000fe80000100800 */
[----:B------:R-:W-:Y:S04]  /*1d900*/  STL [R1+0x1678], R2 ;  /* 0x0016780201007387 */ /* 0x000fe80000100800 */
[----:B------:R-:W-:Y:S04]  /*1d910*/  STL [R1+0x1670], R4 ;  /* 0x0016700401007387 */ /* 0x000fe80000100800 */
[----:B------:R-:W-:Y:S04]  /*1d920*/  STL [R1+0x1694], R23 ;  /* 0x0016941701007387 */ /* 0x000fe80000100800 */
[----:B------:R0:W-:Y:S04]  /*1d930*/  STL [R1+0x169c], R0 ;  /* 0x00169c0001007387 */ /* 0x0001e80000100800 */
[----:B------:R-:W-:Y:S01]  /*1d940*/  STL [R1+0x19d4], R23 ;  /* 0x0019d41701007387 */ /* 0x000fe20000100800 */
[----:B0-----:R-:W-:-:S03]  /*1d950*/  LEA.HI.X.SX32 R0, R40, R12, 0x1, P4 ;  /* 0x0000000c28007211 */ /* 0x001fc600020f0eff */
[----:B------:R-:W-:Y:S04]  /*1d960*/  STL [R1+0x1958], R4 ;  /* 0x0019580401007387 */ /* 0x000fe80000100800 */
[----:B------:R-:W-:Y:S04]  /*1d970*/  STL [R1+0x19f0], R40 ;  /* 0x0019f02801007387 */ /* 0x000fe80000100800 */
[----:B------:R0:W-:Y:S01]  /*1d980*/  STL [R1+0x1680], R0 ;  /* 0x0016800001007387 */ /* 0x0001e20000100800 */
[----:B------:R-:W-:-:S03]  /*1d990*/  IADD3 R21, P4, PT, R44, R13, RZ ;  /* 0x0000000d2c157210 */ /* 0x000fc60007f9e0ff */
[----:B------:R-:W-:Y:S01]  /*1d9a0*/  STL [R1+0x1a08], R41 ;  /* 0x001a082901007387 */ /* 0x000fe20000100800 */
[----:B0-----:R-:W-:-:S05]  /*1d9b0*/  LEA.HI.X.SX32 R0, R41, R12, 0x1, P3 ;  /* 0x0000000c29007211 */ /* 0x001fca00018f0eff */
[----:B------:R0:W-:Y:S01]  /*1d9c0*/  STL [R1+0x1688], R0 ;  /* 0x0016880001007387 */ /* 0x0001e20000100800 */
[----:B------:R-:W-:-:S03]  /*1d9d0*/  IADD3 R20, P3, PT, R45, R13, RZ ;  /* 0x0000000d2d147210 */ /* 0x000fc60007f7e0ff */
[----:B------:R-:W-:Y:S01]  /*1d9e0*/  STL [R1+0x16a4], R21 ;  /* 0x0016a41501007387 */ /* 0x000fe20000100800 */
[----:B0-----:R-:W-:-:S03]  /*1d9f0*/  LEA.HI.X.SX32 R0, R42, R12, 0x1, P1 ;  /* 0x0000000c2a007211 */ /* 0x001fc600008f0eff */
[----:B------:R-:W-:Y:S04]  /*1da00*/  STL [R1+0x1998], R21 ;  /* 0x0019981501007387 */ /* 0x000fe80000100800 */
[----:B------:R0:W-:Y:S01]  /*1da10*/  STL [R1+0x1690], R0 ;  /* 0x0016900001007387 */ /* 0x0001e20000100800 */
[----:B------:R-:W-:-:S03]  /*1da20*/  IADD3 R17, P1, PT, R46, R13, RZ ;  /* 0x0000000d2e117210 */ /* 0x000fc60007f3e0ff */
[----:B------:R-:W-:Y:S01]  /*1da30*/  STL [R1+0x1960], R42 ;  /* 0x0019602a01007387 */ /* 0x000fe20000100800 */
[----:B0-----:R-:W-:-:S03]  /*1da40*/  LEA.HI.X.SX32 R0, R43, R12, 0x1, P2 ;  /* 0x0000000c2b007211 */ /* 0x001fc600010f0eff */
[----:B------:R-:W-:Y:S01]  /*1da50*/  STL [R1+0x196c], R43 ;  /* 0x00196c2b01007387 */ /* 0x000fe20000100800 */
[----:B------:R-:W-:-:S03]  /*1da60*/  IADD3 R2, P2, PT, R47, R13, RZ ;  /* 0x0000000d2f027210 */ /* 0x000fc60007f5e0ff */
[----:B------:R-:W-:Y:S04]  /*1da70*/  STL [R1+0x16ac], R20 ;  /* 0x0016ac1401007387 */ /* 0x000fe80000100800 */
[----:B------:R0:W-:Y:S04]  /*1da80*/  STL [R1+0x1698], R0 ;  /* 0x0016980001007387 */ /* 0x0001e80000100800 */
[----:B------:R-:W-:Y:S04]  /*1da90*/  STL [R1+0x1974], R20 ;  /* 0x0019741401007387 */ /* 0x000fe80000100800 */
[----:B------:R-:W-:Y:S01]  /*1daa0*/  STL [R1+0x1978], R44 ;  /* 0x0019782c01007387 */ /* 0x000fe20000100800 */
[----:B0-----:R-:W-:-:S03]  /*1dab0*/  LEA.HI.X.SX32 R0, R44, R12, 0x1, P4 ;  /* 0x0000000c2c007211 */ /* 0x001fc600020f0eff */
[----:B------:R-:W-:Y:S01]  /*1dac0*/  STL [R1+0x16bc], R2 ;  /* 0x0016bc0201007387 */ /* 0x000fe20000100800 */
[----:B------:R-:W-:-:S03]  /*1dad0*/  IMAD R49, R49, UR44, RZ ;  /* 0x0000002c31317c24 */ /* 0x000fc6000f8e02ff */
[----:B------:R-:W-:Y:S04]  /*1dae0*/  STL [R1+0x16b4], R17 ;  /* 0x0016b41101007387 */ /* 0x000fe80000100800 */
[----:B------:R0:W-:Y:S01]  /*1daf0*/  STL [R1+0x16a0], R0 ;  /* 0x0016a00001007387 */ /* 0x0001e20000100800 */
[----:B------:R-:W-:-:S03]  /*1db00*/  LEA.HI.X.SX32 R42, R45, R12, 0x1, P3 ;  /* 0x0000000c2d2a7211 */ /* 0x000fc600018f0eff */
[----:B------:R-:W-:Y:S01]  /*1db10*/  STL [R1+0x197c], R17 ;  /* 0x00197c1101007387 */ /* 0x000fe20000100800 */
[----:B0-----:R-:W-:-:S03]  /*1db20*/  IADD3 R0, P4, PT, R48, R13, RZ ;  /* 0x0000000d30007210 */ /* 0x001fc60007f9e0ff */
[----:B------:R-:W-:Y:S01]  /*1db30*/  STL [R1+0x199c], R45 ;  /* 0x00199c2d01007387 */ /* 0x000fe20000100800 */
[----:B------:R-:W-:-:S03]  /*1db40*/  IMAD R50, R50, UR45, RZ ;  /* 0x0000002d32327c24 */ /* 0x000fc6000f8e02ff */
[----:B------:R0:W-:Y:S01]  /*1db50*/  STL [R1+0x16c4], R0 ;  /* 0x0016c40001007387 */ /* 0x0001e20000100800 */
[----:B------:R-:W-:-:S03]  /*1db60*/  LEA.HI.X.SX32 R88, R46, R12, 0x1, P1 ;  /* 0x0000000c2e587211 */ /* 0x000fc600008f0eff */
[----:B------:R-:W-:Y:S01]  /*1db70*/  STL [R1+0x19b8], R46 ;  /* 0x0019b82e01007387 */ /* 0x000fe20000100800 */
[----:B0-----:R-:W-:Y:S01]  /*1db80*/  IADD3 R0, P3, PT, R49, R13, RZ ;  /* 0x0000000d31007210 */ /* 0x001fe20007f7e0ff */
[----:B------:R-:W-:-:S04]  /*1db90*/  IMAD R51, R51, UR46, RZ ;  /* 0x0000002e33337c24 */ /* 0x000fc8000f8e02ff */
[----:B------:R0:W-:Y:S01]  /*1dba0*/  STL [R1+0x16cc], R0 ;  /* 0x0016cc0001007387 */ /* 0x0001e20000100800 */
[----:B------:R-:W-:-:S03]  /*1dbb0*/  LEA.HI.X.SX32 R2, R47, R12, 0x1, P2 ;  /* 0x0000000c2f027211 */ /* 0x000fc600010f0eff */
[----:B------:R-:W-:Y:S01]  /*1dbc0*/  STL [R1+0x16a8], R42 ;  /* 0x0016a82a01007387 */ /* 0x000fe20000100800 */
[----:B0-----:R-:W-:-:S03]  /*1dbd0*/  IADD3 R0, P1, PT, R50, R13, RZ ;  /* 0x0000000d32007210 */ /* 0x001fc60007f3e0ff */
[----:B------:R-:W-:Y:S04]  /*1dbe0*/  STL [R1+0x1980], R42 ;  /* 0x0019802a01007387 */ /* 0x000fe80000100800 */
[----:B------:R0:W-:Y:S04]  /*1dbf0*/  STL [R1+0x16d4], R0 ;  /* 0x0016d40001007387 */ /* 0x0001e80000100800 */
[----:B------:R-:W-:Y:S04]  /*1dc00*/  STL [R1+0x19d8], R47 ;  /* 0x0019d82f01007387 */ /* 0x000fe80000100800 */
[----:B------:R-:W-:Y:S01]  /*1dc10*/  STL [R1+0x16b8], R2 ;  /* 0x0016b80201007387 */ /* 0x000fe20000100800 */
[----:B0-----:R-:W-:-:S03]  /*1dc20*/  IADD3 R0, P2, PT, R51, R13, RZ ;  /* 0x0000000d33007210 */ /* 0x001fc60007f5e0ff */
[----:B------:R-:W-:Y:S04]  /*1dc30*/  STL [R1+0x16b0], R88 ;  /* 0x0016b05801007387 */ /* 0x000fe80000100800 */
[----:B------:R-:W-:Y:S04]  /*1dc40*/  STL [R1+0x1984], R88 ;  /* 0x0019845801007387 */ /* 0x000fe80000100800 */
[----:B------:R0:W-:Y:S01]  /*1dc50*/  STL [R1+0x16dc], R0 ;  /* 0x0016dc0001007387 */ /* 0x0001e20000100800 */
[----:B------:R-:W-:-:S03]  /*1dc60*/  IMAD R52, R52, UR47, RZ ;  /* 0x0000002f34347c24 */ /* 0x000fc6000f8e02ff */
[----:B------:R-:W-:Y:S01]  /*1dc70*/  STL [R1+0x19f4], R48 ;  /* 0x0019f43001007387 */ /* 0x000fe20000100800 */
[----:B0-----:R-:W-:-:S05]  /*1dc80*/  LEA.HI.X.SX32 R0, R48, R12, 0x1, P4 ;  /* 0x0000000c30007211 */ /* 0x001fca00020f0eff */
[----:B------:R0:W-:Y:S01]  /*1dc90*/  STL [R1+0x16c0], R0 ;  /* 0x0016c00001007387 */ /* 0x0001e20000100800 */
[----:B------:R-:W-:Y:S01]  /*1dca0*/  IADD3 R42, P4, PT, R52, R13, RZ ;  /* 0x0000000d342a7210 */ /* 0x000fe20007f9e0ff */
[----:B------:R-:W-:Y:S02]  /*1dcb0*/  IMAD R53, R53, UR48, RZ ;  /* 0x0000003035357c24 */ /* 0x000fe4000f8e02ff */
[----:B------:R-:W-:Y:S01]  /*1dcc0*/  STL [R1+0x1a0c], R49 ;  /* 0x001a0c3101007387 */ /* 0x000fe20000100800 */
[----:B0-----:R-:W-:-:S05]  /*1dcd0*/  LEA.HI.X.SX32 R0, R49, R12, 0x1, P3 ;  /* 0x0000000c31007211 */ /* 0x001fca00018f0eff */
[----:B------:R0:W-:Y:S01]  /*1dce0*/  STL [R1+0x16c8], R0 ;  /* 0x0016c80001007387 */ /* 0x0001e20000100800 */
[----:B------:R-:W-:-:S03]  /*1dcf0*/  IADD3 R3, P3, PT, R53, R13, RZ ;  /* 0x0000000d35037210 */ /* 0x000fc60007f7e0ff */
[----:B------:R-:W-:Y:S01]  /*1dd00*/  STL [R1+0x19a0], R50 ;  /* 0x0019a03201007387 */ /* 0x000fe20000100800 */
[----:B0-----:R-:W-:-:S03]  /*1dd10*/  LEA.HI.X.SX32 R0, R50, R12, 0x1, P1 ;  /* 0x0000000c32007211 */ /* 0x001fc600008f0eff */
[----:B------:R-:W-:Y:S01]  /*1dd20*/  STL [R1+0x16e4], R42 ;  /* 0x0016e42a01007387 */ /* 0x000fe20000100800 */
[----:B------:R-:W-:-:S03]  /*1dd30*/  IMAD R55, R55, UR50, RZ ;  /* 0x0000003237377c24 */ /* 0x000fc6000f8e02ff */
[----:B------:R0:W-:Y:S01]  /*1dd40*/  STL [R1+0x16d0], R0 ;  /* 0x0016d00001007387 */ /* 0x0001e20000100800 */
[----:B------:R-:W-:-:S03]  /*1dd50*/  IMAD R54, R54, UR49, RZ ;  /* 0x0000003136367c24 */ /* 0x000fc6000f8e02ff */
[----:B------:R-:W-:Y:S01]  /*1dd60*/  STL [R1+0x19a4], R42 ;  /* 0x0019a42a01007387 */ /* 0x000fe20000100800 */
[----:B0-----:R-:W-:-:S03]  /*1dd70*/  LEA.HI.X.SX32 R0, R51, R12, 0x1, P2 ;  /* 0x0000000c33007211 */ /* 0x001fc600010f0eff */
[----:B------:R-:W-:Y:S01]  /*1dd80*/  STL [R1+0x19bc], R51 ;  /* 0x0019bc3301007387 */ /* 0x000fe20000100800 */
[----:B------:R-:W-:-:S03]  /*1dd90*/  IMAD R56, R56, UR51, RZ ;  /* 0x0000003338387c24 */ /* 0x000fc6000f8e02ff */
[----:B------:R-:W-:Y:S04]  /*1dda0*/  STL [R1+0x16ec], R3 ;  /* 0x0016ec0301007387 */ /* 0x000fe80000100800 */
[----:B------:R0:W-:Y:S01]  /*1ddb0*/  STL [R1+0x16d8], R0 ;  /* 0x0016d80001007387 */ /* 0x0001e20000100800 */
[----:B------:R-:W-:-:S03]  /*1ddc0*/  IADD3 R15, P1, PT, R54, R13, RZ ;  /* 0x0000000d360f7210 */ /* 0x000fc60007f3e0ff */
[----:B------:R-:W-:Y:S01]  /*1ddd0*/  STL [R1+0x19c0], R3 ;  /* 0x0019c00301007387 */ /* 0x000fe20000100800 */
[----:B------:R-:W-:Y:S02]  /*1dde0*/  LEA.HI.X.SX32 R88, R52, R12, 0x1, P4 ;  /* 0x0000000c34587211 */ /* 0x000fe400020f0eff */
[----:B0-----:R-:W-:Y:S01]  /*1ddf0*/  IADD3 R0, P2, PT, R55, R13, RZ ;  /* 0x0000000d37007210 */ /* 0x001fe20007f5e0ff */
[----:B------:R-:W-:Y:S01]  /*1de00*/  STL [R1+0x19dc], R52 ;  /* 0x0019dc3401007387 */ /* 0x000fe20000100800 */
[----:B------:R-:W-:-:S03]  /*1de10*/  IMAD R57, R57, UR52, RZ ;  /* 0x0000003439397c24 */ /* 0x000fc6000f8e02ff */
[----:B------:R0:W-:Y:S01]  /*1de20*/  STL [R1+0x16fc], R0 ;  /* 0x0016fc0001007387 */ /* 0x0001e20000100800 */
[----:B------:R-:W-:-:S03]  /*1de30*/  LEA.HI.X.SX32 R4, R53, R12, 0x1, P3 ;  /* 0x0000000c35047211 */ /* 0x000fc600018f0eff */
[----:B------:R-:W-:Y:S01]  /*1de40*/  STL [R1+0x16f4], R15 ;  /* 0x0016f40f01007387 */ /* 0x000fe20000100800 */
[----:B------:R-:W-:Y:S01]  /*1de50*/  IMAD R58, R58, UR53, RZ ;  /* 0x000000353a3a7c24 */ /* 0x000fe2000f8e02ff */
[-C--:B0-----:R-:W-:Y:S02]  /*1de60*/  IADD3 R0, P4, PT, R56, R13.reuse, RZ ;  /* 0x0000000d38007210 */ /* 0x081fe40007f9e0ff */
[----:B------:R-:W-:Y:S01]  /*1de70*/  STL [R1+0x19e0], R15 ;  /* 0x0019e00f01007387 */ /* 0x000fe20000100800 */
[----:B------:R-:W-:-:S03]  /*1de80*/  IADD3 R52, P3, PT, R57, R13, RZ ;  /* 0x0000000d39347210 */ /* 0x000fc60007f7e0ff */
[----:B------:R-:W-:Y:S04]  /*1de90*/  STL [R1+0x19f8], R53 ;  /* 0x0019f83501007387 */ /* 0x000fe80000100800 */
[----:B------:R0:W-:Y:S01]  /*1dea0*/  STL [R1+0x1704], R0 ;  /* 0x0017040001007387 */ /* 0x0001e20000100800 */
[----:B------:R-:W-:-:S03]  /*1deb0*/  LEA.HI.X.SX32 R16, R54, R12, 0x1, P1 ;  /* 0x0000000c36107211 */ /* 0x000fc600008f0eff */
[----:B------:R-:W-:Y:S01]  /*1dec0*/  STL [R1+0x16e0], R88 ;  /* 0x0016e05801007387 */ /* 0x000fe20000100800 */
[----:B------:R-:W-:-:S03]  /*1ded0*/  IMAD R59, R59, UR54, RZ ;  /* 0x000000363b3b7c24 */ /* 0x000fc6000f8e02ff */
[----:B------:R-:W-:Y:S01]  /*1dee0*/  STL [R1+0x1a10], R88 ;  /* 0x001a105801007387 */ /* 0x000fe20000100800 */
[----:B------:R-:W-:Y:S02]  /*1def0*/  IADD3 R51, P1, PT, R58, R13, RZ ;  /* 0x0000000d3a337210 */ /* 0x000fe40007f3e0ff */
[----:B0-----:R-:W-:Y:S01]  /*1df00*/  LEA.HI.X.SX32 R0, R55, R12, 0x1, P2 ;  /* 0x0000000c37007211 */ /* 0x001fe200010f0eff */
[----:B------:R-:W-:Y:S04]  /*1df10*/  STL [R1+0x1a14], R54 ;  /* 0x001a143601007387 */ /* 0x000fe80000100800 */
[----:B------:R-:W-:Y:S01]  /*1df20*/  STL [R1+0x16e8], R4 ;  /* 0x0016e80401007387 */ /* 0x000fe20000100800 */
[----:B------:R-:W-:-:S03]  /*1df30*/  IMAD R60, R60, UR55, RZ ;  /* 0x000000373c3c7c24 */ /* 0x000fc6000f8e02ff */
[----:B------:R-:W-:Y:S04]  /*1df40*/  STL [R1+0x1a18], R4 ;  /* 0x001a180401007387 */ /* 0x000fe80000100800 */
[----:B------:R-:W-:Y:S01]  /*1df50*/  STL [R1+0x170c], R52 ;  /* 0x00170c3401007387 */ /* 0x000fe20000100800 */
[----:B------:R-:W-:-:S03]  /*1df60*/  IADD3 R50, P2, PT, R59, R13, RZ ;  /* 0x0000000d3b327210 */ /* 0x000fc60007f5e0ff */
[----:B------:R-:W-:Y:S01]  /*1df70*/  STL [R1+0x1a4c], R52 ;  /* 0x001a4c3401007387 */ /* 0x000fe20000100800 */
[----:B------:R-:W-:-:S03]  /*1df80*/  IMAD R61, R61, UR56, RZ ;  /* 0x000000383d3d7c24 */ /* 0x000fc6000f8e02ff */
[----:B------:R-:W-:Y:S01]  /*1df90*/  STL [R1+0x1a50], R55 ;  /* 0x001a503701007387 */ /* 0x000fe20000100800 */
[----:B------:R-:W-:-:S03]  /*1dfa0*/  LEA.HI.X.SX32 R53, R56, R12, 0x1, P4 ;  /* 0x0000000c38357211 */ /* 0x000fc600020f0eff */
[----:B------:R0:W-:Y:S01]  /*1dfb0*/  STL [R1+0x16f8], R0 ;  /* 0x0016f80001007387 */ /* 0x0001e20000100800 */
[----:B--2---:R-:W-:-:S03]  /*1dfc0*/  IMAD R63, R63, UR58, RZ ;  /* 0x0000003a3f3f7c24 */ /* 0x004fc6000f8e02ff */
[----:B------:R-:W-:Y:S01]  /*1dfd0*/  STL [R1+0x1714], R51 ;  /* 0x0017143301007387 */ /* 0x000fe20000100800 */
[----:B------:R-:W-:-:S03]  /*1dfe0*/  IADD3 R44, P4, PT, R60, R13, RZ ;  /* 0x0000000d3c2c7210 */ /* 0x000fc60007f9e0ff */
[----:B------:R-:W-:Y:S01]  /*1dff0*/  STL [R1+0x1a54], R51 ;  /* 0x001a543301007387 */ /* 0x000fe20000100800 */
[----:B------:R-:W-:Y:S01]  /*1e000*/  IMAD R62, R62, UR57, RZ ;  /* 0x000000393e3e7c24 */ /* 0x000fe2000f8e02ff */
[-C--:B------:R-:W-:Y:S02]  /*1e010*/  LEA.HI.X.SX32 R15, R57, R12.reuse, 0x1, P3 ;  /* 0x0000000c390f7211 */ /* 0x080fe400018f0eff */
[----:B------:R-:W-:Y:S01]  /*1e020*/  STL [R1+0x16f0], R16 ;  /* 0x0016f01001007387 */ /* 0x000fe20000100800 */
[----:B------:R-:W-:-:S03]  /*1e030*/  LEA.HI.X.SX32 R3, R58, R12, 0x1, P1 ;  /* 0x0000000c3a037211 */ /* 0x000fc600008f0eff */
[----:B------:R-:W-:Y:S01]  /*1e040*/  STL [R1+0x1a58], R16 ;  /* 0x001a581001007387 */ /* 0x000fe20000100800 */
[----:B----4-:R-:W-:Y:S01]  /*1e050*/  IMAD R64, R64, UR59, RZ ;  /* 0x0000003b40407c24 */ /* 0x010fe2000f8e02ff */
[----:B------:R-:W-:Y:S02]  /*1e060*/  IADD3 R34, P3, PT, R61, R13, RZ ;  /* 0x0000000d3d227210 */ /* 0x000fe40007f7e0ff */
[----:B------:R-:W-:Y:S01]  /*1e070*/  STL [R1+0x1a5c], R56 ;  /* 0x001a5c3801007387 */ /* 0x000fe20000100800 */
[----:B------:R-:W-:-:S03]  /*1e080*/  LEA.HI.X.SX32 R42, R59, R12, 0x1, P2 ;  /* 0x0000000c3b2a7211 */ /* 0x000fc600010f0eff */
[----:B------:R-:W-:Y:S01]  /*1e090*/  STL [R1+0x171c], R50 ;  /* 0x00171c3201007387 */ /* 0x000fe20000100800 */
[----:B------:R-:W-:Y:S01]  /*1e0a0*/  IMAD R65, R65, UR60, RZ ;  /* 0x0000003c41417c24 */ /* 0x000fe2000f8e02ff */
[-C--:B0-----:R-:W-:Y:S02]  /*1e0b0*/  IADD3 R0, P2, PT, R63, R13.reuse, RZ ;  /* 0x0000000d3f007210 */ /* 0x081fe40007f5e0ff */
[----:B------:R-:W-:Y:S01]  /*1e0c0*/  STL [R1+0x1a60], R50 ;  /* 0x001a603201007387 */ /* 0x000fe20000100800 */
[----:B---3--:R-:W-:Y:S01]  /*1e0d0*/  IMAD R66, R66, UR61, RZ ;  /* 0x0000003d42427c24 */ /* 0x008fe2000f8e02ff */
[----:B------:R-:W-:Y:S02]  /*1e0e0*/  IADD3 R9, P1, PT, R62, R13, RZ ;  /* 0x0000000d3e097210 */ /* 0x000fe40007f3e0ff */
[----:B------:R-:W-:Y:S01]  /*1e0f0*/  STL [R1+0x1700], R53 ;  /* 0x0017003501007387 */ /* 0x000fe20000100800 */
[----:B------:R-:W-:-:S03]  /*1e100*/  LEA.HI.X.SX32 R17, R60, R12, 0x1, P4 ;  /* 0x0000000c3c117211 */ /* 0x000fc600020f0eff */
[----:B------:R-:W-:Y:S01]  /*1e110*/  STL [R1+0x1724], R44 ;  /* 0x0017242c01007387 */ /* 0x000fe20000100800 */
[----:B------:R-:W-:-:S03]  /*1e120*/  IADD3 R40, P4, PT, R64, R13, RZ ;  /* 0x0000000d40287210 */ /* 0x000fc60007f9e0ff */
[----:B------:R-:W-:Y:S01]  /*1e130*/  STL [R1+0x1708], R15 ;  /* 0x0017080f01007387 */ /* 0x000fe20000100800 */
[----:B------:R-:W-:Y:S01]  /*1e140*/  IMAD R67, R67, UR62, RZ ;  /* 0x0000003e43437c24 */ /* 0x000fe2000f8e02ff */
[----:B------:R-:W-:Y:S02]  /*1e150*/  LEA.HI.X.SX32 R35, R61, R12, 0x1, P3 ;  /* 0x0000000c3d237211 */ /* 0x000fe400018f0eff */
[----:B------:R-:W-:Y:S01]  /*1e160*/  STL [R1+0x1710], R3 ;  /* 0x0017100301007387 */ /* 0x000fe20000100800 */
[----:B------:R-:W-:-:S03]  /*1e170*/  IADD3 R23, P3, PT, R65, R13, RZ ;  /* 0x0000000d41177210 */ /* 0x000fc60007f7e0ff */
[----:B------:R-:W-:Y:S01]  /*1e180*/  STL [R1+0x172c], R34 ;  /* 0x00172c2201007387 */ /* 0x000fe20000100800 */
[----:B------:R-:W-:Y:S01]  /*1e190*/  LEA.HI.X.SX32 R10, R62, R12, 0x1, P1 ;  /* 0x0000000c3e0a7211 */ /* 0x000fe200008f0eff */
[----:B------:R-:W-:Y:S02]  /*1e1a0*/  IMAD R68, R68, UR63, RZ ;  /* 0x0000003f44447c24 */ /* 0x000fe4000f8e02ff */
[----:B------:R-:W-:Y:S01]  /*1e1b0*/  STL [R1+0x1718], R42 ;  /* 0x0017182a01007387 */ /* 0x000fe20000100800 */
[----:B------:R-:W-:-:S03]  /*1e1c0*/  IADD3 R38, P1, PT, R66, R13, RZ ;  /* 0x0000000d42267210 */ /* 0x000fc60007f3e0ff */
[----:B------:R0:W-:Y:S01]  /*1e1d0*/  STL [R1+0x173c], R0 ;  /* 0x00173c0001007387 */ /* 0x0001e20000100800 */
[----:B------:R-:W-:-:S03]  /*1e1e0*/  IMAD R69, R69, UR64, RZ ;  /* 0x0000004045457c24 */ /* 0x000fc6000f8e02ff */
[----:B------:R-:W-:Y:S01]  /*1e1f0*/  STL [R1+0x1734], R9 ;  /* 0x0017340901007387 */ /* 0x000fe20000100800 */
[----:B------:R-:W-:-:S03]  /*1e200*/  LEA.HI.X.SX32 R48, R64, R12, 0x1, P4 ;  /* 0x0000000c40307211 */ /* 0x000fc600020f0eff */
[----:B------:R-:W-:Y:S01]  /*1e210*/  STL [R1+0x1720], R17 ;  /* 0x0017201101007387 */ /* 0x000fe20000100800 */
[----:B0-----:R-:W-:-:S03]  /*1e220*/  LEA.HI.X.SX32 R0, R63, R12, 0x1, P2 ;  /* 0x0000000c3f007211 */ /* 0x001fc600010f0eff */
[----:B------:R-:W-:Y:S01]  /*1e230*/  STL [R1+0x1744], R40 ;  /* 0x0017442801007387 */ /* 0x000fe20000100800 */
[-C--:B------:R-:W-:Y:S01]  /*1e240*/  IADD3 R21, P2, PT, R67, R13.reuse, RZ ;  /* 0x0000000d43157210 */ /* 0x080fe20007f5e0ff */
[----:B------:R-:W-:Y:S02]  /*1e250*/  IMAD R71, R71, UR66, RZ ;  /* 0x0000004247477c24 */ /* 0x000fe4000f8e02ff */
[----:B------:R-:W-:Y:S01]  /*1e260*/  STL [R1+0x1728], R35 ;  /* 0x0017282301007387 */ /* 0x000fe20000100800 */
[----:B------:R-:W-:Y:S01]  /*1e270*/  IADD3 R28, P4, PT, R68, R13, RZ ;  /* 0x0000000d441c7210 */ /* 0x000fe20007f9e0ff */
[----:B------:R-:W-:Y:S02]  /*1e280*/  IMAD R70, R70, UR65, RZ ;  /* 0x0000004146467c24 */ /* 0x000fe4000f8e02ff */
[----:B------:R-:W-:Y:S01]  /*1e290*/  STL [R1+0x174c], R23 ;  /* 0x00174c1701007387 */ /* 0x000fe20000100800 */
[----:B------:R-:W-:-:S03]  /*1e2a0*/  LEA.HI.X.SX32 R47, R65, R12, 0x1, P3 ;  /* 0x0000000c412f7211 */ /* 0x000fc600018f0eff */
[----:B------:R-:W-:Y:S01]  /*1e2b0*/  STL [R1+0x1754], R38 ;  /* 0x0017542601007387 */ /* 0x000fe20000100800 */
[----:B------:R-:W-:Y:S01]  /*1e2c0*/  LEA.HI.X.SX32 R46, R66, R12, 0x1, P1 ;  /* 0x0000000c422e7211 */ /* 0x000fe200008f0eff */
[----:B------:R-:W-:Y:S02]  /*1e2d0*/  IMAD R72, R72, UR67, RZ ;  /* 0x0000004348487c24 */ /* 0x000fe4000f8e02ff */
[----:B------:R0:W-:Y:S01]  /*1e2e0*/  STL [R1+0x1738], R0 ;  /* 0x0017380001007387 */ /* 0x0001e20000100800 */
[----:B------:R-:W-:-:S03]  /*1e2f0*/  IADD3 R26, P3, PT, R69, R13, RZ ;  /* 0x0000000d451a7210 */ /* 0x000fc60007f7e0ff */
[----:B------:R-:W-:Y:S01]  /*1e300*/  STL [R1+0x1730], R10 ;  /* 0x0017300a01007387 */ /* 0x000fe20000100800 */
[-C--:B------:R-:W-:Y:S01]  /*1e310*/  LEA.HI.X.SX32 R45, R67, R12.reuse, 0x1, P2 ;  /* 0x0000000c432d7211 */ /* 0x080fe200010f0eff */
[----:B------:R-:W-:Y:S02]  /*1e320*/  IMAD R73, R73, UR68, RZ ;  /* 0x0000004449497c24 */ /* 0x000fe4000f8e02ff */
[----:B------:R-:W-:Y:S01]  /*1e330*/  STL [R1+0x175c], R21 ;  /* 0x00175c1501007387 */ /* 0x000fe20000100800 */
[-C--:B------:R-:W-:Y:S02]  /*1e340*/  IADD3 R7, P1, PT, R70, R13.reuse, RZ ;  /* 0x0000000d46077210 */ /* 0x080fe40007f3e0ff */
[----:B0-----:R-:W-:Y:S01]  /*1e350*/  IADD3 R0, P2, PT, R71, R13, RZ ;  /* 0x0000000d47007210 */ /* 0x001fe20007f5e0ff */
[----:B------:R-:W-:Y:S01]  /*1e360*/  STL [R1+0x1740], R48 ;  /* 0x0017403001007387 */ /* 0x000fe20000100800 */
[----:B------:R-:W-:-:S03]  /*1e370*/  LEA.HI.X.SX32 R20, R68, R12, 0x1, P4 ;  /* 0x0000000c44147211 */ /* 0x000fc600020f0eff */
[----:B------:R-:W-:Y:S01]  /*1e380*/  STL [R1+0x1764], R28 ;  /* 0x0017641c01007387 */ /* 0x000fe20000100800 */
[----:B------:R-:W-:-:S03]  /*1e390*/  IADD3 R32, P4, PT, R72, R13, RZ ;  /* 0x0000000d48207210 */ /* 0x000fc60007f9e0ff */
[----:B------:R-:W-:Y:S01]  /*1e3a0*/  STL [R1+0x1748], R47 ;  /* 0x0017482f01007387 */ /* 0x000fe20000100800 */
[----:B------:R-:W-:-:S03]  /*1e3b0*/  LEA.HI.X.SX32 R2, R69, R12, 0x1, P3 ;  /* 0x0000000c45027211 */ /* 0x000fc600018f0eff */
[----:B------:R-:W-:Y:S01]  /*1e3c0*/  STL [R1+0x1750], R46 ;  /* 0x0017502e01007387 */ /* 0x000fe20000100800 */
[----:B------:R-:W-:-:S03]  /*1e3d0*/  IADD3 R31, P3, PT, R73, R13, RZ ;  /* 0x0000000d491f7210 */ /* 0x000fc60007f7e0ff */
[----:B------:R-:W-:Y:S04]  /*1e3e0*/  STL [R1+0x176c], R26 ;  /* 0x00176c1a01007387 */ /* 0x000fe80000100800 */
[----:B------:R-:W-:Y:S04]  /*1e3f0*/  STL [R1+0x1758], R45 ;  /* 0x0017582d01007387 */ /* 0x000fe80000100800 */
[----:B------:R0:W-:Y:S04]  /*1e400*/  STL [R1+0x177c], R0 ;  /* 0x00177c0001007387 */ /* 0x0001e80000100800 */
[----:B------:R-:W-:Y:S04]  /*1e410*/  STL [R1+0x1774], R7 ;  /* 0x0017740701007387 */ /* 0x000fe80000100800 */
[----:B------:R-:W-:Y:S01]  /*1e420*/  STL [R1+0x1760], R20 ;  /* 0x0017601401007387 */ /* 0x000fe20000100800 */
[----:B0-----:R-:W-:-:S03]  /*1e430*/  LEA.HI.X.SX32 R0, R71, R12, 0x1, P2 ;  /* 0x0000000c47007211 */ /* 0x001fc600010f0eff */
[----:B------:R-:W-:Y:S04]  /*1e440*/  STL [R1+0x1784], R32 ;  /* 0x0017842001007387 */ /* 0x000fe80000100800 */
[----:B------:R-:W-:Y:S04]  /*1e450*/  STL [R1+0x1768], R2 ;  /* 0x0017680201007387 */ /* 0x000fe80000100800 */
[----:B------:R-:W-:Y:S04]  /*1e460*/  STL [R1+0x178c], R31 ;  /* 0x00178c1f01007387 */ /* 0x000fe80000100800 */
[----:B------:R-:W2:Y:S04]  /*1e470*/  LDL.LU R90, [R1+0x504] ;  /* 0x00050400015a7983 */ /* 0x000ea80000300800 */
[----:B------:R-:W3:Y:S04]  /*1e480*/  LDL.LU R91, [R1+0x500] ;  /* 0x00050000015b7983 */ /* 0x000ee80000300800 */
[----:B------:R0:W-:Y:S04]  /*1e490*/  STL [R1+0x1778], R0 ;  /* 0x0017780001007387 */ /* 0x0001e80000100800 */
        /* <DEDUP_REMOVED lines=10> */
[----:B------:R-:W4:Y:S01]  /*1e540*/  LDL.LU R89, [R1+0x3f0] ;  /* 0x0003f00001597983 */ /* 0x000f220000300800 */
[----:B------:R-:W-:-:S02]  /*1e550*/  IMAD R74, R74, UR69, RZ ;  /* 0x000000454a4a7c24 */ /* 0x000fc4000f8e02ff */
[----:B------:R-:W-:Y:S01]  /*1e560*/  IMAD R75, R75, UR70, RZ ;  /* 0x000000464b4b7c24 */ /* 0x000fe2000f8e02ff */
[-C--:B------:R-:W-:Y:S01]  /*1e570*/  LEA.HI.X.SX32 R8, R70, R12.reuse, 0x1, P1 ;  /* 0x0000000c46087211 */ /* 0x080fe200008f0eff */
[----:B------:R-:W-:Y:S01]  /*1e580*/  IMAD R76, R76, UR71, RZ ;  /* 0x000000474c4c7c24 */ /* 0x000fe2000f8e02ff */
[-C--:B------:R-:W-:Y:S01]  /*1e590*/  IADD3 R30, P1, PT, R74, R13.reuse, RZ ;  /* 0x0000000d4a1e7210 */ /* 0x080fe20007f3e0ff */
[----:B------:R-:W-:Y:S01]  /*1e5a0*/  IMAD R77, R77, UR72, RZ ;  /* 0x000000484d4d7c24 */ /* 0x000fe2000f8e02ff */
[-C--:B------:R-:W-:Y:S01]  /*1e5b0*/  IADD3 R29, P6, PT, R75, R13.reuse, RZ ;  /* 0x0000000d4b1d7210 */ /* 0x080fe20007fde0ff */
[----:B------:R-:W-:Y:S01]  /*1e5c0*/  IMAD R79, R79, UR74, RZ ;  /* 0x0000004a4f4f7c24 */ /* 0x000fe2000f8e02ff */
[-C--:B------:R-:W-:Y:S01]  /*1e5d0*/  LEA.HI.X.SX32 R24, R72, R12.reuse, 0x1, P4 ;  /* 0x0000000c48187211 */ /* 0x080fe200020f0eff */
[----:B------:R-:W-:Y:S01]  /*1e5e0*/  STL [R1+0x1794], R30 ;  /* 0x0017941e01007387 */ /* 0x000fe20000100800 */
[-C--:B------:R-:W-:Y:S02]  /*1e5f0*/  IADD3 R36, P2, PT, R76, R13.reuse, RZ ;  /* 0x0000000d4c247210 */ /* 0x080fe40007f5e0ff */
[-C--:B------:R-:W-:Y:S01]  /*1e600*/  LEA.HI.X.SX32 R39, R73, R12.reuse, 0x1, P3 ;  /* 0x0000000c49277211 */ /* 0x080fe200018f0eff */
[----:B------:R-:W-:Y:S01]  /*1e610*/  STL [R1+0x1770], R8 ;  /* 0x0017700801007387 */ /* 0x000fe20000100800 */
[-C--:B------:R-:W-:Y:S01]  /*1e620*/  LEA.HI.X.SX32 R22, R74, R12.reuse, 0x1, P1 ;  /* 0x0000000c4a167211 */ /* 0x080fe200008f0eff */
[----:B------:R-:W-:Y:S01]  /*1e630*/  IMAD R78, R78, UR73, RZ ;  /* 0x000000494e4e7c24 */ /* 0x000fe2000f8e02ff */
[----:B------:R-:W-:Y:S01]  /*1e640*/  LEA.HI.X.SX32 R37, R75, R12, 0x1, P6 ;  /* 0x0000000c4b257211 */ /* 0x000fe200030f0eff */
[----:B------:R-:W-:Y:S01]  /*1e650*/  STL [R1+0x179c], R29 ;  /* 0x00179c1d01007387 */ /* 0x000fe20000100800 */
[----:B------:R-:W-:-:S02]  /*1e660*/  IADD3 R27, P1, PT, R77, R13, RZ ;  /* 0x0000000d4d1b7210 */ /* 0x000fc40007f3e0ff */
[-C--:B0-----:R-:W-:Y:S01]  /*1e670*/  IADD3 R0, P4, PT, R79, R13.reuse, RZ ;  /* 0x0000000d4f007210 */ /* 0x081fe20007f9e0ff */
[----:B------:R-:W-:Y:S04]  /*1e680*/  STL [R1+0x1780], R24 ;  /* 0x0017801801007387 */ /* 0x000fe80000100800 */
[----:B------:R-:W-:Y:S01]  /*1e690*/  STL [R1+0x17a0], R36 ;  /* 0x0017a02401007387 */ /* 0x000fe20000100800 */
[----:B------:R-:W-:-:S03]  /*1e6a0*/  IADD3 R5, P3, PT, R78, R13, RZ ;  /* 0x0000000d4e057210 */ /* 0x000fc60007f7e0ff */
[----:B------:R-:W-:Y:S01]  /*1e6b0*/  STL [R1+0x1788], R39 ;  /* 0x0017882701007387 */ /* 0x000fe20000100800 */
[----:B------:R-:W-:-:S03]  /*1e6c0*/  LEA.HI.X.SX32 R43, R76, R12, 0x1, P2 ;  /* 0x0000000c4c2b7211 */ /* 0x000fc600010f0eff */
[----:B------:R-:W-:Y:S04]  /*1e6d0*/  STL [R1+0x1790], R22 ;  /* 0x0017901601007387 */ /* 0x000fe80000100800 */
[----:B------:R-:W-:Y:S01]  /*1e6e0*/  STL [R1+0x1798], R37 ;  /* 0x0017982501007387 */ /* 0x000fe20000100800 */
[----:B------:R-:W-:-:S03]  /*1e6f0*/  LEA.HI.X.SX32 R4, R79, R12, 0x1, P4 ;  /* 0x0000000c4f047211 */ /* 0x000fc600020f0eff */
[----:B------:R-:W-:Y:S01]  /*1e700*/  STL [R1+0x17a4], R27 ;  /* 0x0017a41b01007387 */ /* 0x000fe20000100800 */
[----:B------:R-:W-:-:S03]  /*1e710*/  LEA.HI.X.SX32 R6, R78, R12, 0x1, P3 ;  /* 0x0000000c4e067211 */ /* 0x000fc600018f0eff */
[----:B------:R0:W-:Y:S04]  /*1e720*/  STL [R1+0x808], R0 ;  /* 0x0008080001007387 */ /* 0x0001e80000100800 */
[----:B------:R-:W-:Y:S01]  /*1e730*/  STL [R1+0x17a8], R5 ;  /* 0x0017a80501007387 */ /* 0x000fe20000100800 */
[----:B0-----:R-:W-:-:S03]  /*1e740*/  LEA.HI.X.SX32 R0, R77, R12, 0x1, P1 ;  /* 0x0000000c4d007211 */ /* 0x001fc600008f0eff */
[----:B------:R-:W-:Y:S04]  /*1e750*/  STL [R1+0x7f8], R43 ;  /* 0x0007f82b01007387 */ /* 0x000fe80000100800 */
[----:B------:R-:W-:Y:S04]  /*1e760*/  STL [R1+0x800], R0 ;  /* 0x0008000001007387 */ /* 0x000fe80000100800 */
[----:B------:R-:W-:Y:S04]  /*1e770*/  STL [R1+0x7fc], R4 ;  /* 0x0007fc0401007387 */ /* 0x000fe80000100800 */
[----:B------:R-:W-:Y:S04]  /*1e780*/  STL [R1+0x804], R6 ;  /* 0x0008040601007387 */ /* 0x000fe80000100800 */
[----:B------:R-:W4:Y:S04]  /*1e790*/  LDL.LU R50, [R1+0x3ec] ;  /* 0x0003ec0001327983 */ /* 0x000f280000300800 */
[----:B------:R-:W4:Y:S04]  /*1e7a0*/  LDL.LU R56, [R1+0x3e8] ;  /* 0x0003e80001387983 */ /* 0x000f280000300800 */
[----:B------:R-:W4:Y:S04]  /*1e7b0*/  LDL.LU R16, [R1+0x3d4] ;  /* 0x0003d40001107983 */ /* 0x000f280000300800 */
[----:B------:R-:W4:Y:S04]  /*1e7c0*/  LDL.LU R51, [R1+0x380] ;  /* 0x0003800001337983 */ /* 0x000f280000300800 */
[----:B------:R-:W4:Y:S04]  /*1e7d0*/  LDL.LU R55, [R1+0x37c] ;  /* 0x00037c0001377983 */ /* 0x000f280000300800 */
[----:B------:R-:W4:Y:S04]  /*1e7e0*/  LDL.LU R52, [R1+0x378] ;  /* 0x0003780001347983 */ /* 0x000f280000300800 */
[----:B--2---:R0:W-:Y:S04]  /*1e7f0*/  STS.U8 [R11+UR4+0x980], R90 ;  /* 0x0009805a0b007988 */ /* 0x0041e80008000004 */
[----:B---3--:R1:W-:Y:S04]  /*1e800*/  STS.U8 [R11+UR4+0x4980], R91 ;  /* 0x0049805b0b007988 */ /* 0x0083e80008000004 */
[----:B0-----:R-:W2:Y:S04]  /*1e810*/  LDL.LU R90, [R1+0x364] ;  /* 0x00036400015a7983 */ /* 0x001ea80000300800 */
[----:B----4-:R0:W-:Y:S04]  /*1e820*/  STS.U8 [R11+UR4+0x8980], R92 ;  /* 0x0089805c0b007988 */ /* 0x0101e80008000004 */
[----:B-1----:R-:W3:Y:S04]  /*1e830*/  LDL.LU R91, [R1+0x300] ;  /* 0x00030000015b7983 */ /* 0x002ee80000300800 */
[----:B------:R1:W-:Y:S04]  /*1e840*/  STS.U8 [R11+UR4+0xc980], R93 ;  /* 0x00c9805d0b007988 */ /* 0x0003e80008000004 */
[----:B0-----:R-:W4:Y:S04]  /*1e850*/  LDL.LU R92, [R1+0x2fc] ;  /* 0x0002fc00015c7983 */ /* 0x001f280000300800 */
[----:B------:R0:W-:Y:S04]  /*1e860*/  STS.U8 [R11+UR4+0x4d80], R80 ;  /* 0x004d80500b007988 */ /* 0x0001e80008000004 */
[----:B-1----:R-:W4:Y:S04]  /*1e870*/  LDL.LU R93, [R1+0x2f8] ;  /* 0x0002f800015d7983 */ /* 0x002f280000300800 */
        /* <DEDUP_REMOVED lines=16> */
[----:B0-----:R-:W4:Y:S04]  /*1e980*/  LDL.LU R82, [R1+0x1f8] ;  /* 0x0001f80001527983 */ /* 0x001f280000300800 */
        /* <DEDUP_REMOVED lines=14> */
[----:B------:R1:W-:Y:S04]  /*1ea70*/  STS.U8 [R11+UR4+0xd580], R16 ;  /* 0x00d580100b007988 */ /* 0x0003e80008000004 */
[----:B0-----:R-:W4:Y:S04]  /*1ea80*/  LDL.LU R50, [R1+0x1a60] ;  /* 0x001a600001327983 */ /* 0x001f280000300800 */
[----:B-1----:R-:W4:Y:S04]  /*1ea90*/  LDL.LU R56, [R1+0x1a5c] ;  /* 0x001a5c0001387983 */ /* 0x002f280000300800 */
[----:B------:R-:W4:Y:S04]  /*1eaa0*/  LDL.LU R16, [R1+0x1a58] ;  /* 0x001a580001107983 */ /* 0x000f280000300800 */
[----:B------:R0:W-:Y:S04]  /*1eab0*/  STS.U8 [R11+UR4+0x1980], R51 ;  /* 0x001980330b007988 */ /* 0x0001e80008000004 */
[----:B------:R1:W-:Y:S04]  /*1eac0*/  STS.U8 [R11+UR4+0x5980], R55 ;  /* 0x005980370b007988 */ /* 0x0003e80008000004 */
[----:B------:R1:W-:Y:S04]  /*1ead0*/  STS.U8 [R11+UR4+0x9980], R52 ;  /* 0x009980340b007988 */ /* 0x0003e80008000004 */
[----:B0-----:R-:W4:Y:S04]  /*1eae0*/  LDL.LU R51, [R1+0x1a54] ;  /* 0x001a540001337983 */ /* 0x001f280000300800 */
[----:B-1----:R-:W4:Y:S04]  /*1eaf0*/  LDL.LU R55, [R1+0x1a50] ;  /* 0x001a500001377983 */ /* 0x002f280000300800 */
        /* <DEDUP_REMOVED lines=19> */
[----:B------:R0:W-:Y:S04]  /*1ec30*/  STS.U8 [R11+UR4+0x2580], R86 ;  /* 0x002580560b007988 */ /* 0x0001e80008000004 */
[----:B------:R1:W-:Y:S04]  /*1ec40*/  STS.U8 [R11+UR4+0x6580], R87 ;  /* 0x006580570b007988 */ /* 0x0003e80008000004 */
[----:B0-----:R-:W4:Y:S04]  /*1ec50*/  LDL.LU R86, [R1+0x1a24] ;  /* 0x001a240001567983 */ /* 0x001f280000300800 */
[----:B-1----:R-:W4:Y:S04]  /*1ec60*/  LDL.LU R87, [R1+0x1a20] ;  /* 0x001a200001577983 */ /* 0x002f280000300800 */
[----:B------:R0:W-:Y:S04]  /*1ec70*/  STS.U8 [R11+UR4+0xa580], R89 ;  /* 0x00a580590b007988 */ /* 0x0001e80008000004 */
[----:B0-----:R-:W4:Y:S04]  /*1ec80*/  LDL.LU R89, [R1+0x1a1c] ;  /* 0x001a1c0001597983 */ /* 0x001f280000300800 */
[----:B------:R0:W-:Y:S04]  /*1ec90*/  STS.U8 [R11+UR4+0xed80], R25 ;  /* 0x00ed80190b007988 */ /* 0x0001e80008000004 */
[----:B------:R1:W-:Y:S04]  /*1eca0*/  STS.U8 [R11+UR4+0x3180], R33 ;  /* 0x003180210b007988 */ /* 0x0003e80008000004 */
[----:B0-----:R-:W4:Y:S04]  /*1ecb0*/  LDL.LU R25, [R1+0x580] ;  /* 0x0005800001197983 */ /* 0x001f280000300800 */
[----:B-1----:R-:W4:Y:S04]  /*1ecc0*/  LDL.LU R33, [R1+0x57c] ;  /* 0x00057c0001217983 */ /* 0x002f280000300800 */
[----:B------:R0:W-:Y:S04]  /*1ecd0*/  STS.U8 [R11+UR4+0x7180], R19 ;  /* 0x007180130b007988 */ /* 0x0001e80008000004 */
[----:B------:R1:W-:Y:S04]  /*1ece0*/  STS.U8 [R11+UR4+0xb180], R18 ;  /* 0x00b180120b007988 */ /* 0x0003e80008000004 */
[----:B0-----:R-:W4:Y:S04]  /*1ecf0*/  LDL.LU R19, [R1+0x578] ;  /* 0x0005780001137983 */ /* 0x001f280000300800 */
[----:B-1----:R-:W4:Y:S04]  /*1ed00*/  LDL.LU R18, [R1+0x574] ;  /* 0x0005740001127983 */ /* 0x002f280000300800 */
[----:B------:R0:W-:Y:S04]  /*1ed10*/  STS.U8 [R11+UR4+0x2d80], R88 ;  /* 0x002d80580b007988 */ /* 0x0001e80008000004 */
[----:B------:R1:W-:Y:S04]  /*1ed20*/  STS.U8 [R11+UR4+0x6d80], R49 ;  /* 0x006d80310b007988 */ /* 0x0003e80008000004 */
[----:B------:R1:W-:Y:S04]  /*1ed30*/  STS.U8 [R11+UR4+0x6980], R13 ;  /* 0x0069800d0b007988 */ /* 0x0003e80008000004 */
[----:B0-----:R-:W4:Y:S04]  /*1ed40*/  LDL.LU R88, [R1+0x544] ;  /* 0x0005440001587983 */ /* 0x001f280000300800 */
[----:B-1----:R-:W4:Y:S04]  /*1ed50*/  LDL.LU R49, [R1+0x540] ;  /* 0x0005400001317983 */ /* 0x002f280000300800 */
[----:B------:R0:W-:Y:S04]  /*1ed60*/  STS.U8 [R11+UR4+0xf180], R14 ;  /* 0x00f1800e0b007988 */ /* 0x0001e80008000004 */
[----:B------:R-:W4:Y:S04]  /*1ed70*/  LDL.LU R13, [R1+0x47c] ;  /* 0x00047c00010d7983 */ /* 0x000f280000300800 */
[----:B0-----:R-:W4:Y:S04]  /*1ed80*/  LDL.LU R14, [R1+0x474] ;  /* 0x00047400010e7983 */ /* 0x001f280000300800 */
[----:B------:R0:W-:Y:S02]  /*1ed90*/  STS.U8 [R11+UR4+0xe580], R82 ;  /* 0x00e580520b007988 */ /* 0x0001e40008000004 */
[----:B0-----:R-:W0:Y:S02]  /*1eda0*/  S2R R82, SR_TID.X ;  /* 0x0000000000527919 */ /* 0x001e240000002100 */
[----:B------:R1:W-:Y:S04]  /*1edb0*/  STS.U8 [R11+UR4+0xad80], R41 ;  /* 0x00ad80290b007988 */ /* 0x0003e80008000004 */
[----:B------:R0:W-:Y:S04]  /*1edc0*/  STS.U8 [R11+UR4+0x2980], R12 ;  /* 0x0029800c0b007988 */ /* 0x0001e80008000004 */
[----:B-1----:R-:W4:Y:S04]  /*1edd0*/  LDL.LU R41, [R1+0x420] ;  /* 0x0004200001297983 */ /* 0x002f280000300800 */
[----:B------:R-:W-:Y:S04]  /*1ede0*/  STS.U8 [R11+UR4+0xa980], R4 ;  /* 0x00a980040b007988 */ /* 0x000fe80008000004 */
[----:B------:R-:W-:Y:S01]  /*1edf0*/  STS.U8 [R11+UR4+0xe980], R54 ;  /* 0x00e980360b007988 */ /* 0x000fe20008000004 */
[----:B0-----:R-:W-:-:S04]  /*1ee00*/  LOP3.LUT R82, R82, 0x7f, RZ, 0xc0, !PT ;  /* 0x0000007f52527812 */ /* 0x001fc800078ec0ff */
[----:B------:R-:W-:Y:S01]  /*1ee10*/  LOP3.LUT R12, R82, 0x40, RZ, 0x3c, !PT ;  /* 0x00000040520c7812 */ /* 0x000fe200078e3cff */
[----:B--2---:R-:W-:Y:S04]  /*1ee20*/  STS.U8 [R11+UR4+0xfd80], R90 ;  /* 0x00fd805a0b007988 */ /* 0x004fe80008000004 */
[----:B---3--:R-:W-:Y:S04]  /*1ee30*/  STS.U8 [R11+UR4+0xbd80], R91 ;  /* 0x00bd805b0b007988 */ /* 0x008fe80008000004 */
[----:B----4-:R-:W-:Y:S04]  /*1ee40*/  STS.U8 [R11+UR4+0x7d80], R92 ;  /* 0x007d805c0b007988 */ /* 0x010fe80008000004 */
[----:B------:R-:W-:Y:S04]  /*1ee50*/  STS.U8 [R11+UR4+0x3d80], R93 ;  /* 0x003d805d0b007988 */ /* 0x000fe80008000004 */
[----:B------:R-:W-:Y:S04]  /*1ee60*/  STS.U8 [R11+UR4+0xf980], R80 ;  /* 0x00f980500b007988 */ /* 0x000fe80008000004 */
[----:B------:R-:W-:Y:S04]  /*1ee70*/  STS.U8 [R11+UR4+0xb980], R81 ;  /* 0x00b980510b007988 */ /* 0x000fe80008000004 */
[----:B------:R-:W-:Y:S04]  /*1ee80*/  STS.U8 [R11+UR4+0x7980], R83 ;  /* 0x007980530b007988 */ /* 0x000fe80008000004 */
[----:B------:R-:W-:Y:S04]  /*1ee90*/  STS.U8 [R11+UR4+0x3980], R84 ;  /* 0x003980540b007988 */ /* 0x000fe80008000004 */
[----:B------:R0:W-:Y:S04]  /*1eea0*/  STS.U8 [R11+UR4+0xf580], R85 ;  /* 0x00f580550b007988 */ /* 0x0001e80008000004 */
[----:B0-----:R-:W2:Y:S04]  /*1eeb0*/  LDL.LU R85, [R1+0x424] ;  /* 0x0004240001557983 */ /* 0x001ea80000300800 */
[----:B------:R-:W3:Y:S04]  /*1eec0*/  LDL.LU R84, [R1+0x480] ;  /* 0x0004800001547983 */ /* 0x000ee80000300800 */
[----:B------:R-:W4:Y:S04]  /*1eed0*/  LDL.LU R83, [R1+0x484] ;  /* 0x0004840001537983 */ /* 0x000f280000300800 */
[----:B------:R-:W2:Y:S04]  /*1eee0*/  LDL.LU R82, [R1+0x4d4] ;  /* 0x0004d40001527983 */ /* 0x000ea80000300800 */
[----:B------:R-:W3:Y:S04]  /*1eef0*/  LDL.LU R93, [R1+0x4dc] ;  /* 0x0004dc00015d7983 */ /* 0x000ee80000300800 */
[----:B------:R-:W4:Y:S04]  /*1ef00*/  LDL.LU R92, [R1+0x4e0] ;  /* 0x0004e000015c7983 */ /* 0x000f280000300800 */
[----:B------:R-:W4:Y:S04]  /*1ef10*/  LDL.LU R91, [R1+0x4e4] ;  /* 0x0004e400015b7983 */ /* 0x000f280000300800 */
[----:B------:R-:W-:Y:S04]  /*1ef20*/  STS.U8 [R11+UR4+0x3580], R89 ;  /* 0x003580590b007988 */ /* 0x000fe80008000004 */
[----:B------:R-:W-:Y:S04]  /*1ef30*/  STS.U8 [R11+UR4+0x7580], R87 ;  /* 0x007580570b007988 */ /* 0x000fe80008000004 */
[----:B------:R0:W-:Y:S04]  /*1ef40*/  STS.U8 [R11+UR4+0xb580], R86 ;  /* 0x00b580560b007988 */ /* 0x0001e80008000004 */
[----:B------:R-:W4:Y:S04]  /*1ef50*/  LDL.LU R90, [R1+0x538] ;  /* 0x00053800015a7983 */ /* 0x000f280000300800 */
[----:B0-----:R-:W4:Y:S04]  /*1ef60*/  LDL.LU R11, [R1+0x530] ;  /* 0x00053000010b7983 */ /* 0x001f280000300800 */
[----:B------:R-:W4:Y:S04]  /*1ef70*/  LDL.LU R86, [R1+0x41c] ;  /* 0x00041c0001567983 */ /* 0x000f280000300800 */
[----:B------:R-:W4:Y:S04]  /*1ef80*/  LDL.LU R87, [R1+0x414] ;  /* 0x0004140001577983 */ /* 0x000f280000300800 */
[----:B------:R0:W-:Y:S04]  /*1ef90*/  STS.U8 [R12+UR4+0x200], R25 ;  /* 0x000200190c007988 */ /* 0x0001e80008000004 */
[----:B------:R-:W4:Y:S04]  /*1efa0*/  LDL.LU R89, [R1+0x3d0] ;  /* 0x0003d00001597983 */ /* 0x000f280000300800 */
[----:B------:R1:W-:Y:S04]  /*1efb0*/  STS.U8 [R12+UR4+0x4200], R33 ;  /* 0x004200210c007988 */ /* 0x0003e80008000004 */
[----:B0-----:R-:W4:Y:S04]  /*1efc0*/  LDL.LU R25, [R1+0x3cc] ;  /* 0x0003cc0001197983 */ /* 0x001f280000300800 */
[----:B------:R0:W-:Y:S04]  /*1efd0*/  STS.U8 [R12+UR4+0x8200], R19 ;  /* 0x008200130c007988 */ /* 0x0001e80008000004 */
[----:B-1----:R-:W4:Y:S04]  /*1efe0*/  LDL.LU R33, [R1+0x3c8] ;  /* 0x0003c80001217983 */ /* 0x002f280000300800 */
[----:B------:R-:W4:Y:S04]  /*1eff0*/  LDL.LU R4, [R1+0x3c0] ;  /* 0x0003c00001047983 */ /* 0x000f280000300800 */
[----:B------:R-:W4:Y:S04]  /*1f000*/  LDL.LU R54, [R1+0x360] ;  /* 0x0003600001367983 */ /* 0x000f280000300800 */
        /* <DEDUP_REMOVED lines=11> */
[----:B------:R0:W-:Y:S04]  /*1f0c0*/  STS.U8 [R12+UR4+0x5200], R41 ;  /* 0x005200290c007988 */ /* 0x0001e80008000004 */
[----:B0-----:R-:W4:Y:S04]  /*1f0d0*/  LDL.LU R41, [R1+0x2d0] ;  /* 0x0002d00001297983 */ /* 0x001f280000300800 */
        /* <DEDUP_REMOVED lines=9> */
[----:B------:R1:W-:Y:S04]  /*1f170*/  STS.U8 [R12+UR4+0x9600], R33 ;  /* 0x009600210c007988 */ /* 0x0003e80008000004 */
[----:B0-----:R-:W2:Y:S04]  /*1f180*/  LDL.LU R25, [R1+0x264] ;  /* 0x0002640001197983 */ /* 0x001ea80000300800 */
[----:B------:R0:W-:Y:S04]  /*1f190*/  STS.U8 [R12+UR4+0x1a00], R54 ;  /* 0x001a00360c007988 */ /* 0x0001e80008000004 */
[----:B-1----:R-:W3:Y:S04]  /*1f1a0*/  LDL.LU R33, [R1+0x260] ;  /* 0x0002600001217983 */ /* 0x002ee80000300800 */
[----:B------:R1:W-:Y:S04]  /*1f1b0*/  STS.U8 [R12+UR4+0x5a00], R19 ;  /* 0x005a00130c007988 */ /* 0x0003e80008000004 */
[----:B0-----:R-:W4:Y:S04]  /*1f1c0*/  LDL.LU R54, [R1+0x25c] ;  /* 0x00025c0001367983 */ /* 0x001f280000300800 */
[----:B------:R0:W-:Y:S04]  /*1f1d0*/  STS.U8 [R12+UR4+0x9a00], R18 ;  /* 0x009a00120c007988 */ /* 0x0001e80008000004 */
        /* <DEDUP_REMOVED lines=17> */
[----:B0-----:R-:W4:Y:S04]  /*1f2f0*/  LDL.LU R14, [R1+0xfc] ;  /* 0x0000fc00010e7983 */ /* 0x001f280000300800 */
        /* <DEDUP_REMOVED lines=8> */
[----:B------:R-:W-:Y:S04]  /*1f380*/  STS.U8 [R12+UR4+0x1600], R89 ;  /* 0x001600590c007988 */ /* 0x000fe80008000004 */
[----:B------:R-:W-:Y:S04]  /*1f390*/  STS.U8 [R12+UR4+0x5e00], R13 ;  /* 0x005e000d0c007988 */ /* 0x000fe80008000004 */
[----:B--2---:R0:W-:Y:S04]  /*1f3a0*/  STS.U8 [R12+UR4+0x2200], R25 ;  /* 0x002200190c007988 */ /* 0x0041e80008000004 */
[----:B---3--:R1:W-:Y:S04]  /*1f3b0*/  STS.U8 [R12+UR4+0x6200], R33 ;  /* 0x006200210c007988 */ /* 0x0083e80008000004 */
[----:B0-----:R-:W2:Y:S04]  /*1f3c0*/  LDL.LU R25, [R1+0x18] ;  /* 0x0000180001197983 */ /* 0x001ea80000300800 */
[----:B------:R-:W3:Y:S04]  /*1f3d0*/  LDL.LU R89, [R1+0x14] ;  /* 0x0000140001597983 */ /* 0x000ee80000300800 */
[----:B-1----:R-:W3:Y:S04]  /*1f3e0*/  LDL.LU R33, [R1+0x10] ;  /* 0x0000100001217983 */ /* 0x002ee80000300800 */
[----:B----4-:R0:W-:Y:S04]  /*1f3f0*/  STS.U8 [R12+UR4+0xa200], R54 ;  /* 0x00a200360c007988 */ /* 0x0101e80008000004 */
[----:B------:R-:W4:Y:S04]  /*1f400*/  LDL.LU R13, [R1+0xc] ;  /* 0x00000c00010d7983 */ /* 0x000f280000300800 */
[----:B------:R1:W-:Y:S04]  /*1f410*/  STS.U8 [R12+UR4+0xe200], R19 ;  /* 0x00e200130c007988 */ /* 0x0003e80008000004 */
[----:B0-----:R-:W4:Y:S04]  /*1f420*/  LDL.LU R54, [R1+0x8] ;  /* 0x0000080001367983 */ /* 0x001f280000300800 */
[----:B-1----:R-:W4:Y:S04]  /*1f430*/  LDL.LU R19, [R1+0x4] ;  /* 0x0000040001137983 */ /* 0x002f280000300800 */
[----:B------:R0:W-:Y:S04]  /*1f440*/  STS.U8 [R12+UR4+0x2600], R18 ;  /* 0x002600120c007988 */ /* 0x0001e80008000004 */
[----:B------:R1:W-:Y:S04]  /*1f450*/  STS.U8 [R12+UR4+0x6600], R4 ;  /* 0x006600040c007988 */ /* 0x0003e80008000004 */
[----:B0-----:R-:W4:Y:S04]  /*1f460*/  LDL.LU R18, [R1] ;  /* 0x0000000001127983 */ /* 0x001f280000300800 */
[----:B-1----:R-:W4:Y:S04]  /*1f470*/  LDL.LU R4, [R1+0x1a18] ;  /* 0x001a180001047983 */ /* 0x002f280000300800 */
[----:B------:R0:W-:Y:S04]  /*1f480*/  STS.U8 [R12+UR4+0x6e00], R88 ;  /* 0x006e00580c007988 */ /* 0x0001e80008000004 */
[----:B------:R1:W-:Y:S04]  /*1f490*/  STS.U8 [R12+UR4+0xae00], R49 ;  /* 0x00ae00310c007988 */ /* 0x0003e80008000004 */
[----:B0-----:R-:W4:Y:S04]  /*1f4a0*/  LDL.LU R88, [R1+0x2c] ;  /* 0x00002c0001587983 */ /* 0x001f280000300800 */
[----:B------:R0:W-:Y:S04]  /*1f4b0*/  STS.U8 [R12+UR4+0x3200], R14 ;  /* 0x0032000e0c007988 */ /* 0x0001e80008000004 */
[----:B-1----:R-:W4:Y:S04]  /*1f4c0*/  LDL.LU R49, [R1+0x28] ;  /* 0x0000280001317983 */ /* 0x002f280000300800 */
[----:B0-----:R-:W4:Y:S04]  /*1f4d0*/  LDL.LU R14, [R1+0x24] ;  /* 0x00002400010e7983 */ /* 0x001f280000300800 */
[----:B------:R0:W-:Y:S02]  /*1f4e0*/  STS.U8 [R12+UR4+0xa600], R82 ;  /* 0x00a600520c007988 */ /* 0x0001e40008000004 */
[----:B0-----:R-:W0:Y:S02]  /*1f4f0*/  S2R R82, SR_TID.X ;  /* 0x0000000000527919 */ /* 0x001e240000002100 */
[----:B------:R-:W-:Y:S04]  /*1f500*/  STS.U8 [R12+UR4+0xb200], R86 ;  /* 0x00b200560c007988 */ /* 0x000fe80008000004 */
[----:B------:R1:W-:Y:S04]  /*1f510*/  STS.U8 [R12+UR4+0x3600], R41 ;  /* 0x003600290c007988 */ /* 0x0003e80008000004 */
[----:B------:R-:W-:Y:S04]  /*1f520*/  STS.U8 [R12+UR4+0xf200], R87 ;  /* 0x00f200570c007988 */ /* 0x000fe80008000004 */
[----:B-1----:R-:W4:Y:S04]  /*1f530*/  LDL.LU R41, [R1+0x20] ;  /* 0x0000200001297983 */ /* 0x002f280000300800 */
[----:B------:R-:W-:Y:S04]  /*1f540*/  STS.U8 [R12+UR4+0xe600], R90 ;  /* 0x00e6005a0c007988 */ /* 0x000fe80008000004 */
[----:B------:R-:W-:Y:S04]  /*1f550*/  STS.U8 [R12+UR4+0x2a00], R11 ;  /* 0x002a000b0c007988 */ /* 0x000fe80008000004 */
[----:B------:R-:W-:Y:S01]  /*1f560*/  STS.U8 [R12+UR4+0x6a00], R91 ;  /* 0x006a005b0c007988 */ /* 0x000fe20008000004 */
[----:B0-----:R-:W-:-:S03]  /*1f570*/  LOP3.LUT R82, R82, 0x7f, RZ, 0xc0, !PT ;  /* 0x0000007f52527812 */ /* 0x001fc600078ec0ff */
[----:B------:R-:W-:Y:S04]  /*1f580*/  STS.U8 [R12+UR4+0xaa00], R92 ;  /* 0x00aa005c0c007988 */ /* 0x000fe80008000004 */
[----:B------:R-:W-:Y:S04]  /*1f590*/  STS.U8 [R12+UR4+0xea00], R93 ;  /* 0x00ea005d0c007988 */ /* 0x000fe80008000004 */
[----:B------:R-:W-:Y:S04]  /*1f5a0*/  STS.U8 [R12+UR4+0x2e00], R83 ;  /* 0x002e00530c007988 */ /* 0x000fe80008000004 */
[----:B------:R-:W-:Y:S04]  /*1f5b0*/  STS.U8 [R12+UR4+0xee00], R84 ;  /* 0x00ee00540c007988 */ /* 0x000fe80008000004 */
[----:B------:R-:W-:Y:S04]  /*1f5c0*/  STS.U8 [R12+UR4+0x7200], R85 ;  /* 0x007200550c007988 */ /* 0x000fe80008000004 */
[----:B--2---:R0:W-:Y:S04]  /*1f5d0*/  STS.U8 [R12+UR4+0x7600], R25 ;  /* 0x007600190c007988 */ /* 0x0041e80008000004 */
[----:B---3--:R1:W-:Y:S04]  /*1f5e0*/  STS.U8 [R12+UR4+0xf600], R33 ;  /* 0x00f600210c007988 */ /* 0x0083e80008000004 */
[----:B0-----:R-:W2:Y:S04]  /*1f5f0*/  LDL.LU R25, [R1+0x570] ;  /* 0x0005700001197983 */ /* 0x001ea80000300800 */
[----:B-1----:R-:W3:Y:S04]  /*1f600*/  LDL.LU R33, [R1+0x56c] ;  /* 0x00056c0001217983 */ /* 0x002ee80000300800 */
[----:B------:R-:W3:Y:S04]  /*1f610*/  LDL.LU R86, [R1+0x564] ;  /* 0x0005640001567983 */ /* 0x000ee80000300800 */
[----:B------:R-:W3:Y:S04]  /*1f620*/  LDL.LU R87, [R1+0x52c] ;  /* 0x00052c0001577983 */ /* 0x000ee80000300800 */
[----:B------:R-:W3:Y:S04]  /*1f630*/  LDL.LU R90, [R1+0x524] ;  /* 0x00052400015a7983 */ /* 0x000ee80000300800 */
[----:B------:R-:W3:Y:S04]  /*1f640*/  LDL.LU R11, [R1+0x520] ;  /* 0x00052000010b7983 */ /* 0x000ee80000300800 */
[----:B----4-:R0:W-:Y:S04]  /*1f650*/  STS.U8 [R12+UR4+0xba00], R19 ;  /* 0x00ba00130c007988 */ /* 0x0101e80008000004 */
[----:B------:R-:W4:Y:S04]  /*1f660*/  LDL.LU R91, [R1+0x4d0] ;  /* 0x0004d000015b7983 */ /* 0x000f280000300800 */
[----:B------:R1:W-:Y:S04]  /*1f670*/  STS.U8 [R12+UR4+0xb600], R89 ;  /* 0x00b600590c007988 */ /* 0x0003e80008000004 */
[----:B0-----:R-:W4:Y:S04]  /*1f680*/  LDL.LU R19, [R1+0x4cc] ;  /* 0x0004cc0001137983 */ /* 0x001f280000300800 */
[----:B------:R-:W4:Y:S04]  /*1f690*/  LDL.LU R92, [R1+0x4c8] ;  /* 0x0004c800015c7983 */ /* 0x000f280000300800 */
[----:B------:R-:W4:Y:S04]  /*1f6a0*/  LDL.LU R93, [R1+0x4c4] ;  /* 0x0004c400015d7983 */ /* 0x000f280000300800 */
[----:B------:R0:W-:Y:S04]  /*1f6b0*/  STS.U8 [R12+UR4+0x3a00], R13 ;  /* 0x003a000d0c007988 */ /* 0x0001e80008000004 */
[----:B------:R0:W-:Y:S04]  /*1f6c0*/  STS.U8 [R12+UR4+0xfa00], R18 ;  /* 0x00fa00120c007988 */ /* 0x0001e80008000004 */
[----:B-1----:R-:W4:Y:S01]  /*1f6d0*/  LDL.LU R89, [R1+0x470] ;  /* 0x0004700001597983 */ /* 0x002f220000300800 */
[----:B0-----:R-:W-:-:S03]  /*1f6e0*/  LOP3.LUT R13, R82, 0x50, RZ, 0x3c, !PT ;  /* 0x00000050520d7812 */ /* 0x001fc600078e3cff */
[----:B------:R-:W4:Y:S04]  /*1f6f0*/  LDL.LU R18, [R1+0x46c] ;  /* 0x00046c0001127983 */ /* 0x000f280000300800 */
[----:B------:R-:W4:Y:S04]  /*1f700*/  LDL.LU R82, [R1+0x528] ;  /* 0x0005280001527983 */ /* 0x000f280000300800 */
[----:B------:R0:W-:Y:S04]  /*1f710*/  STS.U8 [R12+UR4+0x3e00], R88 ;  /* 0x003e00580c007988 */ /* 0x0001e80008000004 */
[----:B------:R-:W4:Y:S04]  /*1f720*/  LDL.LU R83, [R1+0x468] ;  /* 0x0004680001537983 */ /* 0x000f280000300800 */
[----:B------:R1:W-:Y:S04]  /*1f730*/  STS.U8 [R12+UR4+0x7e00], R49 ;  /* 0x007e00310c007988 */ /* 0x0003e80008000004 */
[----:B0-----:R-:W4:Y:S04]  /*1f740*/  LDL.LU R88, [R1+0x464] ;  /* 0x0004640001587983 */ /* 0x001f280000300800 */
[----:B------:R-:W4:Y:S04]  /*1f750*/  LDL.LU R84, [R1+0x410] ;  /* 0x0004100001547983 */ /* 0x000f280000300800 */
[----:B------:R-:W4:Y:S04]  /*1f760*/  LDL.LU R85, [R1+0x40c] ;  /* 0x00040c0001557983 */ /* 0x000f280000300800 */
[----:B------:R0:W-:Y:S04]  /*1f770*/  STS.U8 [R12+UR4+0xbe00], R14 ;  /* 0x00be000e0c007988 */ /* 0x0001e80008000004 */
[----:B-1----:R-:W4:Y:S04]  /*1f780*/  LDL.LU R49, [R1+0x408] ;  /* 0x0004080001317983 */ /* 0x002f280000300800 */
[----:B0-----:R-:W4:Y:S04]  /*1f790*/  LDL.LU R14, [R1+0x404] ;  /* 0x00040400010e7983 */ /* 0x001f280000300800 */
[----:B------:R-:W-:Y:S04]  /*1f7a0*/  STS.U8 [R12+UR4+0x7a00], R54 ;  /* 0x007a00360c007988 */ /* 0x000fe80008000004 */
[----:B------:R0:W-:Y:S04]  /*1f7b0*/  STS.U8 [R12+UR4+0xfe00], R41 ;  /* 0x00fe00290c007988 */ /* 0x0001e80008000004 */
[----:B0-----:R-:W4:Y:S04]  /*1f7c0*/  LDL.LU R12, [R1+0x568] ;  /* 0x00056800010c7983 */ /* 0x001f280000300800 */
[----:B------:R-:W4:Y:S04]  /*1f7d0*/  LDL.LU R54, [R1+0x3bc] ;  /* 0x0003bc0001367983 */ /* 0x000f280000300800 */
[----:B------:R-:W4:Y:S04]  /*1f7e0*/  LDL.LU R41, [R1+0x3b8] ;  /* 0x0003b80001297983 */ /* 0x000f280000300800 */
[----:B--2---:R0:W-:Y:S04]  /*1f7f0*/  STS.U8 [R13+UR4+0x280], R25 ;  /* 0x000280190d007988 */ /* 0x0041e80008000004 */
[----:B---3--:R1:W-:Y:S04]  /*1f800*/  STS.U8 [R13+UR4+0x4280], R33 ;  /* 0x004280210d007988 */ /* 0x0083e80008000004 */
[----:B0-----:R-:W2:Y:S04]  /*1f810*/  LDL.LU R25, [R1+0x3b4] ;  /* 0x0003b40001197983 */ /* 0x001ea80000300800 */
[----:B-1----:R-:W3:Y:S04]  /*1f820*/  LDL.LU R33, [R1+0x3b0] ;  /* 0x0003b00001217983 */ /* 0x002ee80000300800 */
[----:B------:R0:W-:Y:S04]  /*1f830*/  STS.U8 [R13+UR4+0xc280], R86 ;  /* 0x00c280560d007988 */ /* 0x0001e80008000004 */
[----:B------:R1:W-:Y:S04]  /*1f840*/  STS.U8 [R13+UR4+0x680], R87 ;  /* 0x000680570d007988 */ /* 0x0003e80008000004 */
[----:B0-----:R-:W3:Y:S04]  /*1f850*/  LDL.LU R86, [R1+0x34c] ;  /* 0x00034c0001567983 */ /* 0x001ee80000300800 */
[----:B-1----:R-:W3:Y:S04]  /*1f860*/  LDL.LU R87, [R1+0x348] ;  /* 0x0003480001577983 */ /* 0x002ee80000300800 */
[----:B----4-:R0:W-:Y:S04]  /*1f870*/  STS.U8 [R13+UR4+0x4a80], R19 ;  /* 0x004a80130d007988 */ /* 0x0101e80008000004 */
        /* <DEDUP_REMOVED lines=11> */
[----:B------:R-:W-:Y:S04]  /*1f930*/  STS.U8 [R13+UR4+0x4680], R82 ;  /* 0x004680520d007988 */ /* 0x000fe80008000004 */
[----:B------:R-:W-:Y:S04]  /*1f940*/  STS.U8 [R13+UR4+0x8280], R12 ;  /* 0x0082800c0d007988 */ /* 0x000fe80008000004 */
[----:B------:R-:W-:Y:S04]  /*1f950*/  STS.U8 [R13+UR4+0x1680], R54 ;  /* 0x001680360d007988 */ /* 0x000fe80008000004 */
[----:B------:R0:W-:Y:S04]  /*1f960*/  STS.U8 [R13+UR4+0x5680], R41 ;  /* 0x005680290d007988 */ /* 0x0001e80008000004 */
[----:B------:R-:W-:Y:S04]  /*1f970*/  STS.U8 [R13+UR4+0x8680], R90 ;  /* 0x0086805a0d007988 */ /* 0x000fe80008000004 */
[----:B0-----:R-:W4:Y:S04]  /*1f980*/  LDL.LU R41, [R1+0x250] ;  /* 0x0002500001297983 */ /* 0x001f280000300800 */
[----:B------:R-:W4:Y:S04]  /*1f990*/  LDL.LU R54, [R1+0x24c] ;  /* 0x00024c0001367983 */ /* 0x000f280000300800 */
[----:B------:R-:W-:Y:S04]  /*1f9a0*/  STS.U8 [R13+UR4+0xc680], R11 ;  /* 0x00c6800b0d007988 */ /* 0x000fe80008000004 */
[----:B------:R-:W-:Y:S04]  /*1f9b0*/  STS.U8 [R13+UR4+0xca80], R93 ;  /* 0x00ca805d0d007988 */ /* 0x000fe80008000004 */
        /* <DEDUP_REMOVED lines=13> */
[----:B------:R-:W3:Y:S04]  /*1fa90*/  LDL.LU R93, [R1+0x180] ;  /* 0x00018000015d7983 */ /* 0x000ee80000300800 */
[----:B------:R-:W3:Y:S04]  /*1faa0*/  LDL.LU R91, [R1+0x17c] ;  /* 0x00017c00015b7983 */ /* 0x000ee80000300800 */
[----:B------:R-:W3:Y:S04]  /*1fab0*/  LDL.LU R92, [R1+0x174] ;  /* 0x00017400015c7983 */ /* 0x000ee80000300800 */
[----:B----4-:R0:W-:Y:S04]  /*1fac0*/  STS.U8 [R13+UR4+0x9a80], R19 ;  /* 0x009a80130d007988 */ /* 0x0101e80008000004 */
[----:B------:R-:W4:Y:S04]  /*1fad0*/  LDL.LU R83, [R1+0x164] ;  /* 0x0001640001537983 */ /* 0x000f280000300800 */
[----:B0-----:R-:W4:Y:S04]  /*1fae0*/  LDL.LU R19, [R1+0x11c] ;  /* 0x00011c0001137983 */ /* 0x001f280000300800 */
[----:B------:R-:W4:Y:S04]  /*1faf0*/  LDL.LU R84, [R1+0x118] ;  /* 0x0001180001547983 */ /* 0x000f280000300800 */
[----:B------:R0:W-:Y:S04]  /*1fb00*/  STS.U8 [R13+UR4+0x1e80], R18 ;  /* 0x001e80120d007988 */ /* 0x0001e80008000004 */
[----:B------:R1:W-:Y:S04]  /*1fb10*/  STS.U8 [R13+UR4+0x1a80], R86 ;  /* 0x001a80560d007988 */ /* 0x0003e80008000004 */
[----:B------:R1:W-:Y:S04]  /*1fb20*/  STS.U8 [R13+UR4+0x5a80], R87 ;  /* 0x005a80570d007988 */ /* 0x0003e80008000004 */
[----:B0-----:R-:W4:Y:S04]  /*1fb30*/  LDL.LU R18, [R1+0x114] ;  /* 0x0001140001127983 */ /* 0x001f280000300800 */
[----:B------:R-:W4:Y:S04]  /*1fb40*/  LDL.LU R85, [R1+0x110] ;  /* 0x0001100001557983 */ /* 0x000f280000300800 */
[----:B-1----:R-:W4:Y:S04]  /*1fb50*/  LDL.LU R86, [R1+0x5c] ;  /* 0x00005c0001567983 */ /* 0x002f280000300800 */
[----:B------:R0:W-:Y:S04]  /*1fb60*/  STS.U8 [R13+UR4+0xda80], R89 ;  /* 0x00da80590d007988 */ /* 0x0001e80008000004 */
[----:B------:R-:W4:Y:S04]  /*1fb70*/  LDL.LU R87, [R1+0x58] ;  /* 0x0000580001577983 */ /* 0x000f280000300800 */
[----:B------:R1:W-:Y:S04]  /*1fb80*/  STS.U8 [R13+UR4+0x5e80], R88 ;  /* 0x005e80580d007988 */ /* 0x0003e80008000004 */
[----:B0-----:R-:W4:Y:S04]  /*1fb90*/  LDL.LU R89, [R1+0x54] ;  /* 0x0000540001597983 */ /* 0x001f280000300800 */
[----:B------:R0:W-:Y:S04]  /*1fba0*/  STS.U8 [R13+UR4+0xde80], R14 ;  /* 0x00de800e0d007988 */ /* 0x0001e80008000004 */
[----:B-1----:R-:W4:Y:S04]  /*1fbb0*/  LDL.LU R88, [R1+0x50] ;  /* 0x0000500001587983 */ /* 0x002f280000300800 */
[----:B0-----:R-:W4:Y:S04]  /*1fbc0*/  LDL.LU R14, [R1+0x4c] ;  /* 0x00004c00010e7983 */ /* 0x001f280000300800 */
[----:B------:R0:W-:Y:S04]  /*1fbd0*/  STS.U8 [R13+UR4+0x9e80], R49 ;  /* 0x009e80310d007988 */ /* 0x0001e80008000004 */
[----:B0-----:R-:W4:Y:S04]  /*1fbe0*/  LDL.LU R49, [R1+0x48] ;  /* 0x0000480001317983 */ /* 0x001f280000300800 */
[----:B------:R0:W-:Y:S04]  /*1fbf0*/  STS.U8 [R13+UR4+0x2280], R41 ;  /* 0x002280290d007988 */ /* 0x0001e80008000004 */
[----:B------:R1:W-:Y:S04]  /*1fc00*/  STS.U8 [R13+UR4+0x6280], R54 ;  /* 0x006280360d007988 */ /* 0x0003e80008000004 */
[----:B0-----:R-:W4:Y:S04]  /*1fc10*/  LDL.LU R41, [R1+0x44] ;  /* 0x0000440001297983 */ /* 0x001f280000300800 */
[----:B-1----:R-:W4:Y:S04]  /*1fc20*/  LDL.LU R54, [R1+0x1a14] ;  /* 0x001a140001367983 */ /* 0x002f280000300800 */
[----:B--2---:R0:W-:Y:S04]  /*1fc30*/  STS.U8 [R13+UR4+0xa280], R25 ;  /* 0x00a280190d007988 */ /* 0x0041e80008000004 */
[----:B---3--:R1:W-:Y:S04]  /*1fc40*/  STS.U8 [R13+UR4+0xe280], R33 ;  /* 0x00e280210d007988 */ /* 0x0083e80008000004 */
[----:B0-----:R-:W2:Y:S04]  /*1fc50*/  LDL.LU R25, [R1+0x40] ;  /* 0x0000400001197983 */ /* 0x001ea80000300800 */
[----:B-1----:R-:W3:Y:S04]  /*1fc60*/  LDL.LU R33, [R1+0x3c] ;  /* 0x00003c0001217983 */ /* 0x002ee80000300800 */
[----:B------:R0:W-:Y:S04]  /*1fc70*/  STS.U8 [R13+UR4+0x2a80], R93 ;  /* 0x002a805d0d007988 */ /* 0x0001e80008000004 */
[----:B0-----:R-:W3:Y:S04]  /*1fc80*/  LDL.LU R93, [R1+0x38] ;  /* 0x00003800015d7983 */ /* 0x001ee80000300800 */
[----:B----4-:R0:W-:Y:S04]  /*1fc90*/  STS.U8 [R13+UR4+0xea80], R83 ;  /* 0x00ea80530d007988 */ /* 0x0101e80008000004 */
[----:B------:R1:W-:Y:S04]  /*1fca0*/  STS.U8 [R13+UR4+0x2e80], R19 ;  /* 0x002e80130d007988 */ /* 0x0003e80008000004 */
[----:B0-----:R-:W4:Y:S04]  /*1fcb0*/  LDL.LU R83, [R1+0x34] ;  /* 0x0000340001537983 */ /* 0x001f280000300800 */
[----:B-1----:R-:W4:Y:S04]  /*1fcc0*/  LDL.LU R19, [R1+0x30] ;  /* 0x0000300001137983 */ /* 0x002f280000300800 */
[----:B------:R0:W-:Y:S04]  /*1fcd0*/  STS.U8 [R13+UR4+0xae80], R18 ;  /* 0x00ae80120d007988 */ /* 0x0001e80008000004 */
        /* <DEDUP_REMOVED lines=15> */
[----:B0-----:R-:W4:Y:S04]  /*1fdd0*/  LDL.LU R49, [R1+0x554] ;  /* 0x0005540001317983 */ /* 0x001f280000300800 */
        /* <DEDUP_REMOVED lines=16> */
[----:B------:R0:W-:Y:S04]  /*1fee0*/  STS.U8 [R13+UR4+0x7a80], R93 ;  /* 0x007a805d0d007988 */ /* 0x0001e80008000004 */
[----:B------:R-:W3:Y:S04]  /*1fef0*/  LDL.LU R92, [R1+0x45c] ;  /* 0x00045c00015c7983 */ /* 0x000ee80000300800 */
[----:B----4-:R1:W-:Y:S04]  /*1ff00*/  STS.U8 [R13+UR4+0xba80], R83 ;  /* 0x00ba80530d007988 */ /* 0x0103e80008000004 */
[----:B0-----:R-:W4:Y:S04]  /*1ff10*/  LDL.LU R93, [R1+0x458] ;  /* 0x00045800015d7983 */ /* 0x001f280000300800 */
[----:B------:R-:W4:Y:S04]  /*1ff20*/  LDL.LU R82, [R1+0x4c0] ;  /* 0x0004c00001527983 */ /* 0x000f280000300800 */
[----:B------:R-:W4:Y:S04]  /*1ff30*/  LDL.LU R91, [R1+0x454] ;  /* 0x00045400015b7983 */ /* 0x000f280000300800 */
[----:B------:R0:W-:Y:S04]  /*1ff40*/  STS.U8 [R13+UR4+0xfa80], R19 ;  /* 0x00fa80130d007988 */ /* 0x0001e80008000004 */
[----:B-1----:R-:W4:Y:S04]  /*1ff50*/  LDL.LU R83, [R1+0x400] ;  /* 0x0004000001537983 */ /* 0x002f280000300800 */
[----:B------:R1:W-:Y:S04]  /*1ff60*/  STS.U8 [R13+UR4+0x3e80], R18 ;  /* 0x003e80120d007988 */ /* 0x0003e80008000004 */
[----:B0-----:R-:W4:Y:S04]  /*1ff70*/  LDL R19, [R1+0x15c0] ;  /* 0x0015c00001137983 */ /* 0x001f280000100800 */
[----:B------:R0:W-:Y:S04]  /*1ff80*/  STS.U8 [R13+UR4+0x7e80], R86 ;  /* 0x007e80560d007988 */ /* 0x0001e80008000004 */
[----:B-1----:R-:W4:Y:S04]  /*1ff90*/  LDL R18, [R1+0x15c4] ;  /* 0x0015c40001127983 */ /* 0x002f280000100800 */
[----:B------:R1:W-:Y:S04]  /*1ffa0*/  STS.U8 [R13+UR4+0xbe80], R87 ;  /* 0x00be80570d007988 */ /* 0x0003e80008000004 */
[----:B0-----:R-:W4:Y:S04]  /*1ffb0*/  LDL R86, [R1+0x1600] ;  /* 0x0016000001567983 */ /* 0x001f280000100800 */
[----:B-1----:R-:W4:Y:S04]  /*1ffc0*/  LDL R87, [R1+0x1604] ;  /* 0x0016040001577983 */ /* 0x002f280000100800 */
[----:B------:R0:W-:Y:S02]  /*1ffd0*/  STS.U8 [R13+UR4+0xfe80], R14 ;  /* 0x00fe800e0d007988 */ /* 0x0001e40008000004 */
[----:B0-----:R-:W0:Y:S02]  /*1ffe0*/  S2R R14, SR_TID.X ;  /* 0x00000000000e7919 */ /* 0x001e240000002100 */
[----:B------:R-:W4:Y:S01]  /*1fff0*/  LDL.LU R13, [R1+0x510] ;  /* 0x00051000010d7983 */ /* 0x000f220000300800 */
[----:B0-----:R-:W-:-:S04]  /*20000*/  LOP3.LUT R14, R14, 0x7f, RZ, 0xc0, !PT ;  /* 0x0000007f0e0e7812 */ /* 0x001fc800078ec0ff */
[----:B------:R-:W-:-:S05]  /*20010*/  LOP3.LUT R14, R14, 0x60, RZ, 0x3c, !PT ;  /* 0x000000600e0e7812 */ /* 0x000fca00078e3cff */
[----:B------:R0:W-:Y:S04]  /*20020*/  STS.U8 [R14+UR4+0x300], R88 ;  /* 0x000300580e007988 */ /* 0x0001e80008000004 */
[----:B------:R1:W-:Y:S04]  /*20030*/  STS.U8 [R14+UR4+0x4300], R84 ;  /* 0x004300540e007988 */ /* 0x0003e80008000004 */
[----:B------:R1:W-:Y:S04]  /*20040*/  STS.U8 [R14+UR4+0x8300], R89 ;  /* 0x008300590e007988 */ /* 0x0003e80008000004 */
[----:B0-----:R-:W4:Y:S04]  /*20050*/  LDL.LU R88, [R1+0x1a10] ;  /* 0x001a100001587983 */ /* 0x001f280000300800 */
[----:B-1----:R-:W4:Y:S04]  /*20060*/  LDL R84, [R1+0x1640] ;  /* 0x0016400001547983 */ /* 0x002f280000100800 */
[----:B------:R-:W4:Y:S01]  /*20070*/  LDL R89, [R1+0x1644] ;  /* 0x0016440001597983 */ /* 0x000f220000100800 */
[----:B------:R-:W-:-:S03]  /*20080*/  PRMT R81, RZ, 0x7610, R81 ;  /* 0x00007610ff517816 */ /* 0x000fc60000000051 */
[----:B------:R0:W-:Y:S01]  /*20090*/  STS.U8 [R14+UR4+0xc300], R49 ;  /* 0x00c300310e007988 */ /* 0x0001e20008000004 */
[----:B------:R-:W-:-:S03]  /*200a0*/  PRMT R73, RZ, 0x7610, R73 ;  /* 0x00007610ff497816 */ /* 0x000fc60000000049 */
[----:B------:R1:W-:Y:S01]  /*200b0*/  STS.U8 [R14+UR4+0x700], R41 ;  /* 0x000700290e007988 */ /* 0x0003e20008000004 */
[----:B------:R-:W-:-:S03]  /*200c0*/  PRMT R65, RZ, 0x7610, R65 ;  /* 0x00007610ff417816 */ /* 0x000fc60000000041 */
[----:B0-----:R-:W4:Y:S04]  /*200d0*/  LDL.LU R49, [R1+0x1a0c] ;  /* 0x001a0c0001317983 */ /* 0x001f280000300800 */
[----:B-1----:R-:W4:Y:S04]  /*200e0*/  LDL.LU R41, [R1+0x1a08] ;  /* 0x001a080001297983 */ /* 0x002f280000300800 */
[----:B--2---:R0:W-:Y:S04]  /*200f0*/  STS.U8 [R14+UR4+0x4700], R25 ;  /* 0x004700190e007988 */ /* 0x0041e80008000004 */
[----:B---3--:R1:W-:Y:S04]  /*20100*/  STS.U8 [R14+UR4+0x8700], R33 ;  /* 0x008700210e007988 */ /* 0x0083e80008000004 */
[----:B------:R2:W-:Y:S04]  /*20110*/  STS.U8 [R14+UR4+0x4b00], R85 ;  /* 0x004b00550e007988 */ /* 0x0005e80008000004 */
[----:B------:R3:W-:Y:S04]  /*20120*/  STS.U8 [R14+UR4+0x8b00], R12 ;  /* 0x008b000c0e007988 */ /* 0x0007e80008000004 */
[----:B------:R-:W-:Y:S04]  /*20130*/  STS.U8 [R14+UR4+0xcb00], R90 ;  /* 0x00cb005a0e007988 */ /* 0x000fe80008000004 */
[----:B------:R-:W-:Y:S04]  /*20140*/  STS.U8 [R14+UR4+0xf00], R11 ;  /* 0x000f000b0e007988 */ /* 0x000fe80008000004 */
[----:B0-----:R-:W4:Y:S04]  /*20150*/  LDL.LU R25, [R1+0x1a04] ;  /* 0x001a040001197983 */ /* 0x001f280000300800 */
[----:B------:R0:W-:Y:S04]  /*20160*/  STS.U8 [R14+UR4+0x4f00], R92 ;  /* 0x004f005c0e007988 */ /* 0x0001e80008000004 */
[----:B-1----:R-:W4:Y:S04]  /*20170*/  LDL.LU R33, [R1+0x1a00] ;  /* 0x001a000001217983 */ /* 0x002f280000300800 */
[----:B----4-:R1:W-:Y:S04]  /*20180*/  STS.U8 [R14+UR4+0x8f00], R93 ;  /* 0x008f005d0e007988 */ /* 0x0103e80008000004 */
[----:B------:R-:W-:Y:S04]  /*20190*/  STS.U8 [R14+UR4+0xb00], R82 ;  /* 0x000b00520e007988 */ /* 0x000fe80008000004 */
[----:B------:R4:W-:Y:S04]  /*201a0*/  STS.U8 [R14+UR4+0xcf00], R91 ;  /* 0x00cf005b0e007988 */ /* 0x0009e80008000004 */
[----:B--2---:R-:W2:Y:S04]  /*201b0*/  LDL R85, [R1+0x1680] ;  /* 0x0016800001557983 */ /* 0x004ea80000100800 */
[----:B---3--:R-:W3:Y:S04]  /*201c0*/  LDL R12, [R1+0x16c0] ;  /* 0x0016c000010c7983 */ /* 0x008ee80000100800 */
[----:B0-----:R-:W3:Y:S04]  /*201d0*/  LDL R92, [R1+0x16c4] ;  /* 0x0016c400015c7983 */ /* 0x001ee80000100800 */
[----:B-1----:R-:W3:Y:S04]  /*201e0*/  LDL R93, [R1+0x1704] ;  /* 0x00170400015d7983 */ /* 0x002ee80000100800 */
[----:B------:R-:W-:Y:S04]  /*201f0*/  STS.U8 [R14+UR4+0xc700], R13 ;  /* 0x00c7000d0e007988 */ /* 0x000fe80008000004 */
[----:B------:R0:W-:Y:S04]  /*20200*/  STS.U8 [R14+UR4+0x1300], R83 ;  /* 0x001300530e007988 */ /* 0x0001e80008000004 */
[----:B------:R1:W4:Y:S02]  /*20210*/  @P0 LDG.E.U8 R81, desc[UR14][R18.64] ;  /* 0x0000000e12510981 */ /* 0x000324000c1e1100 */
[----:B-1----:R-:W-:-:S02]  /*20220*/  @P0 IMAD.MOV.U32 R18, RZ, RZ, R87 ;  /* 0x000000ffff120224 */ /* 0x002fc400078e0057 */
[----:B------:R-:W-:-:S05]  /*20230*/  @P0 IMAD.MOV.U32 R19, RZ, RZ, R86 ;  /* 0x000000ffff130224 */ /* 0x000fca00078e0056 */
[----:B------:R1:W4:Y:S02]  /*20240*/  @P0 LDG.E.U8 R73, desc[UR14][R18.64] ;  /* 0x0000000e12490981 */ /* 0x000324000c1e1100 */
[----:B-1----:R-:W-:Y:S02]  /*20250*/  @P0 IMAD.MOV.U32 R19, RZ, RZ, R84 ;  /* 0x000000ffff130224 */ /* 0x002fe400078e0054 */
[----:B------:R-:W-:-:S05]  /*20260*/  @P0 IMAD.MOV.U32 R18, RZ, RZ, R89 ;  /* 0x000000ffff120224 */ /* 0x000fca00078e0059 */
[----:B------:R1:W4:Y:S01]  /*20270*/  @P0 LDG.E.U8 R65, desc[UR14][R18.64] ;  /* 0x0000000e12410981 */ /* 0x000322000c1e1100 */
[----:B------:R-:W-:Y:S02]  /*20280*/  PRMT R57, RZ, 0x7610, R57 ;  /* 0x00007610ff397816 */ /* 0x000fe40000000039 */
[----:B------:R-:W-:Y:S02]  /*20290*/  PRMT R49, RZ, 0x7610, R49 ;  /* 0x00007610ff317816 */ /* 0x000fe40000000031 */
[----:B------:R-:W-:Y:S01]  /*202a0*/  PRMT R41, RZ, 0x7610, R41 ;  /* 0x00007610ff297816 */ /* 0x000fe20000000029 */
[----:B-1----:R-:W-:Y:S02]  /*202b0*/  @P0 IMAD.MOV.U32 R18, RZ, RZ, R25 ;  /* 0x000000ffff120224 */ /* 0x002fe400078e0019 */
[----:B--2---:R-:W-:-:S05]  /*202c0*/  @P0 IMAD.MOV.U32 R19, RZ, RZ, R85 ;  /* 0x000000ffff130224 */ /* 0x004fca00078e0055 */
[----:B------:R3:W2:Y:S02]  /*202d0*/  @P0 LDG.E.U8 R57, desc[UR14][R18.64] ;  /* 0x0000000e12390981 */ /* 0x0006a4000c1e1100 */
[----:B---3--:R-:W-:Y:S02]  /*202e0*/  @P0 IMAD.MOV.U32 R18, RZ, RZ, R92 ;  /* 0x000000ffff120224 */ /* 0x008fe400078e005c */
[----:B------:R-:W-:-:S05]  /*202f0*/  @P0 IMAD.MOV.U32 R19, RZ, RZ, R12 ;  /* 0x000000ffff130224 */ /* 0x000fca00078e000c */
[----:B------:R1:W3:Y:S01]  /*20300*/  @P0 LDG.E.U8 R49, desc[UR14][R18.64] ;  /* 0x0000000e12310981 */ /* 0x0002e2000c1e1100 */
[----:B------:R-:W-:Y:S01]  /*20310*/  PRMT R33, RZ, 0x7610, R33 ;  /* 0x00007610ff217816 */ /* 0x000fe20000000021 */
[----:B-1----:R-:W-:Y:S02]  /*20320*/  @P0 IMAD.MOV.U32 R18, RZ, RZ, R93 ;  /* 0x000000ffff120224 */ /* 0x002fe400078e005d */
[----:B------:R-:W-:-:S05]  /*20330*/  @P0 IMAD.MOV.U32 R19, RZ, RZ, R53 ;  /* 0x000000ffff130224 */ /* 0x000fca00078e0035 */
[----:B------:R1:W2:Y:S04]  /*20340*/  @P0 LDG.E.U8 R41, desc[UR14][R18.64] ;  /* 0x0000000e12290981 */ /* 0x0002a8000c1e1100 */
[----:B----4-:R-:W-:Y:S04]  /*20350*/  STL [R1+0x1924], R81 ;  /* 0x0019245101007387 */ /* 0x010fe80000100800 */
[----:B------:R-:W4:Y:S04]  /*20360*/  LDL R86, [R1+0x15c8] ;  /* 0x0015c80001567983 */ /* 0x000f280000100800 */
[----:B------:R-:W2:Y:S04]  /*20370*/  LDL R87, [R1+0x15cc] ;  /* 0x0015cc0001577983 */ /* 0x000ea80000100800 */
[----:B------:R-:W-:Y:S04]  /*20380*/  STL [R1+0x1928], R73 ;  /* 0x0019284901007387 */ /* 0x000fe80000100800 */
[----:B------:R-:W2:Y:S04]  /*20390*/  LDL R90, [R1+0x1608] ;  /* 0x00160800015a7983 */ /* 0x000ea80000100800 */
[----:B------:R-:W2:Y:S04]  /*203a0*/  LDL R11, [R1+0x160c] ;  /* 0x00160c00010b7983 */ /* 0x000ea80000100800 */
[----:B------:R-:W2:Y:S04]  /*203b0*/  LDL R91, [R1+0x1648] ;  /* 0x00164800015b7983 */ /* 0x000ea80000100800 */
[----:B------:R-:W2:Y:S01]  /*203c0*/  LDL R89, [R1+0x164c] ;  /* 0x00164c0001597983 */ /* 0x000ea20000100800 */
[----:B-1----:R-:W-:-:S03]  /*203d0*/  @P0 IMAD.MOV.U32 R18, RZ, RZ, R40 ;  /* 0x000000ffff120224 */ /* 0x002fc600078e0028 */
[----:B------:R1:W-:Y:S04]  /*203e0*/  STL [R1+0x192c], R65 ;  /* 0x00192c4101007387 */ /* 0x0003e80000100800 */
[----:B------:R-:W2:Y:S01]  /*203f0*/  LDL.LU R25, [R1+0x19fc] ;  /* 0x0019fc0001197983 */ /* 0x000ea20000300800 */
[----:B------:R-:W-:-:S03]  /*20400*/  @P0 IMAD.MOV.U32 R19, RZ, RZ, R48 ;  /* 0x000000ffff130224 */ /* 0x000fc600078e0030 */
[----:B0-----:R-:W3:Y:S04]  /*20410*/  LDL R83, [R1+0x1688] ;  /* 0x0016880001537983 */ /* 0x001ee80000100800 */
[----:B------:R-:W3:Y:S04]  /*20420*/  LDL R84, [R1+0x16c8] ;  /* 0x0016c80001547983 */ /* 0x000ee80000100800 */
[----:B------:R-:W3:Y:S04]  /*20430*/  LDL R85, [R1+0x16cc] ;  /* 0x0016cc0001557983 */ /* 0x000ee80000100800 */
[----:B------:R-:W3:Y:S04]  /*20440*/  LDL.LU R53, [R1+0x19f8] ;  /* 0x0019f80001357983 */ /* 0x000ee80000300800 */
[----:B------:R-:W3:Y:S04]  /*20450*/  LDL.LU R48, [R1+0x19f4] ;  /* 0x0019f40001307983 */ /* 0x000ee80000300800 */
[----:B------:R0:W3:Y:S04]  /*20460*/  @P0 LDG.E.U8 R33, desc[UR14][R18.64] ;  /* 0x0000000e12210981 */ /* 0x0000e8000c1e1100 */
[----:B------:R-:W3:Y:S01]  /*20470*/  LDL.LU R40, [R1+0x19f0] ;  /* 0x0019f00001287983 */ /* 0x000ee20000300800 */
[----:B0-----:R-:W-:-:S03]  /*20480*/  @P0 IMAD.MOV.U32 R19, RZ, RZ, R24 ;  /* 0x000000ffff130224 */ /* 0x001fc600078e0018 */
[----:B------:R-:W3:Y:S01]  /*20490*/  LDL.LU R24, [R1+0x19ec] ;  /* 0x0019ec0001187983 */ /* 0x000ee20000300800 */
[----:B------:R-:W-:-:S03]  /*204a0*/  @P0 IMAD.MOV.U32 R18, RZ, RZ, R32 ;  /* 0x000000ffff120224 */ /* 0x000fc600078e0020 */
[----:B------:R-:W3:Y:S01]  /*204b0*/  LDL.LU R32, [R1+0x19e8] ;  /* 0x0019e80001207983 */ /* 0x000ee20000300800 */
[----:B------:R-:W-:Y:S02]  /*204c0*/  PRMT R80, RZ, 0x7610, R80 ;  /* 0x00007610ff507816 */ /* 0x000fe40000000050 */
[----:B------:R-:W-:Y:S01]  /*204d0*/  PRMT R72, RZ, 0x7610, R72 ;  /* 0x00007610ff487816 */ /* 0x000fe20000000048 */
[----:B------:R-:W3:Y:S01]  /*204e0*/  LDL R92, [R1+0x15d0] ;  /* 0x0015d000015c7983 */ /* 0x000ee20000100800 */
[----:B------:R-:W-:Y:S02]  /*204f0*/  PRMT R64, RZ, 0x7610, R64 ;  /* 0x00007610ff407816 */ /* 0x000fe40000000040 */
[----:B------:R-:W-:Y:S01]  /*20500*/  PRMT R56, RZ, 0x7610, R56 ;  /* 0x00007610ff387816 */ /* 0x000fe20000000038 */
[----:B------:R-:W3:Y:S01]  /*20510*/  LDL R93, [R1+0x15d4] ;  /* 0x0015d400015d7983 */ /* 0x000ee20000100800 */
[----:B--2---:R-:W-:-:S06]  /*20520*/  PRMT R25, RZ, 0x7610, R25 ;  /* 0x00007610ff197816 */ /* 0x004fcc0000000019 */
[----:B------:R0:W2:Y:S02]  /*20530*/  @P0 LDG.E.U8 R25, desc[UR14][R18.64] ;  /* 0x0000000e12190981 */ /* 0x0000a4000c1e1100 */
[----:B0-----:R-:W-:Y:S02]  /*20540*/  @P0 IMAD.MOV.U32 R18, RZ, RZ, R87 ;  /* 0x000000ffff120224 */ /* 0x001fe400078e0057 */
[----:B----4-:R-:W-:Y:S01]  /*20550*/  @P0 IMAD.MOV.U32 R19, RZ, RZ, R86 ;  /* 0x000000ffff130224 */ /* 0x010fe200078e0056 */
[----:B------:R-:W4:Y:S04]  /*20560*/  LDL R87, [R1+0x1614] ;  /* 0x0016140001577983 */ /* 0x000f280000100800 */
[----:B------:R0:W2:Y:S01]  /*20570*/  @P0 LDG.E.U8 R80, desc[UR14][R18.64] ;  /* 0x0000000e12500981 */ /* 0x0000a2000c1e1100 */
[----:B---3--:R-:W-:-:S03]  /*20580*/  PRMT R48, RZ, 0x7610, R48 ;  /* 0x00007610ff307816 */ /* 0x008fc60000000030 */
[----:B------:R-:W3:Y:S01]  /*20590*/  LDL R86, [R1+0x1610] ;  /* 0x0016100001567983 */ /* 0x000ee20000100800 */
[----:B0-----:R-:W-:Y:S02]  /*205a0*/  @P0 IMAD.MOV.U32 R18, RZ, RZ, R11 ;  /* 0x000000ffff120224 */ /* 0x001fe400078e000b */
[----:B------:R-:W-:-:S05]  /*205b0*/  @P0 IMAD.MOV.U32 R19, RZ, RZ, R90 ;  /* 0x000000ffff130224 */ /* 0x000fca00078e005a */
[----:B------:R0:W2:Y:S02]  /*205c0*/  @P0 LDG.E.U8 R72, desc[UR14][R18.64] ;  /* 0x0000000e12480981 */ /* 0x0000a4000c1e1100 */
[----:B0-----:R-:W-:Y:S02]  /*205d0*/  @P0 IMAD.MOV.U32 R18, RZ, RZ, R89 ;  /* 0x000000ffff120224 */ /* 0x001fe400078e0059 */
[----:B------:R-:W-:Y:S01]  /*205e0*/  @P0 IMAD.MOV.U32 R19, RZ, RZ, R91 ;  /* 0x000000ffff130224 */ /* 0x000fe200078e005b */
[----:B------:R-:W2:Y:S04]  /*205f0*/  LDL R89, [R1+0x1654] ;  /* 0x0016540001597983 */ /* 0x000ea80000100800 */
[----:B------:R0:W2:Y:S02]  /*20600*/  @P0 LDG.E.U8 R64, desc[UR14][R18.64] ;  /* 0x0000000e12400981 */ /* 0x0000a4000c1e1100 */
[----:B0-----:R-:W-:-:S02]  /*20610*/  @P0 IMAD.MOV.U32 R18, RZ, RZ, R24 ;  /* 0x000000ffff120224 */ /* 0x001fc400078e0018 */
[----:B------:R-:W-:Y:S01]  /*20620*/  @P0 IMAD.MOV.U32 R19, RZ, RZ, R83 ;  /* 0x000000ffff130224 */ /* 0x000fe200078e0053 */
[----:B------:R-:W2:Y:S04]  /*20630*/  LDL.LU R24, [R1+0x19e4] ;  /* 0x0019e40001187983 */ /* 0x000ea80000300800 */
[----:B------:R0:W3:Y:S01]  /*20640*/  @P0 LDG.E.U8 R56, desc[UR14][R18.64] ;  /* 0x0000000e12380981 */ /* 0x0000e2000c1e1100 */
[----:B------:R-:W-:Y:S02]  /*20650*/  PRMT R40, RZ, 0x7610, R40 ;  /* 0x00007610ff287816 */ /* 0x000fe40000000028 */
[----:B------:R-:W-:Y:S01]  /*20660*/  PRMT R32, RZ, 0x7610, R32 ;  /* 0x00007610ff207816 */ /* 0x000fe20000000020 */
[----:B------:R-:W3:Y:S01]  /*20670*/  LDL R83, [R1+0x1690] ;  /* 0x0016900001537983 */ /* 0x000ee20000100800 */
[----:B0-----:R-:W-:-:S02]  /*20680*/  @P0 IMAD.MOV.U32 R18, RZ, RZ, R85 ;  /* 0x000000ffff120224 */ /* 0x001fc400078e0055 */
[----:B------:R-:W-:Y:S01]  /*20690*/  @P0 IMAD.MOV.U32 R19, RZ, RZ, R84 ;  /* 0x000000ffff130224 */ /* 0x000fe200078e0054 */
[----:B------:R-:W3:Y:S04]  /*206a0*/  LDL R85, [R1+0x16d4] ;  /* 0x0016d40001557983 */ /* 0x000ee80000100800 */
[----:B------:R0:W3:Y:S04]  /*206b0*/  @P0 LDG.E.U8 R48, desc[UR14][R18.64] ;  /* 0x0000000e12300981 */ /* 0x0000e8000c1e1100 */
[----:B------:R-:W3:Y:S01]  /*206c0*/  LDL R84, [R1+0x16d0] ;  /* 0x0016d00001547983 */ /* 0x000ee20000100800 */
[----:B0-----:R-:W-:-:S02]  /*206d0*/  @P0 IMAD.MOV.U32 R18, RZ, RZ, R52 ;  /* 0x000000ffff120224 */ /* 0x001fc400078e0034 */
[----:B------:R-:W-:Y:S02]  /*206e0*/  @P0 IMAD.MOV.U32 R19, RZ, RZ, R15 ;  /* 0x000000ffff130224 */ /* 0x000fe400078e000f */
[----:B------:R-:W3:Y:S04]  /*206f0*/  LDL.LU R15, [R1+0x19e0] ;  /* 0x0019e000010f7983 */ /* 0x000ee80000300800 */
[----:B------:R0:W3:Y:S04]  /*20700*/  @P0 LDG.E.U8 R40, desc[UR14][R18.64] ;  /* 0x0000000e12280981 */ /* 0x0000e8000c1e1100 */
[----:B------:R-:W3:Y:S01]  /*20710*/  LDL.LU R52, [R1+0x19dc] ;  /* 0x0019dc0001347983 */ /* 0x000ee20000300800 */
[----:B0-----:R-:W-:-:S02]  /*20720*/  @P0 IMAD.MOV.U32 R18, RZ, RZ, R23 ;  /* 0x000000ffff120224 */ /* 0x001fc400078e0017 */
[----:B------:R-:W-:Y:S02]  /*20730*/  @P0 IMAD.MOV.U32 R19, RZ, RZ, R47 ;  /* 0x000000ffff130224 */ /* 0x000fe400078e002f */
[----:B------:R-:W3:Y:S04]  /*20740*/  LDL.LU R47, [R1+0x19d8] ;  /* 0x0019d800012f7983 */ /* 0x000ee80000300800 */
[----:B------:R0:W3:Y:S04]  /*20750*/  @P0 LDG.E.U8 R32, desc[UR14][R18.64] ;  /* 0x0000000e12200981 */ /* 0x0000e8000c1e1100 */
[----:B------:R-:W3:Y:S01]  /*20760*/  LDL.LU R23, [R1+0x19d4] ;  /* 0x0019d40001177983 */ /* 0x000ee20000300800 */
[----:B0-----:R-:W-:-:S02]  /*20770*/  @P0 IMAD.MOV.U32 R19, RZ, RZ, R39 ;  /* 0x000000ffff130224 */ /* 0x001fc400078e0027 */
[----:B------:R-:W-:Y:S01]  /*20780*/  @P0 IMAD.MOV.U32 R18, RZ, RZ, R31 ;  /* 0x000000ffff120224 */ /* 0x000fe200078e001f */
[----:B------:R-:W3:Y:S04]  /*20790*/  LDL.LU R39, [R1+0x19d0] ;  /* 0x0019d00001277983 */ /* 0x000ee80000300800 */
[----:B------:R-:W3:Y:S01]  /*207a0*/  LDL.LU R31, [R1+0x19cc] ;  /* 0x0019cc00011f7983 */ /* 0x000ee20000300800 */
[----:B------:R-:W-:Y:S02]  /*207b0*/  PRMT R79, RZ, 0x7610, R79 ;  /* 0x00007610ff4f7816 */ /* 0x000fe4000000004f */
[----:B------:R-:W-:Y:S01]  /*207c0*/  PRMT R71, RZ, 0x7610, R71 ;  /* 0x00007610ff477816 */ /* 0x000fe20000000047 */
[----:B------:R-:W3:Y:S04]  /*207d0*/  LDL R90, [R1+0x15d8] ;  /* 0x0015d800015a7983 */ /* 0x000ee80000100800 */
[----:B------:R-:W3:Y:S01]  /*207e0*/  LDL R91, [R1+0x15dc] ;  /* 0x0015dc00015b7983 */ /* 0x000ee20000100800 */
[----:B--2---:R-:W-:-:S06]  /*207f0*/  PRMT R24, RZ, 0x7610, R24 ;  /* 0x00007610ff187816 */ /* 0x004fcc0000000018 */
[----:B------:R0:W2:Y:S02]  /*20800*/  @P0 LDG.E.U8 R24, desc[UR14][R18.64] ;  /* 0x0000000e12180981 */ /* 0x0000a4000c1e1100 */
[----:B0-----:R-:W-:Y:S02]  /*20810*/  @P0 IMAD.MOV.U32 R18, RZ, RZ, R93 ;  /* 0x000000ffff120224 */ /* 0x001fe400078e005d */
[----:B------:R-:W-:-:S05]  /*20820*/  @P0 IMAD.MOV.U32 R19, RZ, RZ, R92 ;  /* 0x000000ffff130224 */ /* 0x000fca00078e005c */
[----:B------:R4:W2:Y:S02]  /*20830*/  @P0 LDG.E.U8 R79, desc[UR14][R18.64] ;  /* 0x0000000e124f0981 */ /* 0x0008a4000c1e1100 */
[----:B----4-:R-:W-:Y:S02]  /*20840*/  @P0 IMAD.MOV.U32 R18, RZ, RZ, R87 ;  /* 0x000000ffff120224 */ /* 0x010fe400078e0057 */
[----:B---3--:R-:W-:Y:S01]  /*20850*/  @P0 IMAD.MOV.U32 R19, RZ, RZ, R86 ;  /* 0x000000ffff130224 */ /* 0x008fe200078e0056 */
[----:B------:R-:W3:Y:S04]  /*20860*/  LDL R87, [R1+0x161c] ;  /* 0x00161c0001577983 */ /* 0x000ee80000100800 */
[----:B------:R0:W4:Y:S04]  /*20870*/  @P0 LDG.E.U8 R71, desc[UR14][R18.64] ;  /* 0x0000000e12470981 */ /* 0x000128000c1e1100 */
[----:B------:R-:W2:Y:S01]  /*20880*/  LDL R86, [R1+0x1618] ;  /* 0x0016180001567983 */ /* 0x000ea20000100800 */
[----:B0-----:R-:W-:-:S03]  /*20890*/  @P0 IMAD.MOV.U32 R19, RZ, RZ, R31 ;  /* 0x000000ffff130224 */ /* 0x001fc600078e001f */
[----:B------:R-:W2:Y:S01]  /*208a0*/  LDL.LU R31, [R1+0x19c8] ;  /* 0x0019c800011f7983 */ /* 0x000ea20000300800 */
[----:B------:R-:W-:Y:S01]  /*208b0*/  PRMT R63, RZ, 0x7610, R63 ;  /* 0x00007610ff3f7816 */ /* 0x000fe2000000003f */
[----:B------:R-:W-:Y:S01]  /*208c0*/  @P0 IMAD.MOV.U32 R18, RZ, RZ, R89 ;  /* 0x000000ffff120224 */ /* 0x000fe200078e0059 */
[----:B------:R-:W-:Y:S01]  /*208d0*/  PRMT R55, RZ, 0x7610, R55 ;  /* 0x00007610ff377816 */ /* 0x000fe20000000037 */
[----:B------:R-:W3:Y:S04]  /*208e0*/  LDL R89, [R1+0x1658] ;  /* 0x0016580001597983 */ /* 0x000ee80000100800 */
[----:B------:R0:W3:Y:S01]  /*208f0*/  @P0 LDG.E.U8 R63, desc[UR14][R18.64] ;  /* 0x0000000e123f0981 */ /* 0x0000e2000c1e1100 */
[----:B------:R-:W-:Y:S01]  /*20900*/  PRMT R47, RZ, 0x7610, R47 ;  /* 0x00007610ff2f7816 */ /* 0x000fe2000000002f */
[----:B0-----:R-:W-:-:S02]  /*20910*/  @P0 IMAD.MOV.U32 R18, RZ, RZ, R23 ;  /* 0x000000ffff120224 */ /* 0x001fc400078e0017 */
[----:B------:R-:W-:Y:S01]  /*20920*/  @P0 IMAD.MOV.U32 R19, RZ, RZ, R83 ;  /* 0x000000ffff130224 */ /* 0x000fe200078e0053 */
[----:B------:R-:W3:Y:S04]  /*20930*/  LDL.LU R23, [R1+0x19c4] ;  /* 0x0019c40001177983 */ /* 0x000ee80000300800 */
[----:B------:R0:W4:Y:S01]  /*20940*/  @P0 LDG.E.U8 R55, desc[UR14][R18.64] ;  /* 0x0000000e12370981 */ /* 0x000122000c1e1100 */
[----:B------:R-:W-:-:S03]  /*20950*/  PRMT R39, RZ, 0x7610, R39 ;  /* 0x00007610ff277816 */ /* 0x000fc60000000027 */
[----:B------:R-:W4:Y:S04]  /*20960*/  LDL R11, [R1+0x1698] ;  /* 0x00169800010b7983 */ /* 0x000f280000100800 */
[----:B------:R-:W4:Y:S01]  /*20970*/  LDL R92, [R1+0x169c] ;  /* 0x00169c00015c7983 */ /* 0x000f220000100800 */
[----:B0-----:R-:W-:Y:S02]  /*20980*/  @P0 IMAD.MOV.U32 R18, RZ, RZ, R85 ;  /* 0x000000ffff120224 */ /* 0x001fe400078e0055 */
[----:B------:R-:W-:Y:S01]  /*20990*/  @P0 IMAD.MOV.U32 R19, RZ, RZ, R84 ;  /* 0x000000ffff130224 */ /* 0x000fe200078e0054 */
[----:B------:R-:W4:Y:S04]  /*209a0*/  LDL R93, [R1+0x16d8] ;  /* 0x0016d800015d7983 */ /* 0x000f280000100800 */
[----:B------:R0:W4:Y:S04]  /*209b0*/  @P0 LDG.E.U8 R47, desc[UR14][R18.64] ;  /* 0x0000000e122f0981 */ /* 0x000128000c1e1100 */
[----:B------:R-:W4:Y:S01]  /*209c0*/  LDL R83, [R1+0x16dc] ;  /* 0x0016dc0001537983 */ /* 0x000f220000100800 */
[----:B0-----:R-:W-:-:S02]  /*209d0*/  @P0 IMAD.MOV.U32 R18, RZ, RZ, R51 ;  /* 0x000000ffff120224 */ /* 0x001fc400078e0033 */
[----:B------:R-:W-:Y:S02]  /*209e0*/  @P0 IMAD.MOV.U32 R19, RZ, RZ, R3 ;  /* 0x000000ffff130224 */ /* 0x000fe400078e0003 */
[----:B------:R-:W4:Y:S04]  /*209f0*/  LDL.LU R3, [R1+0x19c0] ;  /* 0x0019c00001037983 */ /* 0x000f280000300800 */
[----:B------:R0:W4:Y:S04]  /*20a00*/  @P0 LDG.E.U8 R39, desc[UR14][R18.64] ;  /* 0x0000000e12270981 */ /* 0x000128000c1e1100 */
[----:B------:R-:W4:Y:S01]  /*20a10*/  LDL.LU R51, [R1+0x19bc] ;  /* 0x0019bc0001337983 */ /* 0x000f220000300800 */
[----:B0-----:R-:W-:-:S02]  /*20a20*/  @P0 IMAD.MOV.U32 R18, RZ, RZ, R38 ;  /* 0x000000ffff120224 */ /* 0x001fc400078e0026 */
[----:B------:R-:W-:Y:S02]  /*20a30*/  @P0 IMAD.MOV.U32 R19, RZ, RZ, R46 ;  /* 0x000000ffff130224 */ /* 0x000fe400078e002e */
[----:B------:R-:W4:Y:S04]  /*20a40*/  LDL.LU R46, [R1+0x19b8] ;  /* 0x0019b800012e7983 */ /* 0x000f280000300800 */
[----:B------:R-:W4:Y:S01]  /*20a50*/  LDL.LU R38, [R1+0x19b4] ;  /* 0x0019b40001267983 */ /* 0x000f220000300800 */
[----:B--2---:R-:W-:-:S06]  /*20a60*/  PRMT R31, RZ, 0x7610, R31 ;  /* 0x00007610ff1f7816 */ /* 0x004fcc000000001f */
[----:B------:R0:W2:Y:S02]  /*20a70*/  @P0 LDG.E.U8 R31, desc[UR14][R18.64] ;  /* 0x0000000e121f0981 */ /* 0x0000a4000c1e1100 */
[----:B0-----:R-:W-:Y:S02]  /*20a80*/  @P0 IMAD.MOV.U32 R19, RZ, RZ, R22 ;  /* 0x000000ffff130224 */ /* 0x001fe400078e0016 */
[----:B------:R-:W2:Y:S01]  /*20a90*/  LDL.LU R22, [R1+0x19b0] ;  /* 0x0019b00001167983 */ /* 0x000ea20000300800 */
[----:B------:R-:W-:-:S03]  /*20aa0*/  @P0 IMAD.MOV.U32 R18, RZ, RZ, R30 ;  /* 0x000000ffff120224 */ /* 0x000fc600078e001e */
[----:B------:R-:W2:Y:S01]  /*20ab0*/  LDL.LU R30, [R1+0x19ac] ;  /* 0x0019ac00011e7983 */ /* 0x000ea20000300800 */
[----:B---3--:R-:W-:Y:S02]  /*20ac0*/  PRMT R23, RZ, 0x7610, R23 ;  /* 0x00007610ff177816 */ /* 0x008fe40000000017 */
[----:B------:R-:W-:Y:S01]  /*20ad0*/  PRMT R78, RZ, 0x7610, R78 ;  /* 0x00007610ff4e7816 */ /* 0x000fe2000000004e */
[----:B------:R-:W3:Y:S04]  /*20ae0*/  LDL R84, [R1+0x15e0] ;  /* 0x0015e00001547983 */ /* 0x000ee80000100800 */
[----:B------:R0:W3:Y:S01]  /*20af0*/  @P0 LDG.E.U8 R23, desc[UR14][R18.64] ;  /* 0x0000000e12170981 */ /* 0x0000e2000c1e1100 */
[----:B------:R-:W-:Y:S02]  /*20b00*/  PRMT R70, RZ, 0x7610, R70 ;  /* 0x00007610ff467816 */ /* 0x000fe40000000046 */
[----:B------:R-:W-:Y:S01]  /*20b10*/  PRMT R62, RZ, 0x7610, R62 ;  /* 0x00007610ff3e7816 */ /* 0x000fe2000000003e */
[----:B------:R-:W3:Y:S01]  /*20b20*/  LDL R85, [R1+0x15e4] ;  /* 0x0015e40001557983 */ /* 0x000ee20000100800 */
[----:B0-----:R-:W-:-:S02]  /*20b30*/  @P0 IMAD.MOV.U32 R18, RZ, RZ, R91 ;  /* 0x000000ffff120224 */ /* 0x001fc400078e005b */
[----:B------:R-:W-:Y:S01]  /*20b40*/  @P0 IMAD.MOV.U32 R19, RZ, RZ, R90 ;  /* 0x000000ffff130224 */ /* 0x000fe200078e005a */
[----:B------:R-:W-:Y:S01]  /*20b50*/  PRMT R54, RZ, 0x7610, R54 ;  /* 0x00007610ff367816 */ /* 0x000fe20000000036 */
[----:B------:R-:W3:Y:S04]  /*20b60*/  LDL R91, [R1+0x1620] ;  /* 0x00162000015b7983 */ /* 0x000ee80000100800 */
[----:B------:R0:W3:Y:S02]  /*20b70*/  @P0 LDG.E.U8 R78, desc[UR14][R18.64] ;  /* 0x0000000e124e0981 */ /* 0x0000e4000c1e1100 */
[----:B0-----:R-:W-:Y:S02]  /*20b80*/  @P0 IMAD.MOV.U32 R18, RZ, RZ, R87 ;  /* 0x000000ffff120224 */ /* 0x001fe400078e0057 */
[----:B------:R-:W-:Y:S01]  /*20b90*/  @P0 IMAD.MOV.U32 R19, RZ, RZ, R86 ;  /* 0x000000ffff130224 */ /* 0x000fe200078e0056 */
[----:B------:R-:W3:Y:S04]  /*20ba0*/  LDL R87, [R1+0x1660] ;  /* 0x0016600001577983 */ /* 0x000ee80000100800 */
[----:B------:R0:W3:Y:S04]  /*20bb0*/  @P0 LDG.E.U8 R70, desc[UR14][R18.64] ;  /* 0x0000000e12460981 */ /* 0x0000e8000c1e1100 */
[----:B------:R-:W3:Y:S01]  /*20bc0*/  LDL R86, [R1+0x1624] ;  /* 0x0016240001567983 */ /* 0x000ee20000100800 */
[----:B0-----:R-:W-:Y:S01]  /*20bd0*/  @P0 IMAD.MOV.U32 R19, RZ, RZ, R89 ;  /* 0x000000ffff130224 */ /* 0x001fe200078e0059 */
[----:B----4-:R-:W-:-:S02]  /*20be0*/  PRMT R46, RZ, 0x7610, R46 ;  /* 0x00007610ff2e7816 */ /* 0x010fc4000000002e */
[----:B------:R-:W-:Y:S01]  /*20bf0*/  PRMT R38, RZ, 0x7610, R38 ;  /* 0x00007610ff267816 */ /* 0x000fe20000000026 */
[----:B--2---:R-:W-:Y:S02]  /*20c00*/  @P0 IMAD.MOV.U32 R18, RZ, RZ, R22 ;  /* 0x000000ffff120224 */ /* 0x004fe400078e0016 */
[----:B------:R-:W2:Y:S04]  /*20c10*/  LDL.LU R22, [R1+0x19a8] ;  /* 0x0019a80001167983 */ /* 0x000ea80000300800 */
[----:B------:R0:W4:Y:S01]  /*20c20*/  @P0 LDG.E.U8 R62, desc[UR14][R18.64] ;  /* 0x0000000e123e0981 */ /* 0x000122000c1e1100 */
[----:B------:R-:W-:-:S03]  /*20c30*/  PRMT R30, RZ, 0x7610, R30 ;  /* 0x00007610ff1e7816 */ /* 0x000fc6000000001e */
[----:B------:R-:W3:Y:S01]  /*20c40*/  LDL R89, [R1+0x16a0] ;  /* 0x0016a00001597983 */ /* 0x000ee20000100800 */
[----:B0-----:R-:W-:Y:S02]  /*20c50*/  @P0 IMAD.MOV.U32 R18, RZ, RZ, R92 ;  /* 0x000000ffff120224 */ /* 0x001fe400078e005c */
[----:B------:R-:W-:-:S05]  /*20c60*/  @P0 IMAD.MOV.U32 R19, RZ, RZ, R11 ;  /* 0x000000ffff130224 */ /* 0x000fca00078e000b */
[----:B------:R0:W4:Y:S02]  /*20c70*/  @P0 LDG.E.U8 R54, desc[UR14][R18.64] ;  /* 0x0000000e12360981 */ /* 0x000124000c1e1100 */
[----:B0-----:R-:W-:Y:S02]  /*20c80*/  @P0 IMAD.MOV.U32 R18, RZ, RZ, R83 ;  /* 0x000000ffff120224 */ /* 0x001fe400078e0053 */
[----:B------:R-:W-:-:S05]  /*20c90*/  @P0 IMAD.MOV.U32 R19, RZ, RZ, R93 ;  /* 0x000000ffff130224 */ /* 0x000fca00078e005d */
[----:B------:R0:W4:Y:S02]  /*20ca0*/  @P0 LDG.E.U8 R46, desc[UR14][R18.64] ;  /* 0x0000000e122e0981 */ /* 0x000124000c1e1100 */
[----:B0-----:R-:W-:Y:S02]  /*20cb0*/  @P0 IMAD.MOV.U32 R18, RZ, RZ, R50 ;  /* 0x000000ffff120224 */ /* 0x001fe400078e0032 */
[----:B------:R-:W-:Y:S02]  /*20cc0*/  @P0 IMAD.MOV.U32 R19, RZ, RZ, R42 ;  /* 0x000000ffff130224 */ /* 0x000fe400078e002a */
[----:B------:R-:W4:Y:S04]  /*20cd0*/  LDL.LU R42, [R1+0x19a4] ;  /* 0x0019a400012a7983 */ /* 0x000f280000300800 */
[----:B------:R0:W4:Y:S04]  /*20ce0*/  @P0 LDG.E.U8 R38, desc[UR14][R18.64] ;  /* 0x0000000e12260981 */ /* 0x000128000c1e1100 */
[----:B------:R-:W4:Y:S01]  /*20cf0*/  LDL.LU R50, [R1+0x19a0] ;  /* 0x0019a00001327983 */ /* 0x000f220000300800 */
[----:B0-----:R-:W-:-:S02]  /*20d00*/  @P0 IMAD.MOV.U32 R18, RZ, RZ, R21 ;  /* 0x000000ffff120224 */ /* 0x001fc400078e0015 */
[----:B------:R-:W-:Y:S02]  /*20d10*/  @P0 IMAD.MOV.U32 R19, RZ, RZ, R45 ;  /* 0x000000ffff130224 */ /* 0x000fe400078e002d */
[----:B------:R-:W4:Y:S04]  /*20d20*/  LDL.LU R45, [R1+0x199c] ;  /* 0x00199c00012d7983 */ /* 0x000f280000300800 */
[----:B------:R0:W4:Y:S04]  /*20d30*/  @P0 LDG.E.U8 R30, desc[UR14][R18.64] ;  /* 0x0000000e121e0981 */ /* 0x000128000c1e1100 */
[----:B------:R-:W4:Y:S01]  /*20d40*/  LDL.LU R21, [R1+0x1998] ;  /* 0x0019980001157983 */ /* 0x000f220000300800 */
[----:B0-----:R-:W-:-:S02]  /*20d50*/  @P0 IMAD.MOV.U32 R19, RZ, RZ, R37 ;  /* 0x000000ffff130224 */ /* 0x001fc400078e0025 */
[----:B------:R-:W-:Y:S01]  /*20d60*/  @P0 IMAD.MOV.U32 R18, RZ, RZ, R29 ;  /* 0x000000ffff120224 */ /* 0x000fe200078e001d */
[----:B------:R-:W4:Y:S04]  /*20d70*/  LDL.LU R37, [R1+0x1994] ;  /* 0x0019940001257983 */ /* 0x000f280000300800 */
[----:B------:R-:W4:Y:S01]  /*20d80*/  LDL.LU R29, [R1+0x1990] ;  /* 0x00199000011d7983 */ /* 0x000f220000300800 */
[----:B------:R-:W-:Y:S02]  /*20d90*/  PRMT R77, RZ, 0x7610, R77 ;  /* 0x00007610ff4d7816 */ /* 0x000fe4000000004d */
[----:B------:R-:W-:Y:S01]  /*20da0*/  PRMT R69, RZ, 0x7610, R69 ;  /* 0x00007610ff457816 */ /* 0x000fe20000000045 */
[----:B------:R-:W4:Y:S04]  /*20db0*/  LDL R92, [R1+0x15e8] ;  /* 0x0015e800015c7983 */ /* 0x000f280000100800 */
[----:B------:R-:W4:Y:S04]  /*20dc0*/  LDL R93, [R1+0x15ec] ;  /* 0x0015ec00015d7983 */ /* 0x000f280000100800 */
[----:B------:R-:W4:Y:S01]  /*20dd0*/  LDL R83, [R1+0x1628] ;  /* 0x0016280001537983 */ /* 0x000f220000100800 */
[----:B------:R-:W-:-:S02]  /*20de0*/  PRMT R61, RZ, 0x7610, R61 ;  /* 0x00007610ff3d7816 */ /* 0x000fc4000000003d */
[----:B------:R-:W-:Y:S02]  /*20df0*/  PRMT R53, RZ, 0x7610, R53 ;  /* 0x00007610ff357816 */ /* 0x000fe40000000035 */
[----:B--2---:R-:W-:-:S06]  /*20e00*/  PRMT R22, RZ, 0x7610, R22 ;  /* 0x00007610ff167816 */ /* 0x004fcc0000000016 */
[----:B------:R3:W2:Y:S02]  /*20e10*/  @P0 LDG.E.U8 R22, desc[UR14][R18.64] ;  /* 0x0000000e12160981 */ /* 0x0006a4000c1e1100 */
[----:B---3--:R-:W-:Y:S02]  /*20e20*/  @P0 IMAD.MOV.U32 R18, RZ, RZ, R85 ;  /* 0x000000ffff120224 */ /* 0x008fe400078e0055 */
[----:B------:R-:W-:Y:S01]  /*20e30*/  @P0 IMAD.MOV.U32 R19, RZ, RZ, R84 ;  /* 0x000000ffff130224 */ /* 0x000fe200078e0054 */
[----:B------:R-:W3:Y:S04]  /*20e40*/  LDL R85, [R1+0x1668] ;  /* 0x0016680001557983 */ /* 0x000ee80000100800 */
[----:B------:R0:W2:Y:S04]  /*20e50*/  @P0 LDG.E.U8 R77, desc[UR14][R18.64] ;  /* 0x0000000e124d0981 */ /* 0x0000a8000c1e1100 */
[----:B------:R-:W2:Y:S01]  /*20e60*/  LDL R84, [R1+0x162c] ;  /* 0x00162c0001547983 */ /* 0x000ea20000100800 */
[----:B0-----:R-:W-:-:S02]  /*20e70*/  @P0 IMAD.MOV.U32 R18, RZ, RZ, R86 ;  /* 0x000000ffff120224 */ /* 0x001fc400078e0056 */
[----:B------:R-:W-:-:S05]  /*20e80*/  @P0 IMAD.MOV.U32 R19, RZ, RZ, R91 ;  /* 0x000000ffff130224 */ /* 0x000fca00078e005b */
[----:B------:R4:W2:Y:S02]  /*20e90*/  @P0 LDG.E.U8 R69, desc[UR14][R18.64] ;  /* 0x0000000e12450981 */ /* 0x0008a4000c1e1100 */
[----:B----4-:R-:W-:Y:S02]  /*20ea0*/  @P0 IMAD.MOV.U32 R18, RZ, RZ, R29 ;  /* 0x000000ffff120224 */ /* 0x010fe400078e001d */
[----:B------:R-:W4:Y:S01]  /*20eb0*/  LDL.LU R29, [R1+0x198c] ;  /* 0x00198c00011d7983 */ /* 0x000f220000300800 */
[----:B------:R-:W-:-:S05]  /*20ec0*/  @P0 IMAD.MOV.U32 R19, RZ, RZ, R87 ;  /* 0x000000ffff130224 */ /* 0x000fca00078e0057 */
[----:B------:R0:W2:Y:S01]  /*20ed0*/  @P0 LDG.E.U8 R61, desc[UR14][R18.64] ;  /* 0x0000000e123d0981 */ /* 0x0000a2000c1e1100 */
[----:B------:R-:W-:Y:S01]  /*20ee0*/  PRMT R45, RZ, 0x7610, R45 ;  /* 0x00007610ff2d7816 */ /* 0x000fe2000000002d */
[----:B0-----:R-:W-:Y:S02]  /*20ef0*/  @P0 IMAD.MOV.U32 R18, RZ, RZ, R21 ;  /* 0x000000ffff120224 */ /* 0x001fe400078e0015 */
[----:B------:R-:W-:Y:S01]  /*20f00*/  @P0 IMAD.MOV.U32 R19, RZ, RZ, R89 ;  /* 0x000000ffff130224 */ /* 0x000fe200078e0059 */
[----:B------:R-:W2:Y:S04]  /*20f10*/  LDL.LU R21, [R1+0x1988] ;  /* 0x0019880001157983 */ /* 0x000ea80000300800 */
[----:B------:R0:W2:Y:S01]  /*20f20*/  @P0 LDG.E.U8 R53, desc[UR14][R18.64] ;  /* 0x0000000e12350981 */ /* 0x0000a2000c1e1100 */
[----:B------:R-:W-:Y:S01]  /*20f30*/  PRMT R37, RZ, 0x7610, R37 ;  /* 0x00007610ff257816 */ /* 0x000fe20000000025 */
        /* <DEDUP_REMOVED lines=13> */
[----:B------:R-:W3:Y:S04]  /*21010*/  LDL.LU R28, [R1+0x1970] ;  /* 0x00197000011c7983 */ /* 0x000ee80000300800 */
[----:B------:R-:W3:Y:S04]  /*21020*/  LDL R86, [R1+0x15f0] ;  /* 0x0015f00001567983 */ /* 0x000ee80000100800 */
[----:B------:R-:W3:Y:S04]  /*21030*/  LDL R87, [R1+0x15f4] ;  /* 0x0015f40001577983 */ /* 0x000ee80000100800 */
[----:B------:R-:W3:Y:S01]  /*21040*/  LDL R89, [R1+0x1634] ;  /* 0x0016340001597983 */ /* 0x000ee20000100800 */
[----:B------:R-:W-:-:S02]  /*21050*/  PRMT R76, RZ, 0x7610, R76 ;  /* 0x00007610ff4c7816 */ /* 0x000fc4000000004c */
[----:B------:R-:W-:Y:S02]  /*21060*/  PRMT R68, RZ, 0x7610, R68 ;  /* 0x00007610ff447816 */ /* 0x000fe40000000044 */
[----:B----4-:R-:W-:-:S06]  /*21070*/  PRMT R29, RZ, 0x7610, R29 ;  /* 0x00007610ff1d7816 */ /* 0x010fcc000000001d */
[----:B------:R0:W4:Y:S02]  /*21080*/  @P0 LDG.E.U8 R29, desc[UR14][R18.64] ;  /* 0x0000000e121d0981 */ /* 0x000124000c1e1100 */
[----:B0-----:R-:W-:Y:S02]  /*21090*/  @P0 IMAD.MOV.U32 R19, RZ, RZ, R43 ;  /* 0x000000ffff130224 */ /* 0x001fe400078e002b */
[----:B------:R-:W-:Y:S01]  /*210a0*/  @P0 IMAD.MOV.U32 R18, RZ, RZ, R36 ;  /* 0x000000ffff120224 */ /* 0x000fe200078e0024 */
[----:B------:R-:W4:Y:S04]  /*210b0*/  LDL.LU R43, [R1+0x196c] ;  /* 0x00196c00012b7983 */ /* 0x000f280000300800 */
[----:B------:R-:W4:Y:S01]  /*210c0*/  LDL.LU R36, [R1+0x1968] ;  /* 0x0019680001247983 */ /* 0x000f220000300800 */
[----:B--2---:R-:W-:-:S06]  /*210d0*/  PRMT R21, RZ, 0x7610, R21 ;  /* 0x00007610ff157816 */ /* 0x004fcc0000000015 */
[----:B------:R0:W2:Y:S02]  /*210e0*/  @P0 LDG.E.U8 R21, desc[UR14][R18.64] ;  /* 0x0000000e12150981 */ /* 0x0000a4000c1e1100 */
[----:B0-----:R-:W-:Y:S02]  /*210f0*/  @P0 IMAD.MOV.U32 R18, RZ, RZ, R93 ;  /* 0x000000ffff120224 */ /* 0x001fe400078e005d */
[----:B------:R-:W-:-:S05]  /*21100*/  @P0 IMAD.MOV.U32 R19, RZ, RZ, R92 ;  /* 0x000000ffff130224 */ /* 0x000fca00078e005c */
[----:B------:R0:W2:Y:S02]  /*21110*/  @P0 LDG.E.U8 R76, desc[UR14][R18.64] ;  /* 0x0000000e124c0981 */ /* 0x0000a4000c1e1100 */
[----:B0-----:R-:W-:Y:S02]  /*21120*/  @P0 IMAD.MOV.U32 R18, RZ, RZ, R84 ;  /* 0x000000ffff120224 */ /* 0x001fe400078e0054 */
[----:B------:R-:W-:-:S05]  /*21130*/  @P0 IMAD.MOV.U32 R19, RZ, RZ, R83 ;  /* 0x000000ffff130224 */ /* 0x000fca00078e0053 */
[----:B------:R3:W2:Y:S02]  /*21140*/  @P0 LDG.E.U8 R68, desc[UR14][R18.64] ;  /* 0x0000000e12440981 */ /* 0x0006a4000c1e1100 */
[----:B---3--:R-:W-:Y:S02]  /*21150*/  @P0 IMAD.MOV.U32 R18, RZ, RZ, R28 ;  /* 0x000000ffff120224 */ /* 0x008fe400078e001c */
[----:B------:R-:W3:Y:S01]  /*21160*/  LDL.LU R28, [R1+0x1964] ;  /* 0x00196400011c7983 */ /* 0x000ee20000300800 */
[----:B------:R-:W-:Y:S01]  /*21170*/  PRMT R60, RZ, 0x7610, R60 ;  /* 0x00007610ff3c7816 */ /* 0x000fe2000000003c */
[----:B------:R-:W-:Y:S01]  /*21180*/  @P0 IMAD.MOV.U32 R19, RZ, RZ, R85 ;  /* 0x000000ffff130224 */ /* 0x000fe200078e0055 */
[----:B------:R-:W-:-:S04]  /*21190*/  PRMT R52, RZ, 0x7610, R52 ;  /* 0x00007610ff347816 */ /* 0x000fc80000000034 */
[----:B------:R0:W2:Y:S01]  /*211a0*/  @P0 LDG.E.U8 R60, desc[UR14][R18.64] ;  /* 0x0000000e123c0981 */ /* 0x0000a2000c1e1100 */
[----:B------:R-:W-:Y:S01]  /*211b0*/  PRMT R44, RZ, 0x7610, R44 ;  /* 0x00007610ff2c7816 */ /* 0x000fe2000000002c */
[----:B0-----:R-:W-:Y:S02]  /*211c0*/  @P0 IMAD.MOV.U32 R18, RZ, RZ, R20 ;  /* 0x000000ffff120224 */ /* 0x001fe400078e0014 */
[----:B------:R-:W-:Y:S02]  /*211d0*/  @P0 IMAD.MOV.U32 R19, RZ, RZ, R42 ;  /* 0x000000ffff130224 */ /* 0x000fe400078e002a */
[----:B------:R-:W2:Y:S04]  /*211e0*/  LDL.LU R42, [R1+0x1960] ;  /* 0x00196000012a7983 */ /* 0x000ea80000300800 */
[----:B------:R0:W2:Y:S04]  /*211f0*/  @P0 LDG.E.U8 R52, desc[UR14][R18.64] ;  /* 0x0000000e12340981 */ /* 0x0000a8000c1e1100 */
[----:B------:R-:W2:Y:S01]  /*21200*/  LDL.LU R20, [R1+0x195c] ;  /* 0x00195c0001147983 */ /* 0x000ea20000300800 */
[----:B0-----:R-:W-:-:S02]  /*21210*/  @P0 IMAD.MOV.U32 R18, RZ, RZ, R3 ;  /* 0x000000ffff120224 */ /* 0x001fc400078e0003 */
[----:B------:R-:W-:Y:S02]  /*21220*/  @P0 IMAD.MOV.U32 R19, RZ, RZ, R4 ;  /* 0x000000ffff130224 */ /* 0x000fe400078e0004 */
[----:B------:R-:W2:Y:S04]  /*21230*/  LDL.LU R4, [R1+0x1958] ;  /* 0x0019580001047983 */ /* 0x000ea80000300800 */
[----:B------:R0:W2:Y:S04]  /*21240*/  @P0 LDG.E.U8 R44, desc[UR14][R18.64] ;  /* 0x0000000e122c0981 */ /* 0x0000a8000c1e1100 */
[----:B------:R-:W2:Y:S01]  /*21250*/  LDL.LU R3, [R1+0x1954] ;  /* 0x0019540001037983 */ /* 0x000ea20000300800 */
[----:B0-----:R-:W-:-:S02]  /*21260*/  @P0 IMAD.MOV.U32 R18, RZ, RZ, R34 ;  /* 0x000000ffff120224 */ /* 0x001fc400078e0022 */
[----:B------:R-:W-:Y:S02]  /*21270*/  @P0 IMAD.MOV.U32 R19, RZ, RZ, R35 ;  /* 0x000000ffff130224 */ /* 0x000fe400078e0023 */
[----:B------:R-:W2:Y:S04]  /*21280*/  LDL.LU R35, [R1+0x1950] ;  /* 0x0019500001237983 */ /* 0x000ea80000300800 */
[----:B------:R-:W2:Y:S01]  /*21290*/  LDL.LU R34, [R1+0x194c] ;  /* 0x00194c0001227983 */ /* 0x000ea20000300800 */
[----:B----4-:R-:W-:-:S06]  /*212a0*/  PRMT R36, RZ, 0x7610, R36 ;  /* 0x00007610ff247816 */ /* 0x010fcc0000000024 */
[----:B------:R0:W4:Y:S02]  /*212b0*/  @P0 LDG.E.U8 R36, desc[UR14][R18.64] ;  /* 0x0000000e12240981 */ /* 0x000124000c1e1100 */
[----:B0-----:R-:W-:Y:S02]  /*212c0*/  @P0 IMAD.MOV.U32 R19, RZ, RZ, R2 ;  /* 0x000000ffff130224 */ /* 0x001fe400078e0002 */
[----:B------:R-:W-:Y:S01]  /*212d0*/  @P0 IMAD.MOV.U32 R18, RZ, RZ, R26 ;  /* 0x000000ffff120224 */ /* 0x000fe200078e001a */
[----:B------:R-:W4:Y:S04]  /*212e0*/  LDL.LU R2, [R1+0x1948] ;  /* 0x0019480001027983 */ /* 0x000f280000300800 */
[----:B------:R-:W4:Y:S01]  /*212f0*/  LDL.LU R26, [R1+0x1944] ;  /* 0x00194400011a7983 */ /* 0x000f220000300800 */
[----:B---3--:R-:W-:-:S06]  /*21300*/  PRMT R28, RZ, 0x7610, R28 ;  /* 0x00007610ff1c7816 */ /* 0x008fcc000000001c */
[----:B------:R0:W3:Y:S02]  /*21310*/  @P0 LDG.E.U8 R28, desc[UR14][R18.64] ;  /* 0x0000000e121c0981 */ /* 0x0000e4000c1e1100 */
[----:B0-----:R-:W-:Y:S02]  /*21320*/  @P0 IMAD.MOV.U32 R19, RZ, RZ, R0 ;  /* 0x000000ffff130224 */ /* 0x001fe400078e0000 */
[----:B------:R-:W-:Y:S01]  /*21330*/  @P0 IMAD.MOV.U32 R18, RZ, RZ, R27 ;  /* 0x000000ffff120224 */ /* 0x000fe200078e001b */
[----:B------:R-:W3:Y:S04]  /*21340*/  LDL.LU R0, [R1+0x1940] ;  /* 0x0019400001007983 */ /* 0x000ee80000300800 */
[----:B------:R-:W3:Y:S01]  /*21350*/  LDL.LU R27, [R1+0x193c] ;  /* 0x00193c00011b7983 */ /* 0x000ee20000300800 */
[----:B--2---:R-:W-:-:S02]  /*21360*/  PRMT R20, RZ, 0x7610, R20 ;  /* 0x00007610ff147816 */ /* 0x004fc40000000014 */
[----:B------:R-:W-:-:S04]  /*21370*/  PRMT R75, RZ, 0x7610, R75 ;  /* 0x00007610ff4b7816 */ /* 0x000fc8000000004b */
[----:B------:R0:W2:Y:S01]  /*21380*/  @P0 LDG.E.U8 R20, desc[UR14][R18.64] ;  /* 0x0000000e12140981 */ /* 0x0000a2000c1e1100 */
[----:B------:R-:W-:Y:S01]  /*21390*/  PRMT R67, RZ, 0x7610, R67 ;  /* 0x00007610ff437816 */ /* 0x000fe20000000043 */
[----:B0-----:R-:W-:Y:S02]  /*213a0*/  @P0 IMAD.MOV.U32 R18, RZ, RZ, R87 ;  /* 0x000000ffff120224 */ /* 0x001fe400078e0057 */
[----:B------:R-:W-:-:S05]  /*213b0*/  @P0 IMAD.MOV.U32 R19, RZ, RZ, R86 ;  /* 0x000000ffff130224 */ /* 0x000fca00078e0056 */
[----:B------:R0:W2:Y:S02]  /*213c0*/  @P0 LDG.E.U8 R75, desc[UR14][R18.64] ;  /* 0x0000000e124b0981 */ /* 0x0000a4000c1e1100 */
[----:B0-----:R-:W-:Y:S01]  /*213d0*/  @P0 IMAD.MOV.U32 R18, RZ, RZ, R89 ;  /* 0x000000ffff120224 */ /* 0x001fe200078e0059 */
[----:B------:R-:W-:Y:S02]  /*213e0*/  PRMT R59, RZ, 0x7610, R59 ;  /* 0x00007610ff3b7816 */ /* 0x000fe4000000003b */
[----:B------:R-:W-:Y:S02]  /*213f0*/  PRMT R51, RZ, 0x7610, R51 ;  /* 0x00007610ff337816 */ /* 0x000fe40000000033 */
[----:B------:R-:W-:Y:S01]  /*21400*/  PRMT R43, RZ, 0x7610, R43 ;  /* 0x00007610ff2b7816 */ /* 0x000fe2000000002b */
[----:B------:R-:W-:Y:S02]  /*21410*/  @P0 IMAD.MOV.U32 R84, RZ, RZ, R7 ;  /* 0x000000ffff540224 */ /* 0x000fe400078e0007 */
[----:B------:R-:W-:-:S02]  /*21420*/  @P0 IMAD.MOV.U32 R85, RZ, RZ, R8 ;  /* 0x000000ffff550224 */ /* 0x000fc400078e0008 */
[----:B----4-:R-:W-:Y:S02]  /*21430*/  @P0 IMAD.MOV.U32 R19, RZ, RZ, R26 ;  /* 0x000000ffff130224 */ /* 0x010fe400078e001a */
[----:B------:R-:W4:Y:S04]  /*21440*/  LDL.LU R26, [R1+0x1938] ;  /* 0x00193800011a7983 */ /* 0x000f280000300800 */
[----:B------:R0:W2:Y:S02]  /*21450*/  @P0 LDG.E.U8 R67, desc[UR14][R18.64] ;  /* 0x0000000e12430981 */ /* 0x0000a4000c1e1100 */
[----:B0-----:R-:W-:Y:S02]  /*21460*/  @P0 IMAD.MOV.U32 R19, RZ, RZ, R4 ;  /* 0x000000ffff130224 */ /* 0x001fe400078e0004 */
[----:B------:R-:W-:Y:S01]  /*21470*/  @P0 IMAD.MOV.U32 R18, RZ, RZ, R3 ;  /* 0x000000ffff120224 */ /* 0x000fe200078e0003 */
[----:B------:R-:W2:Y:S04]  /*21480*/  LDL.LU R4, [R1+0x1934] ;  /* 0x0019340001047983 */ /* 0x000ea80000300800 */
[----:B------:R-:W4:Y:S04]  /*21490*/  LDL.LU R3, [R1+0x1930] ;  /* 0x0019300001037983 */ /* 0x000f280000300800 */
[----:B------:R-:W4:Y:S04]  /*214a0*/  LDL R13, [R1+0x1678] ;  /* 0x00167800010d7983 */ /* 0x000f280000100800 */
        /* <DEDUP_REMOVED lines=11> */
[----:B------:R0:W4:Y:S02]  /*21560*/  @P0 LDG.E.U8 R59, desc[UR14][R18.64] ;  /* 0x0000000e123b0981 */ /* 0x000124000c1e1100 */
[----:B0-----:R-:W-:-:S02]  /*21570*/  @P0 IMAD.MOV.U32 R18, RZ, RZ, R17 ;  /* 0x000000ffff120224 */ /* 0x001fc400078e0011 */
[----:B------:R-:W-:-:S05]  /*21580*/  @P0 IMAD.MOV.U32 R19, RZ, RZ, R88 ;  /* 0x000000ffff130224 */ /* 0x000fca00078e0058 */
[----:B------:R0:W4:Y:S02]  /*21590*/  @P0 LDG.E.U8 R51, desc[UR14][R18.64] ;  /* 0x0000000e12330981 */ /* 0x000124000c1e1100 */
[----:B0-----:R-:W-:Y:S02]  /*215a0*/  @P0 IMAD.MOV.U32 R18, RZ, RZ, R15 ;  /* 0x000000ffff120224 */ /* 0x001fe400078e000f */
[----:B------:R-:W4:Y:S01]  /*215b0*/  LDL.LU R15, [R1+0x50c] ;  /* 0x00050c00010f7983 */ /* 0x000f220000300800 */
[----:B------:R-:W-:Y:S01]  /*215c0*/  @P0 IMAD.MOV.U32 R19, RZ, RZ, R16 ;  /* 0x000000ffff130224 */ /* 0x000fe200078e0010 */
[----:B---3--:R-:W-:-:S04]  /*215d0*/  PRMT R27, RZ, 0x7610, R27 ;  /* 0x00007610ff1b7816 */ /* 0x008fc8000000001b */
[----:B------:R0:W3:Y:S04]  /*215e0*/  @P0 LDG.E.U8 R43, desc[UR14][R18.64] ;  /* 0x0000000e122b0981 */ /* 0x0000e8000c1e1100 */
[----:B------:R1:W3:Y:S01]  /*215f0*/  @P0 LDG.E.U8 R27, desc[UR14][R84.64] ;  /* 0x0000000e541b0981 */ /* 0x0002e2000c1e1100 */
[----:B0-----:R-:W-:Y:S02]  /*21600*/  @P0 IMAD.MOV.U32 R18, RZ, RZ, R9 ;  /* 0x000000ffff120224 */ /* 0x001fe400078e0009 */
[----:B------:R-:W-:Y:S01]  /*21610*/  @P0 IMAD.MOV.U32 R19, RZ, RZ, R10 ;  /* 0x000000ffff130224 */ /* 0x000fe200078e000a */
[----:B------:R-:W3:Y:S01]  /*21620*/  LDL.LU R9, [R1+0x508] ;  /* 0x0005080001097983 */ /* 0x000ee20000300800 */
[----:B-1----:R-:W-:-:S03]  /*21630*/  @P0 IMAD.MOV.U32 R85, RZ, RZ, R6 ;  /* 0x000000ffff550224 */ /* 0x002fc600078e0006 */
[----:B------:R-:W3:Y:S01]  /*21640*/  LDL.LU R10, [R1+0x4f8] ;  /* 0x0004f800010a7983 */ /* 0x000ee20000300800 */
[----:B------:R-:W-:-:S03]  /*21650*/  @P0 IMAD.MOV.U32 R84, RZ, RZ, R5 ;  /* 0x000000ffff540224 */ /* 0x000fc600078e0005 */
[----:B------:R-:W3:Y:S04]  /*21660*/  LDL.LU R8, [R1+0x4b0] ;  /* 0x0004b00001087983 */ /* 0x000ee80000300800 */
[----:B------:R-:W3:Y:S04]  /*21670*/  LDL.LU R6, [R1+0x4ac] ;  /* 0x0004ac0001067983 */ /* 0x000ee80000300800 */
[----:B------:R-:W3:Y:S04]  /*21680*/  LDL.LU R7, [R1+0x4a8] ;  /* 0x0004a80001077983 */ /* 0x000ee80000300800 */
[----:B------:R-:W3:Y:S04]  /*21690*/  LDL.LU R88, [R1+0x498] ;  /* 0x0004980001587983 */ /* 0x000ee80000300800 */
[----:B------:R-:W3:Y:S04]  /*216a0*/  LDL.LU R5, [R1+0x450] ;  /* 0x0004500001057983 */ /* 0x000ee80000300800 */
[----:B------:R-:W3:Y:S01]  /*216b0*/  LDL.LU R17, [R1+0x44c] ;  /* 0x00044c0001117983 */ /* 0x000ee20000300800 */
[----:B------:R-:W-:-:S06]  /*216c0*/  PRMT R35, RZ, 0x7610, R35 ;  /* 0x00007610ff237816 */ /* 0x000fcc0000000023 */
[----:B------:R0:W3:Y:S01]  /*216d0*/  @P0 LDG.E.U8 R35, desc[UR14][R18.64] ;  /* 0x0000000e12230981 */ /* 0x0000e2000c1e1100 */
[----:B------:R-:W-:Y:S02]  /*216e0*/  PRMT R74, RZ, 0x7610, R74 ;  /* 0x00007610ff4a7816 */ /* 0x000fe4000000004a */
[----:B0-----:R-:W-:-:S06]  /*216f0*/  PRMT R19, RZ, 0x7610, R19 ;  /* 0x00007610ff137816 */ /* 0x001fcc0000000013 */
[----:B------:R2:W3:Y:S01]  /*21700*/  @P0 LDG.E.U8 R19, desc[UR14][R84.64] ;  /* 0x0000000e54130981 */ /* 0x0004e2000c1e1100 */
[----:B------:R-:W-:Y:S02]  /*21710*/  PRMT R66, RZ, 0x7610, R66 ;  /* 0x00007610ff427816 */ /* 0x000fe40000000042 */
[----:B------:R-:W-:Y:S02]  /*21720*/  PRMT R58, RZ, 0x7610, R58 ;  /* 0x00007610ff3a7816 */ /* 0x000fe4000000003a */
[----:B------:R-:W-:Y:S02]  /*21730*/  PRMT R50, RZ, 0x7610, R50 ;  /* 0x00007610ff327816 */ /* 0x000fe40000000032 */
[----:B------:R-:W-:Y:S02]  /*21740*/  PRMT R42, RZ, 0x7610, R42 ;  /* 0x00007610ff2a7816 */ /* 0x000fe4000000002a */
[----:B------:R-:W-:Y:S02]  /*21750*/  PRMT R34, RZ, 0x7610, R34 ;  /* 0x00007610ff227816 */ /* 0x000fe40000000022 */
[----:B------:R-:W-:Y:S01]  /*21760*/  PRMT R18, RZ, 0x7610, R18 ;  /* 0x00007610ff127816 */ /* 0x000fe20000000012 */
[----:B--2---:R-:W-:Y:S01]  /*21770*/  @P0 IMAD.MOV.U32 R85, RZ, RZ, R4 ;  /* 0x000000ffff550224 */ /* 0x004fe200078e0004 */
[----:B----4-:R-:W-:Y:S01]  /*21780*/  PRMT R26, RZ, 0x7610, R26 ;  /* 0x00007610ff1a7816 */ /* 0x010fe2000000001a */
[----:B------:R-:W2:Y:S01]  /*21790*/  LDL.LU R4, [R1+0x448] ;  /* 0x0004480001047983 */ /* 0x000ea20000300800 */
[----:B------:R-:W-:-:S03]  /*217a0*/  @P0 IMAD.MOV.U32 R84, RZ, RZ, R3 ;  /* 0x000000ffff540224 */ /* 0x000fc600078e0003 */
[----:B------:R-:W4:Y:S04]  /*217b0*/  LDL.LU R3, [R1+0x438] ;  /* 0x0004380001037983 */ /* 0x000f280000300800 */
[----:B------:R0:W4:Y:S02]  /*217c0*/  @P0 LDG.E.U8 R74, desc[UR14][R84.64] ;  /* 0x0000000e544a0981 */ /* 0x000124000c1e1100 */
[----:B0-----:R-:W-:Y:S02]  /*217d0*/  @P0 IMAD.MOV.U32 R84, RZ, RZ, R0 ;  /* 0x000000ffff540224 */ /* 0x001fe400078e0000 */
[----:B------:R-:W-:Y:S02]  /*217e0*/  @P0 IMAD.MOV.U32 R85, RZ, RZ, R2 ;  /* 0x000000ffff550224 */ /* 0x000fe400078e0002 */
[----:B------:R-:W4:Y:S04]  /*217f0*/  LDL.LU R2, [R1+0x3fc] ;  /* 0x0003fc0001027983 */ /* 0x000f280000300800 */
[----:B------:R0:W4:Y:S04]  /*21800*/  @P0 LDG.E.U8 R66, desc[UR14][R84.64] ;  /* 0x0000000e54420981 */ /* 0x000128000c1e1100 */
[----:B------:R-:W4:Y:S04]  /*21810*/  LDL.LU R0, [R1+0x3f8] ;  /* 0x0003f80001007983 */ /* 0x000f280000300800 */
[----:B------:R-:W4:Y:S01]  /*21820*/  LDL.LU R16, [R1+0x3f4] ;  /* 0x0003f40001107983 */ /* 0x000f220000300800 */
[----:B0-----:R-:W-:-:S02]  /*21830*/  @P0 IMAD.MOV.U32 R84, RZ, RZ, R82 ;  /* 0x000000ffff540224 */ /* 0x001fc400078e0052 */
[----:B------:R-:W-:-:S05]  /*21840*/  @P0 IMAD.MOV.U32 R85, RZ, RZ, R13 ;  /* 0x000000ffff550224 */ /* 0x000fca00078e000d */
[----:B------:R0:W4:Y:S02]  /*21850*/  @P0 LDG.E.U8 R58, desc[UR14][R84.64] ;  /* 0x0000000e543a0981 */ /* 0x000124000c1e1100 */
[----:B0-----:R-:W-:Y:S02]  /*21860*/  @P0 IMAD.MOV.U32 R84, RZ, RZ, R90 ;  /* 0x000000ffff540224 */ /* 0x001fe400078e005a */
        /* <DEDUP_REMOVED lines=13> */
[----:B------:R-:W4:Y:S04]  /*21940*/  @P0 LDG.E.U8 R18, desc[UR14][R84.64] ;  /* 0x0000000e54120981 */ /* 0x000f28000c1e1100 */
        /* <DEDUP_REMOVED lines=18> */
[----:B0-----:R-:W4:Y:S04]  /*21a70*/  LDL.LU R15, [R1+0xa4] ;  /* 0x0000a400010f7983 */ /* 0x001f280000300800 */
[----:B---3--:R0:W-:Y:S04]  /*21a80*/  STS.U8 [R14+UR4+0x9300], R9 ;  /* 0x009300090e007988 */ /* 0x0081e80008000004 */
[----:B------:R1:W-:Y:S04]  /*21a90*/  STS.U8 [R14+UR4+0xd300], R10 ;  /* 0x00d3000a0e007988 */ /* 0x0003e80008000004 */
[----:B------:R3:W-:Y:S04]  /*21aa0*/  STS.U8 [R14+UR4+0x1700], R8 ;  /* 0x001700080e007988 */ /* 0x0007e80008000004 */
[----:B0-----:R-:W4:Y:S04]  /*21ab0*/  LDL.LU R9, [R1+0xa0] ;  /* 0x0000a00001097983 */ /* 0x001f280000300800 */
[----:B-1----:R-:W4:Y:S04]  /*21ac0*/  LDL.LU R10, [R1+0x9c] ;  /* 0x00009c00010a7983 */ /* 0x002f280000300800 */
[----:B------:R0:W-:Y:S04]  /*21ad0*/  STS.U8 [R14+UR4+0x5700], R6 ;  /* 0x005700060e007988 */ /* 0x0001e80008000004 */
[----:B---3--:R-:W3:Y:S04]  /*21ae0*/  LDL.LU R8, [R1+0x98] ;  /* 0x0000980001087983 */ /* 0x008ee80000300800 */
        /* <DEDUP_REMOVED lines=9> */
[----:B--2---:R0:W-:Y:S04]  /*21b80*/  STS.U8 [R14+UR4+0x9b00], R4 ;  /* 0x009b00040e007988 */ /* 0x0041e80008000004 */
[----:B----4-:R1:W-:Y:S04]  /*21b90*/  STS.U8 [R14+UR4+0xdb00], R3 ;  /* 0x00db00030e007988 */ /* 0x0103e80008000004 */
[----:B0-----:R-:W2:Y:S04]  /*21ba0*/  LDL.LU R4, [R1+0x80] ;  /* 0x0000800001047983 */ /* 0x001ea80000300800 */
[----:B-1----:R-:W4:Y:S04]  /*21bb0*/  LDL.LU R3, [R1+0x7c] ;  /* 0x00007c0001037983 */ /* 0x002f280000300800 */
[----:B------:R0:W-:Y:S04]  /*21bc0*/  STS.U8 [R14+UR4+0x1f00], R2 ;  /* 0x001f00020e007988 */ /* 0x0001e80008000004 */
[----:B------:R1:W-:Y:S04]  /*21bd0*/  STS.U8 [R14+UR4+0x5f00], R0 ;  /* 0x005f00000e007988 */ /* 0x0003e80008000004 */
[----:B0-----:R-:W2:Y:S04]  /*21be0*/  LDL.LU R2, [R1+0x78] ;  /* 0x0000780001027983 */ /* 0x001ea80000300800 */
[----:B------:R0:W-:Y:S04]  /*21bf0*/  STS.U8 [R14+UR4+0x9f00], R16 ;  /* 0x009f00100e007988 */ /* 0x0001e80008000004 */
[----:B-1----:R-:W2:Y:S04]  /*21c00*/  LDL.LU R0, [R1+0xbc] ;  /* 0x0000bc0001007983 */ /* 0x002ea80000300800 */
[----:B0-----:R-:W2:Y:S04]  /*21c10*/  LDL.LU R16, [R1+0xb8] ;  /* 0x0000b80001107983 */ /* 0x001ea80000300800 */
        /* <DEDUP_REMOVED lines=39> */
[----:B---3--:R0:W-:Y:S04]  /*21e90*/  STS.U8 [R14+UR4+0xf300], R8 ;  /* 0x00f300080e007988 */ /* 0x0081e80008000004 */
        /* <DEDUP_REMOVED lines=12> */
[----:B--2---:R0:W-:Y:S04]  /*21f60*/  STS.U8 [R14+UR4+0x7b00], R4 ;  /* 0x007b00040e007988 */ /* 0x0041e80008000004 */
[----:B----4-:R1:W-:Y:S04]  /*21f70*/  STS.U8 [R14+UR4+0xbb00], R3 ;  /* 0x00bb00030e007988 */ /* 0x0103e80008000004 */
[----:B------:R2:W-:Y:S04]  /*21f80*/  STS.U8 [R14+UR4+0xfb00], R2 ;  /* 0x00fb00020e007988 */ /* 0x0005e80008000004 */
[----:B0-----:R-:W4:Y:S04]  /*21f90*/  LDL.LU R4, [R1+0x434] ;  /* 0x0004340001047983 */ /* 0x001f280000300800 */
[----:B-1----:R-:W4:Y:S04]  /*21fa0*/  LDL.LU R3, [R1+0x430] ;  /* 0x0004300001037983 */ /* 0x002f280000300800 */
[----:B------:R0:W-:Y:S04]  /*21fb0*/  STS.U8 [R14+UR4+0x3f00], R0 ;  /* 0x003f00000e007988 */ /* 0x0001e80008000004 */
[----:B--2---:R-:W2:Y:S04]  /*21fc0*/  LDL.LU R2, [R1+0x42c] ;  /* 0x00042c0001027983 */ /* 0x004ea80000300800 */
[----:B------:R1:W-:Y:S04]  /*21fd0*/  STS.U8 [R14+UR4+0x7f00], R16 ;  /* 0x007f00100e007988 */ /* 0x0003e80008000004 */
[----:B0-----:R-:W2:Y:S04]  /*21fe0*/  LDL.LU R0, [R1+0x418] ;  /* 0x0004180001007983 */ /* 0x001ea80000300800 */
[----:B-1----:R-:W2:Y:S04]  /*21ff0*/  LDL.LU R16, [R1+0x3e0] ;  /* 0x0003e00001107983 */ /* 0x002ea80000300800 */
[----:B------:R0:W-:Y:S02]  /*22000*/  STS.U8 [R14+UR4+0xbf00], R15 ;  /* 0x00bf000f0e007988 */ /* 0x0001e40008000004 */
[----:B0-----:R-:W0:Y:S02]  /*22010*/  S2R R15, SR_TID.X ;  /* 0x00000000000f7919 */ /* 0x001e240000002100 */
[----:B------:R-:W-:Y:S01]  /*22020*/  STS.U8 [R14+UR4+0xff00], R82 ;  /* 0x00ff00520e007988 */ /* 0x000fe20008000004 */
[----:B0-----:R-:W-:-:S04]  /*22030*/  LOP3.LUT R15, R15, 0x7f, RZ, 0xc0, !PT ;  /* 0x0000007f0f0f7812 */ /* 0x001fc800078ec0ff */
[----:B------:R-:W-:-:S05]  /*22040*/  LOP3.LUT R15, R15, 0x70, RZ, 0x3c, !PT ;  /* 0x000000700f0f7812 */ /* 0x000fca00078e3cff */
[----:B------:R0:W-:Y:S04]  /*22050*/  STS.U8 [R15+UR4+0x8380], R65 ;  /* 0x008380410f007988 */ /* 0x0001e80008000004 */
[----:B------:R1:W-:Y:S04]  /*22060*/  STS.U8 [R15+UR4+0xc380], R73 ;  /* 0x00c380490f007988 */ /* 0x0003e80008000004 */
[----:B------:R1:W-:Y:S04]  /*22070*/  STS.U8 [R15+UR4+0x780], R81 ;  /* 0x000780510f007988 */ /* 0x0003e80008000004 */
[----:B0-----:R-:W2:Y:S04]  /*22080*/  LDL.LU R65, [R1+0x3dc] ;  /* 0x0003dc0001417983 */ /* 0x001ea80000300800 */
[----:B-1----:R-:W2:Y:S04]  /*22090*/  LDL.LU R73, [R1+0x3d8] ;  /* 0x0003d80001497983 */ /* 0x002ea80000300800 */
[----:B------:R-:W2:Y:S04]  /*220a0*/  LDL.LU R81, [R1+0x3c4] ;  /* 0x0003c40001517983 */ /* 0x000ea80000300800 */
[----:B------:R0:W-:Y:S04]  /*220b0*/  STS.U8 [R15+UR4+0x1380], R9 ;  /* 0x001380090f007988 */ /* 0x0001e80008000004 */
[----:B---3--:R1:W-:Y:S04]  /*220c0*/  STS.U8 [R15+UR4+0x5380], R10 ;  /* 0x0053800a0f007988 */ /* 0x0083e80008000004 */
        /* <DEDUP_REMOVED lines=14> */
[----:B----4-:R0:W-:Y:S04]  /*221b0*/  STS.U8 [R15+UR4+0x1b80], R4 ;  /* 0x001b80040f007988 */ /* 0x0101e80008000004 */
[----:B------:R1:W-:Y:S04]  /*221c0*/  STS.U8 [R15+UR4+0x5b80], R3 ;  /* 0x005b80030f007988 */ /* 0x0003e80008000004 */
[----:B0-----:R-:W4:Y:S04]  /*221d0*/  LDL.LU R4, [R1+0x274] ;  /* 0x0002740001047983 */ /* 0x001f280000300800 */
[----:B--2---:R0:W-:Y:S04]  /*221e0*/  STS.U8 [R15+UR4+0x9b80], R2 ;  /* 0x009b80020f007988 */ /* 0x0041e80008000004 */
[----:B-1----:R-:W2:Y:S04]  /*221f0*/  LDL.LU R3, [R1+0x270] ;  /* 0x0002700001037983 */ /* 0x002ea80000300800 */
[----:B------:R1:W-:Y:S04]  /*22200*/  STS.U8 [R15+UR4+0xdb80], R0 ;  /* 0x00db80000f007988 */ /* 0x0003e80008000004 */
[----:B0-----:R-:W2:Y:S04]  /*22210*/  LDL.LU R2, [R1+0x26c] ;  /* 0x00026c0001027983 */ /* 0x001ea80000300800 */
[----:B------:R0:W-:Y:S04]  /*22220*/  STS.U8 [R15+UR4+0x1f80], R16 ;  /* 0x001f80100f007988 */ /* 0x0001e80008000004 */
[----:B-1----:R-:W2:Y:S04]  /*22230*/  LDL.LU R0, [R1+0x258] ;  /* 0x0002580001007983 */ /* 0x002ea80000300800 */
[----:B------:R1:W-:Y:S04]  /*22240*/  STS.U8 [R15+UR4+0x4780], R13 ;  /* 0x0047800d0f007988 */ /* 0x0003e80008000004 */
[----:B0-----:R-:W2:Y:S04]  /*22250*/  LDL.LU R16, [R1+0x204] ;  /* 0x0002040001107983 */ /* 0x001ea80000300800 */
[----:B------:R-:W2:Y:S04]  /*22260*/  LDL.LU R14, [R1+0x200] ;  /* 0x00020000010e7983 */ /* 0x000ea80000300800 */
[----:B------:R-:W2:Y:S04]  /*22270*/  LDL.LU R82, [R1+0x1fc] ;  /* 0x0001fc0001527983 */ /* 0x000ea80000300800 */
        /* <DEDUP_REMOVED lines=26> */
[----:B------:R1:W-:Y:S04]  /*22420*/  STS.U8 [R15+UR4+0x9f80], R73 ;  /* 0x009f80490f007988 */ /* 0x0003e80008000004 */
[----:B------:R1:W-:Y:S04]  /*22430*/  STS.U8 [R15+UR4+0xdf80], R81 ;  /* 0x00df80510f007988 */ /* 0x0003e80008000004 */
[----:B0-----:R-:W2:Y:S04]  /*22440*/  LDL.LU R65, [R1+0x192c] ;  /* 0x00192c0001417983 */ /* 0x001ea80000300800 */
[----:B-1----:R-:W2:Y:S04]  /*22450*/  LDL.LU R73, [R1+0x1928] ;  /* 0x0019280001497983 */ /* 0x002ea80000300800 */
[----:B------:R-:W2:Y:S04]  /*22460*/  LDL.LU R81, [R1+0x1924] ;  /* 0x0019240001517983 */ /* 0x000ea80000300800 */
[----:B---3--:R0:W-:Y:S04]  /*22470*/  STS.U8 [R15+UR4+0x2380], R9 ;  /* 0x002380090f007988 */ /* 0x0081e80008000004 */
[----:B------:R1:W-:Y:S04]  /*22480*/  STS.U8 [R15+UR4+0x6380], R10 ;  /* 0x0063800a0f007988 */ /* 0x0003e80008000004 */
[----:B0-----:R-:W3:Y:S04]  /*22490*/  LDL.LU R9, [R1+0x1920] ;  /* 0x0019200001097983 */ /* 0x001ee80000300800 */
[----:B------:R0:W-:Y:S04]  /*224a0*/  STS.U8 [R15+UR4+0xa380], R8 ;  /* 0x00a380080f007988 */ /* 0x0001e80008000004 */
[----:B-1----:R-:W3:Y:S04]  /*224b0*/  LDL.LU R10, [R1+0x191c] ;  /* 0x00191c00010a7983 */ /* 0x002ee80000300800 */
[----:B------:R1:W-:Y:S04]  /*224c0*/  STS.U8 [R15+UR4+0xe380], R6 ;  /* 0x00e380060f007988 */ /* 0x0003e80008000004 */
[----:B0-----:R0:W5:Y:S04]  /*224d0*/  LDL.LU R8, [R1+0x1918] ;  /* 0x0019180001087983 */ /* 0x0011680000300800 */
[----:B------:R0:W-:Y:S04]  /*224e0*/  STS.U8 [R15+UR4+0x2780], R7 ;  /* 0x002780070f007988 */ /* 0x0001e80008000004 */
[----:B-1----:R1:W5:Y:S04]  /*224f0*/  LDL.LU R6, [R1+0x1914] ;  /* 0x0019140001067983 */ /* 0x0023680000300800 */
[----:B------:R1:W-:Y:S04]  /*22500*/  STS.U8 [R15+UR4+0x6780], R88 ;  /* 0x006780580f007988 */ /* 0x0003e80008000004 */
[----:B0-----:R0:W5:Y:S04]  /*22510*/  LDL.LU R7, [R1+0x1910] ;  /* 0x0019100001077983 */ /* 0x0011680000300800 */
[----:B------:R0:W-:Y:S04]  /*22520*/  STS.U8 [R15+UR4+0xa780], R5 ;  /* 0x00a780050f007988 */ /* 0x0001e80008000004 */
[----:B-1----:R-:W3:Y:S04]  /*22530*/  LDL.LU R88, [R1+0x190c] ;  /* 0x00190c0001587983 */ /* 0x002ee80000300800 */
[----:B------:R1:W-:Y:S04]  /*22540*/  STS.U8 [R15+UR4+0xe780], R17 ;  /* 0x00e780110f007988 */ /* 0x0003e80008000004 */
[----:B0-----:R0:W5:Y:S04]  /*22550*/  LDL.LU R5, [R1+0x1908] ;  /* 0x0019080001057983 */ /* 0x0011680000300800 */
[----:B-1----:R-:W3:Y:S04]  /*22560*/  LDL.LU R17, [R1+0x1904] ;  /* 0x0019040001117983 */ /* 0x002ee80000300800 */
[----:B----4-:R1:W-:Y:S04]  /*22570*/  STS.U8 [R15+UR4+0x2b80], R4 ;  /* 0x002b80040f007988 */ /* 0x0103e80008000004 */
[----:B--2---:R2:W-:Y:S04]  /*22580*/  STS.U8 [R15+UR4+0x6b80], R3 ;  /* 0x006b80030f007988 */ /* 0x0045e80008000004 */
[----:B-1----:R0:W5:Y:S04]  /*22590*/  LDL.LU R4, [R1+0x1900] ;  /* 0x0019000001047983 */ /* 0x0021680000300800 */
[----:B------:R1:W-:Y:S04]  /*225a0*/  STS.U8 [R15+UR4+0xab80], R2 ;  /* 0x00ab80020f007988 */ /* 0x0003e80008000004 */
[----:B--2---:R0:W5:Y:S04]  /*225b0*/  LDL.LU R3, [R1+0x18fc] ;  /* 0x0018fc0001037983 */ /* 0x0041680000300800 */
[----:B------:R2:W-:Y:S04]  /*225c0*/  STS.U8 [R15+UR4+0xeb80], R0 ;  /* 0x00eb80000f007988 */ /* 0x0005e80008000004 */
[----:B-1----:R0:W5:Y:S04]  /*225d0*/  LDL.LU R2, [R1+0x18f8] ;  /* 0x0018f80001027983 */ /* 0x0021680000300800 */
[----:B------:R1:W-:Y:S04]  /*225e0*/  STS.U8 [R15+UR4+0x2f80], R16 ;  /* 0x002f80100f007988 */ /* 0x0003e80008000004 */
[----:B--2---:R0:W5:Y:S04]  /*225f0*/  LDL.LU R0, [R1+0x18f4] ;  /* 0x0018f40001007983 */ /* 0x0041680000300800 */
[----:B-1----:R0:W5:Y:S04]  /*22600*/  LDL.LU R16, [R1+0x18f0] ;  /* 0x0018f00001107983 */ /* 0x0021680000300800 */
[----:B------:R1:W-:Y:S04]  /*22610*/  STS.U8 [R15+UR4+0xaf80], R82 ;  /* 0x00af80520f007988 */ /* 0x0003e80008000004 */
[----:B------:R-:W-:Y:S01]  /*22620*/  STS.U8 [R15+UR4+0x6f80], R14 ;  /* 0x006f800e0f007988 */ /* 0x000fe20008000004 */
[----:B-1----:R-:W1:Y:S03]  /*22630*/  S2R R82, SR_TID.X ;  /* 0x0000000000527919 */ /* 0x002e660000002100 */
[----:B---3--:R-:W-:Y:S04]  /*22640*/  STS.U8 [R15+UR4+0x7f80], R88 ;  /* 0x007f80580f007988 */ /* 0x008fe80008000004 */
[----:B------:R2:W-:Y:S04]  /*22650*/  STS.U8 [R15+UR4+0x3f80], R17 ;  /* 0x003f80110f007988 */ /* 0x0005e80008000004 */
[----:B--2---:R0:W5:Y:S04]  /*22660*/  LDL.LU R17, [R1+0x18ec] ;  /* 0x0018ec0001117983 */ /* 0x0041680000300800 */
[----:B------:R0:W5:Y:S01]  /*22670*/  LDL.LU R88, [R1+0x18e8] ;  /* 0x0018e80001587983 */ /* 0x0001620000300800 */
[----:B------:R-:W2:Y:S01]  /*22680*/  S2R R14, SR_TID.X ;  /* 0x00000000000e7919 */ /* 0x000ea20000002100 */
[----:B-1----:R-:W-:-:S02]  /*22690*/  LOP3.LUT R82, R82, 0x7f, RZ, 0xc0, !PT ;  /* 0x0000007f52527812 */ /* 0x002fc400078ec0ff */
[----:B------:R1:W-:Y:S04]  /*226a0*/  STS.U8 [R15+UR4+0xfb80], R89 ;  /* 0x00fb80590f007988 */ /* 0x0003e80008000004 */
[----:B------:R3:W-:Y:S01]  /*226b0*/  STS.U8 [R15+UR4+0xff80], R9 ;  /* 0x00ff80090f007988 */ /* 0x0007e20008000004 */
[----:B-1----:R-:W1:Y:S03]  /*226c0*/  LDC R89, c[0x0][0x3a0] ;  /* 0x0000e800ff597b82 */ /* 0x002e660000000800 */
[----:B------:R4:W-:Y:S01]  /*226d0*/  STS.U8 [R15+UR4+0xbf80], R10 ;  /* 0x00bf800a0f007988 */ /* 0x0009e20008000004 */
[----:B---3--:R-:W-:-:S03]  /*226e0*/  LOP3.LUT R9, R82, 0x10, RZ, 0x3c, !PT ;  /* 0x0000001052097812 */ /* 0x008fc600078e3cff */
[----:B------:R3:W-:Y:S04]  /*226f0*/  STS.U8 [R15+UR4+0x7380], R11 ;  /* 0x0073800b0f007988 */ /* 0x0007e80008000004 */
[----:B------:R0:W-:Y:S01]  /*22700*/  STS.U8 [R15+UR4+0x3380], R12 ;  /* 0x0033800c0f007988 */ /* 0x0001e20008000004 */
[----:B----4-:R-:W-:-:S03]  /*22710*/  LOP3.LUT R10, R82, 0x20, RZ, 0x3c, !PT ;  /* 0x00000020520a7812 */ /* 0x010fc600078e3cff */
[----:B------:R4:W-:Y:S01]  /*22720*/  STS.U8 [R15+UR4+0xef80], R13 ;  /* 0x00ef800d0f007988 */ /* 0x0009e20008000004 */
[----:B---3--:R-:W-:Y:S02]  /*22730*/  LOP3.LUT R11, R82, 0x30, RZ, 0x3c, !PT ;  /* 0x00000030520b7812 */ /* 0x008fe400078e3cff */
[----:B--2---:R-:W-:Y:S01]  /*22740*/  LOP3.LUT R14, R14, 0x7f, RZ, 0xc0, !PT ;  /* 0x0000007f0e0e7812 */ /* 0x004fe200078ec0ff */
[----:B------:R2:W-:Y:S01]  /*22750*/  STS.U8 [R15+UR4+0xb380], R84 ;  /* 0x00b380540f007988 */ /* 0x0005e20008000004 */
[----:B0-----:R-:W-:-:S03]  /*22760*/  LOP3.LUT R12, R82, 0x40, RZ, 0x3c, !PT ;  /* 0x00000040520c7812 */ /* 0x001fc600078e3cff */
[----:B------:R2:W-:Y:S01]  /*22770*/  STS.U8 [R15+UR4+0xf380], R85 ;  /* 0x00f380550f007988 */ /* 0x0005e20008000004 */
[----:B----4-:R-:W-:-:S03]  /*22780*/  LOP3.LUT R13, R82, 0x50, RZ, 0x3c, !PT ;  /* 0x00000050520d7812 */ /* 0x010fc600078e3cff */
[----:B------:R2:W-:Y:S01]  /*22790*/  STS.U8 [R15+UR4+0x3780], R90 ;  /* 0x0037805a0f007988 */ /* 0x0005e20008000004 */
[----:B------:R-:W-:-:S03]  /*227a0*/  LOP3.LUT R14, R14, 0x60, RZ, 0x3c, !PT ;  /* 0x000000600e0e7812 */ /* 0x000fc600078e3cff */
[----:B------:R2:W-:Y:S04]  /*227b0*/  STS.U8 [R15+UR4+0x7780], R91 ;  /* 0x0077805b0f007988 */ /* 0x0005e80008000004 */
        /* <DEDUP_REMOVED lines=68> */
[----:B------:R2:W-:Y:S01]  /*22c00*/  STS.U8 [R15+UR4+0x21f80], R18 ;  /* 0x021f80120f007988 */ /* 0x0005e20008000004 */
[----:B------:R0:W-:Y:S06]  /*22c10*/  MEMBAR.ALL.CTA ;  /* 0x0000000000007992 */ /* 0x0001ec0000008000 */
[----:B0-----:R-:W0:Y:S01]  /*22c20*/  FENCE.VIEW.ASYNC.S ;  /* 0x00000000000073c6 */ /* 0x001e220000000000 */
[----:B-1----:R-:W-:Y:S01]  /*22c30*/  VIADD R89, R89, 0x7f ;  /* 0x0000007f59597836 */ /* 0x002fe20000000000 */
[----:B0-----:R-:W-:Y:S01]  /*22c40*/  BAR.SYNC.DEFER_BLOCKING 0x0 ;  /* 0x0000000000007b1d */ /* 0x001fe20000010000 */
[----:B------:R-:W-:-:S04]  /*22c50*/  ISETP.NE.U32.AND P0, PT, RZ, UR11, PT ;  /* 0x0000000bff007c0c */ /* 0x000fc8000bf05070 */
[C---:B------:R-:W-:Y:S02]  /*22c60*/  ISETP.LT.OR P1, PT, R89.reuse, 0x80, P0 ;  /* 0x000000805900780c */ /* 0x040fe40000721670 */
[----:B------:R-:W-:-:S11]  /*22c70*/  ISETP.GE.AND P2, PT, R89, 0x100, PT ;  /* 0x000001005900780c */ /* 0x000fd60003f46270 */
[----:B--2---:R-:W-:Y:S05]  /*22c80*/  @P1 BRA `(.L_x_6) ;  /* 0x0000000400781947 */ /* 0x004fea0003800000 */
[----:B------:R-:W-:Y:S02]  /*22c90*/  USHF.R.U32.HI UR44, URZ, 0x4, UR4 ;  /* 0x00000004ff2c7899 */ /* 0x000fe40008011604 */
[----:B------:R-:W-:Y:S02]  /*22ca0*/  UIADD3 UR9, UPT, UPT, UR4, 0x20000, URZ ;  /* 0x0002000004097890 */ /* 0x000fe4000fffe0ff */
[----:B------:R-:W-:Y:S02]  /*22cb0*/  USGXT.U32 UR44, UR44, 0xe ;  /* 0x0000000e2c2c789a */ /* 0x000fe40008000000 */
[----:B------:R-:W-:Y:S02]  /*22cc0*/  USHF.R.U32.HI UR9, URZ, 0x4, UR9 ;  /* 0x00000004ff097899 */ /* 0x000fe40008011609 */
[----:B------:R-:W-:Y:S02]  /*22cd0*/  UIADD3 UR48, UP1, UPT, UR44, 0x100, URZ ;  /* 0x000001002c307890 */ /* 0x000fe4000ff3e0ff */
[----:B------:R-:W-:Y:S01]  /*22ce0*/  USGXT.U32 UR50, UR9, 0xe ;  /* 0x0000000e0932789a */ /* 0x000fe20008000000 */
[----:B------:R-:W-:Y:S01]  /*22cf0*/  UMOV UR8, URZ ;  /* 0x000000ff00087c82 */ /* 0x000fe20008000000 */
[----:B------:R-:W-:Y:S01]  /*22d00*/  UMOV UR45, URZ ;  /* 0x000000ff002d7c82 */ /* 0x000fe20008000000 */
[----:B------:R-:W-:-:S02]  /*22d10*/  UIADD3.X UR49, UPT, UPT, UR8, 0x40004040, URZ, UP1, !UPT ;  /* 0x4000404008317890 */ /* 0x000fc40008ffe4ff */
[----:B------:R-:W-:Y:S01]  /*22d20*/  UIADD3 UR52, UP1, UPT, UR50, 0x2, URZ ;  /* 0x0000000232347890 */ /* 0x000fe2000ff3e0ff */
[----:B------:R-:W-:Y:S01]  /*22d30*/  UMOV UR56, UR6 ;  /* 0x0000000600387c82 */ /* 0x000fe20008000000 */
[----:B------:R-:W-:Y:S02]  /*22d40*/  UMOV UR57, URZ ;  /* 0x000000ff00397c82 */ /* 0x000fe40008000000 */
[----:B------:R-:W-:Y:S01]  /*22d50*/  UIADD3.X UR53, UPT, UPT, UR45, 0x40004040, URZ, UP1, !UPT ;  /* 0x400040402d357890 */ /* 0x000fe20008ffe4ff */
[----:B------:R-:W-:Y:S01]  /*22d60*/  UMOV UR8, UR56 ;  /* 0x0000003800087c82 */ /* 0x000fe20008000000 */
[----:B------:R-:W-:Y:S02]  /*22d70*/  UIADD3.64 UR56, UPT, UPT, UR48, 0x100, URZ ;  /* 0x0000010030387897 */ /* 0x000fe4000fffe0ff */
[----:B------:R-:W-:Y:S02]  /*22d80*/  UIADD3.64 UR64, UPT, UPT, UR52, 0x2, URZ ;  /* 0x0000000234407897 */ /* 0x000fe4000fffe0ff */
[----:B------:R-:W-:-:S02]  /*22d90*/  UIADD3.64 UR58, UPT, UPT, UR48, 0x200, URZ ;  /* 0x00000200303a7897 */ /* 0x000fc4000fffe0ff */
[----:B------:R-:W-:Y:S01]  /*22da0*/  UIADD3.64 UR68, UPT, UPT, UR52, 0x4, URZ ;  /* 0x0000000434447897 */ /* 0x000fe2000fffe0ff */
[----:B------:R-:W-:Y:S01]  /*22db0*/  UMOV UR18, 0x0 ;  /* 0x0000000000127882 */ /* 0x000fe20000000000 */
[----:B------:R-:W-:Y:S01]  /*22dc0*/  UMOV UR19, 0x8108010 ;  /* 0x0810801000137882 */ /* 0x000fe20000000000 */
[----:B------:R-:W-:Y:S02]  /*22dd0*/  UIADD3 UR12, UPT, UPT, UR5, 0x40, URZ ;  /* 0x00000040050c7890 */ /* 0x000fe4000fffe0ff */
[----:B------:R-:W-:Y:S01]  /*22de0*/  UIADD3.64 UR60, UPT, UPT, UR48, 0x300, URZ ;  /* 0x00000300303c7897 */ /* 0x000fe2000fffe0ff */
[----:B------:R-:W-:Y:S01]  /*22df0*/  UMOV UR45, 0x40004040 ;  /* 0x40004040002d7882 */ /* 0x000fe20000000000 */
[----:B------:R-:W-:Y:S01]  /*22e00*/  UMOV UR51, 0x40004040 ;  /* 0x4000404000337882 */ /* 0x000fe20000000000 */
[----:B------:R-:W-:Y:S02]  /*22e10*/  UIADD3 UR76, UPT, UPT, UR5, 0x40, URZ ;  /* 0x00000040054c7890 */ /* 0x000fe4000fffe0ff */
[----:B------:R0:W-:Y:S01]  /*22e20*/  UTCQMMA gdesc[UR44], gdesc[UR50], tmem[UR5], tmem[UR18], idesc[UR19], !UPT ;  /* 0x00ff12322c0075ea */ /* 0x0001e2000f800305 */
[----:B------:R-:W-:Y:S01]  /*22e30*/  UIADD3.64 UR62, UPT, UPT, UR48, 0x400, URZ ;  /* 0x00000400303e7897 */ /* 0x000fe2000fffe0ff */
[----:B------:R-:W-:Y:S01]  /*22e40*/  UMOV UR26, 0x0 ;  /* 0x00000000001a7882 */ /* 0x000fe20000000000 */
[----:B------:R-:W-:Y:S01]  /*22e50*/  UMOV UR27, 0x8108010 ;  /* 0x08108010001b7882 */ /* 0x000fe20000000000 */
[----:B------:R-:W-:-:S02]  /*22e60*/  UIADD3 UR75, UPT, UPT, UR5, 0x40, URZ ;  /* 0x00000040054b7890 */ /* 0x000fc4000fffe0ff */
[----:B------:R1:W-:Y:S01]  /*22e70*/  UTCQMMA gdesc[UR48], gdesc[UR52], tmem[UR5], tmem[UR26], idesc[UR27], UPT ;  /* 0x00ff1a34300075ea */ /* 0x0003e2000b800305 */
[----:B------:R-:W-:Y:S01]  /*22e80*/  UIADD3.64 UR66, UPT, UPT, UR48, 0x500, URZ ;  /* 0x0000050030427897 */ /* 0x000fe2000fffe0ff */
[----:B------:R-:W-:Y:S01]  /*22e90*/  UMOV UR38, 0x0 ;  /* 0x0000000000267882 */ /* 0x000fe20000000000 */
[----:B------:R-:W-:Y:S01]  /*22ea0*/  UMOV UR39, 0x8108010 ;  /* 0x0810801000277882 */ /* 0x000fe20000000000 */
[----:B------:R-:W-:Y:S02]  /*22eb0*/  UIADD3 UR74, UPT, UPT, UR5, 0x40, URZ ;  /* 0x00000040054a7890 */ /* 0x000fe4000fffe0ff */
[----:B------:R2:W-:Y:S01]  /*22ec0*/  UTCQMMA gdesc[UR56], gdesc[UR64], tmem[UR5], tmem[UR38], idesc[UR39], UPT ;  /* 0x00ff2640380075ea */ /* 0x0005e2000b800305 */
[----:B0-----:R-:W-:Y:S02]  /*22ed0*/  UIADD3.64 UR44, UPT, UPT, UR48, 0x600, URZ ;  /* 0x00000600302c7897 */ /* 0x001fe4000fffe0ff */
[----:B------:R-:W-:Y:S02]  /*22ee0*/  UIADD3 UR73, UPT, UPT, UR5, 0x80, URZ ;  /* 0x0000008005497890 */ /* 0x000fe4000fffe0ff */
[----:B------:R-:W-:Y:S01]  /*22ef0*/  UIADD3.64 UR18, UPT, UPT, UR48, 0x700, URZ ;  /* 0x0000070030127897 */ /* 0x000fe2000fffe0ff */
[----:B------:R-:W-:Y:S01]  /*22f00*/  UMOV UR30, 0x0 ;  /* 0x00000000001e7882 */ /* 0x000fe20000000000 */
[----:B------:R-:W-:Y:S01]  /*22f10*/  UMOV UR31, 0x8108010 ;  /* 0x08108010001f7882 */ /* 0x000fe20000000000 */
[----:B------:R-:W-:-:S02]  /*22f20*/  UIADD3 UR72, UPT, UPT, UR5, 0x80, URZ ;  /* 0x0000008005487890 */ /* 0x000fc4000fffe0ff */
[----:B------:R0:W-:Y:S01]  /*22f30*/  UTCQMMA gdesc[UR58], gdesc[UR68], tmem[UR5], tmem[UR30], idesc[UR31], UPT ;  /* 0x00ff1e443a0075ea */ /* 0x0001e2000b800305 */
[----:B-1----:R-:W-:Y:S02]  /*22f40*/  UIADD3.64 UR26, UPT, UPT, UR48, 0x800, URZ ;  /* 0x00000800301a7897 */ /* 0x002fe4000fffe0ff */
[----:B------:R-:W-:Y:S02]  /*22f50*/  UIADD3 UR71, UPT, UPT, UR5, 0x80, URZ ;  /* 0x0000008005477890 */ /* 0x000fe4000fffe0ff */
[----:B--2---:R-:W-:Y:S01]  /*22f60*/  UIADD3.64 UR56, UPT, UPT, UR48, 0x900, URZ ;  /* 0x0000090030387897 */ /* 0x004fe2000fffe0ff */
[----:B------:R-:W-:Y:S01]  /*22f70*/  UMOV UR22, 0x0 ;  /* 0x0000000000167882 */ /* 0x000fe20000000000 */
[----:B------:R-:W-:Y:S01]  /*22f80*/  UMOV UR23, 0x8108010 ;  /* 0x0810801000177882 */ /* 0x000fe20000000000 */
[----:B------:R-:W-:Y:S01]  /*22f90*/  UIADD3 UR70, UPT, UPT, UR5, 0x80, URZ ;  /* 0x0000008005467890 */ /* 0x000fe2000fffe0ff */
[----:B------:R1:W-:Y:S01]  /*22fa0*/  UTCQMMA gdesc[UR60], gdesc[UR50], tmem[UR12], tmem[UR22], idesc[UR23], !UPT ;  /* 0x00ff16323c0075ea */ /* 0x0003e2000f80030c */
[----:B------:R-:W-:Y:S01]  /*22fb0*/  UIADD3.64 UR38, UPT, UPT, UR48, 0xa00, URZ ;  /* 0x00000a0030267897 */ /* 0x000fe2000fffe0ff */
[----:B------:R-:W-:Y:S01]  /*22fc0*/  UMOV UR16, 0x0 ;  /* 0x0000000000107882 */ /* 0x000fe20000000000 */
[----:B------:R-:W-:Y:S01]  /*22fd0*/  UMOV UR17, 0x8108010 ;  /* 0x0810801000117882 */ /* 0x000fe20000000000 */
[----:B------:R-:W-:Y:S01]  /*22fe0*/  UIADD3 UR13, UPT, UPT, UR5, 0xc0, URZ ;  /* 0x000000c0050d7890 */ /* 0x000fe2000fffe0ff */
[----:B------:R2:W-:Y:S01]  /*22ff0*/  UTCQMMA gdesc[UR62], gdesc[UR52], tmem[UR76], tmem[UR16], idesc[UR17], UPT ;  /* 0x00ff10343e0075ea */ /* 0x0005e2000b80034c */
[----:B0-----:R-:W-:Y:S01]  /*23000*/  UIADD3.64 UR58, UPT, UPT, UR48, 0xb00, URZ ;  /* 0x00000b00303a7897 */ /* 0x001fe2000fffe0ff */
[----:B------:R-:W-:Y:S01]  /*23010*/  UMOV UR34, 0x0 ;  /* 0x0000000000227882 */ /* 0x000fe20000000000 */
[----:B------:R-:W-:Y:S01]  /*23020*/  UMOV UR35, 0x8108010 ;  /* 0x0810801000237882 */ /* 0x000fe20000000000 */
[----:B------:R-:W-:Y:S01]  /*23030*/  UIADD3 UR11, UPT, UPT, UR5, 0xc0, URZ ;  /* 0x000000c0050b7890 */ /* 0x000fe2000fffe0ff */
[----:B------:R2:W-:Y:S01]  /*23040*/  UTCQMMA gdesc[UR66], gdesc[UR64], tmem[UR75], tmem[UR34], idesc[UR35], UPT ;  /* 0x00ff2240420075ea */ /* 0x0005e2000b80034b */
[----:B------:R-:W-:Y:S01]  /*23050*/  UIADD3.64 UR30, UPT, UPT, UR48, 0xc00, URZ ;  /* 0x00000c00301e7897 */ /* 0x000fe2000fffe0ff */
[----:B------:R-:W-:Y:S01]  /*23060*/  UMOV UR24, 0x0 ;  /* 0x0000000000187882 */ /* 0x000fe20000000000 */
[----:B------:R-:W-:Y:S01]  /*23070*/  UMOV UR25, 0x8108010 ;  /* 0x0810801000197882 */ /* 0x000fe20000000000 */
[----:B------:R-:W-:Y:S01]  /*23080*/  UIADD3 UR10, UPT, UPT, UR5, 0xc0, URZ ;  /* 0x000000c0050a7890 */ /* 0x000fe2000fffe0ff */
[----:B------:R2:W-:Y:S01]  /*23090*/  UTCQMMA gdesc[UR44], gdesc[UR68], tmem[UR74], tmem[UR24], idesc[UR25], UPT ;  /* 0x00ff18442c0075ea */ /* 0x0005e2000b80034a */
[----:B-1----:R-:W-:Y:S01]  /*230a0*/  UIADD3.64 UR22, UPT, UPT, UR48, 0xd00, URZ ;  /* 0x00000d0030167897 */ /* 0x002fe2000fffe0ff */
[----:B------:R-:W-:Y:S01]  /*230b0*/  UMOV UR20, 0x0 ;  /* 0x0000000000147882 */ /* 0x000fe20000000000 */
[----:B------:R-:W-:Y:S01]  /*230c0*/  UMOV UR21, 0x8108010 ;  /* 0x0810801000157882 */ /* 0x000fe20000000000 */
[----:B------:R-:W-:Y:S01]  /*230d0*/  UIADD3 UR9, UPT, UPT, UR5, 0xc0, URZ ;  /* 0x000000c005097890 */ /* 0x000fe2000fffe0ff */
[----:B------:R2:W-:Y:S01]  /*230e0*/  UTCQMMA gdesc[UR18], gdesc[UR50], tmem[UR73], tmem[UR20], idesc[UR21], !UPT ;  /* 0x00ff1432120075ea */ /* 0x0005e2000f800349 */
[----:B------:R-:W-:Y:S01]  /*230f0*/  UIADD3.64 UR48, UPT, UPT, UR48, 0xe00, URZ ;  /* 0x00000e0030307897 */ /* 0x000fe2000fffe0ff */
[----:B------:R-:W-:Y:S01]  /*23100*/  UMOV UR28, 0x0 ;  /* 0x00000000001c7882 */ /* 0x000fe20000000000 */
[----:B------:R-:W-:Y:S01]  /*23110*/  UMOV UR29, 0x8108010 ;  /* 0x08108010001d7882 */ /* 0x000fe20000000000 */
[----:B------:R-:W-:Y:S01]  /*23120*/  UMOV UR36, 0x0 ;  /* 0x0000000000247882 */ /* 0x000fe20000000000 */
[----:B------:R-:W-:Y:S01]  /*23130*/  UMOV UR37, 0x8108010 ;  /* 0x0810801000257882 */ /* 0x000fe20000000000 */
[----:B------:R-:W-:Y:S01]  /*23140*/  UMOV UR32, 0x0 ;  /* 0x0000000000207882 */ /* 0x000fe20000000000 */
[----:B------:R-:W-:Y:S01]  /*23150*/  UMOV UR33, 0x8108010 ;  /* 0x0810801000217882 */ /* 0x000fe20000000000 */
[----:B------:R2:W-:Y:S01]  /*23160*/  UTCQMMA gdesc[UR26], gdesc[UR52], tmem[UR72], tmem[UR28], idesc[UR29], UPT ;  /* 0x00ff1c341a0075ea */ /* 0x0005e2000b800348 */
        /* <DEDUP_REMOVED lines=8> */
[----:B------:R2:W-:Y:S01]  /*231f0*/  UTCQMMA gdesc[UR58], gdesc[UR50], tmem[UR13], tmem[UR40], idesc[UR41], !UPT ;  /* 0x00ff28323a0075ea */ /* 0x0005e2000f80030d */
[----:B------:R-:W-:Y:S01]  /*23200*/  UMOV UR54, 0x0 ;  /* 0x0000000000367882 */ /* 0x000fe20000000000 */
[----:B------:R-:W-:Y:S01]  /*23210*/  UMOV UR55, 0x8108010 ;  /* 0x0810801000377882 */ /* 0x000fe20000000000 */
[----:B------:R2:W-:Y:S01]  /*23220*/  UTCQMMA gdesc[UR30], gdesc[UR52], tmem[UR11], tmem[UR42], idesc[UR43], UPT ;  /* 0x00ff2a341e0075ea */ /* 0x0005e2000b80030b */
[----:B------:R2:W-:Y:S01]  /*23230*/  UTCQMMA gdesc[UR22], gdesc[UR64], tmem[UR10], tmem[UR46], idesc[UR47], UPT ;  /* 0x00ff2e40160075ea */ /* 0x0005e2000b80030a */
[----:B------:R2:W-:Y:S01]  /*23240*/  UTCQMMA gdesc[UR48], gdesc[UR68], tmem[UR9], tmem[UR54], idesc[UR55], UPT ;  /* 0x00ff3644300075ea */ /* 0x0005e2000b800309 */
[----:B------:R2:W-:Y:S01]  /*23250*/  UTCBAR [UR8], URZ ;  /* 0x000000ff080073e9 */ /* 0x0005e200080000ff */
[----:B------:R-:W-:Y:S01]  /*23260*/  NOP ;  /* 0x0000000000007918 */ /* 0x000fe20000000000 */
.L_x_6:
[----:B--2---:R-:W-:Y:S01]  /*23270*/  UMOV UR8, URZ ;  /* 0x000000ff00087c82 */ /* 0x004fe20008000000 */
[----:B------:R-:W-:Y:S05]  /*23280*/  @!P2 BRA `(.L_x_7) ;  /* 0x0000026400c4a947 */ /* 0x000fea0003800000 */
[----:B------:R-:W-:Y:S01]  /*23290*/  SHF.R.S32.HI R18, RZ, 0x1f, R89 ;  /* 0x0000001fff127819 */ /* 0x000fe20000011459 */
[----:B------:R-:W-:Y:S01]  /*232a0*/  UIADD3 UR10, UPT, UPT, UR4, 0x10000, URZ ;  /* 0x00010000040a7890 */ /* 0x000fe2000fffe0ff */
[----:B-----5:R-:W-:Y:S01]  /*232b0*/  IMAD.SHL.U32 R16, R16, 0x80, RZ ;  /* 0x0000008010107824 */ /* 0x020fe200078e00ff */
[----:B------:R-:W-:Y:S01]  /*232c0*/  UIADD3 UR11, UPT, UPT, UR4, 0x22000, URZ ;  /* 0x00022000040b7890 */ /* 0x000fe2000fffe0ff */
[----:B------:R-:W-:Y:S01]  /*232d0*/  LEA.HI R18, R18, R89, RZ, 0x7 ;  /* 0x0000005912127211 */ /* 0x000fe200078f38ff */
[----:B------:R-:W-:Y:S01]  /*232e0*/  USHF.R.U32.HI UR10, URZ, 0x4, UR10 ;  /* 0x00000004ff0a7899 */ /* 0x000fe2000801160a */
[----:B------:R-:W-:Y:S01]  /*232f0*/  IMAD.SHL.U32 R17, R17, 0x80, RZ ;  /* 0x0000008011117824 */ /* 0x000fe200078e00ff */
[----:B------:R-:W-:Y:S01]  /*23300*/  USHF.R.U32.HI UR11, URZ, 0x4, UR11 ;  /* 0x00000004ff0b7899 */ /* 0x000fe2000801160b */
[----:B------:R-:W-:Y:S01]  /*23310*/  SHF.R.S32.HI R18, RZ, 0x7, R18 ;  /* 0x00000007ff127819 */ /* 0x000fe20000011412 */
[----:B------:R-:W-:Y:S01]  /*23320*/  USGXT.U32 UR10, UR10, 0xe ;  /* 0x0000000e0a0a789a */ /* 0x000fe20008000000 */
[----:B------:R-:W-:Y:S01]  /*23330*/  IMAD.MOV.U32 R20, RZ, RZ, RZ ;  /* 0x000000ffff147224 */ /* 0x000fe200078e00ff */
[----:B------:R-:W-:Y:S01]  /*23340*/  USGXT.U32 UR12, UR11, 0xe ;  /* 0x0000000e0b0c789a */ /* 0x000fe20008000000 */
[----:B------:R-:W-:Y:S01]  /*23350*/  VIMNMX R18, PT, PT, R18, 0x2, !PT ;  /* 0x0000000212127848 */ /* 0x000fe20007fe0100 */
[----:B------:R-:W-:Y:S01]  /*23360*/  UIADD3 UR16, UP1, UPT, UR10, 0x100, URZ ;  /* 0x000001000a107890 */ /* 0x000fe2000ff3e0ff */
[----:B------:R-:W-:Y:S01]  /*23370*/  SHF.R.S32.HI R19, RZ, 0x1f, R17 ;  /* 0x0000001fff137819 */ /* 0x000fe20000011411 */
[----:B------:R-:W-:-:S02]  /*23380*/  UIADD3 UR18, UP2, UPT, UR12, 0x2, URZ ;  /* 0x000000020c127890 */ /* 0x000fc4000ff5e0ff */
[----:B------:R-:W-:Y:S01]  /*23390*/  VIADD R18, R18, 0xfffffffe ;  /* 0xfffffffe12127836 */ /* 0x000fe20000000000 */
[----:B------:R-:W-:Y:S01]  /*233a0*/  UMOV UR8, URZ ;  /* 0x000000ff00087c82 */ /* 0x000fe20008000000 */
[----:B------:R-:W-:Y:S01]  /*233b0*/  UMOV UR9, URZ ;  /* 0x000000ff00097c82 */ /* 0x000fe20008000000 */
[----:B------:R-:W-:Y:S02]  /*233c0*/  UIADD3.X UR17, UPT, UPT, UR8, 0x40004040, URZ, UP1, !UPT ;  /* 0x4000404008117890 */ /* 0x000fe40008ffe4ff */
[----:B------:R0:W-:Y:S01]  /*233d0*/  STL [R1+0x18e4], R18 ;  /* 0x0018e41201007387 */ /* 0x0001e20000100800 */
[----:B------:R-:W-:Y:S02]  /*233e0*/  UIADD3.X UR19, UPT, UPT, UR9, 0x40004040, URZ, UP2, !UPT ;  /* 0x4000404009137890 */ /* 0x000fe400097fe4ff */
[----:B------:R-:W-:Y:S01]  /*233f0*/  UIADD3.64 UR20, UPT, UPT, UR16, 0x100, URZ ;  /* 0x0000010010147897 */ /* 0x000fe2000fffe0ff */
[----:B------:R1:W-:Y:S01]  /*23400*/  STL [R1+0x18d0], RZ ;  /* 0x0018d0ff01007387 */ /* 0x0003e20000100800 */
[----:B------:R-:W-:Y:S01]  /*23410*/  UMOV UR9, 0x1 ;  /* 0x0000000100097882 */ /* 0x000fe20000000000 */
[----:B------:R-:W-:-:S02]  /*23420*/  UIADD3.64 UR22, UPT, UPT, UR18, 0x2, URZ ;  /* 0x0000000212167897 */ /* 0x000fc4000fffe0ff */
[----:B------:R-:W-:Y:S01]  /*23430*/  UIADD3.64 UR24, UPT, UPT, UR16, 0x200, URZ ;  /* 0x0000020010187897 */ /* 0x000fe2000fffe0ff */
[----:B0-----:R-:W-:Y:S01]  /*23440*/  SHF.R.S32.HI R18, RZ, 0x1f, R16 ;  /* 0x0000001fff127819 */ /* 0x001fe20000011410 */
[----:B------:R-:W-:Y:S02]  /*23450*/  UIADD3.64 UR26, UPT, UPT, UR18, 0x4, URZ ;  /* 0x00000004121a7897 */ /* 0x000fe4000fffe0ff */
[----:B------:R-:W-:Y:S02]  /*23460*/  UIADD3.64 UR28, UPT, UPT, UR16, 0x300, URZ ;  /* 0x00000300101c7897 */ /* 0x000fe4000fffe0ff */
[----:B------:R-:W-:Y:S02]  /*23470*/  UIADD3.64 UR30, UPT, UPT, UR16, 0x400, URZ ;  /* 0x00000400101e7897 */ /* 0x000fe4000fffe0ff */
[----:B------:R-:W-:Y:S02]  /*23480*/  UIADD3.64 UR32, UPT, UPT, UR16, 0x500, URZ ;  /* 0x0000050010207897 */ /* 0x000fe4000fffe0ff */
[----:B------:R-:W-:-:S02]  /*23490*/  UIADD3.64 UR34, UPT, UPT, UR16, 0x600, URZ ;  /* 0x0000060010227897 */ /* 0x000fc4000fffe0ff */
[----:B------:R-:W-:Y:S02]  /*234a0*/  UIADD3.64 UR36, UPT, UPT, UR16, 0x700, URZ ;  /* 0x0000070010247897 */ /* 0x000fe4000fffe0ff */
[----:B------:R-:W-:Y:S02]  /*234b0*/  UIADD3.64 UR38, UPT, UPT, UR16, 0x800, URZ ;  /* 0x0000080010267897 */ /* 0x000fe4000fffe0ff */
[----:B------:R-:W-:Y:S02]  /*234c0*/  UIADD3.64 UR40, UPT, UPT, UR16, 0x900, URZ ;  /* 0x0000090010287897 */ /* 0x000fe4000fffe0ff */
[----:B------:R-:W-:Y:S02]  /*234d0*/  UIADD3.64 UR42, UPT, UPT, UR16, 0xa00, URZ ;  /* 0x00000a00102a7897 */ /* 0x000fe4000fffe0ff */
[----:B------:R-:W-:Y:S02]  /*234e0*/  UIADD3.64 UR44, UPT, UPT, UR16, 0xb00, URZ ;  /* 0x00000b00102c7897 */ /* 0x000fe4000fffe0ff */
[----:B------:R-:W-:-:S02]  /*234f0*/  UIADD3.64 UR46, UPT, UPT, UR16, 0xc00, URZ ;  /* 0x00000c00102e7897 */ /* 0x000fc4000fffe0ff */
[----:B------:R-:W-:Y:S02]  /*23500*/  UIADD3.64 UR48, UPT, UPT, UR16, 0xd00, URZ ;  /* 0x00000d0010307897 */ /* 0x000fe4000fffe0ff */
[----:B------:R-:W-:Y:S01]  /*23510*/  UIADD3.64 UR50, UPT, UPT, UR16, 0xe00, URZ ;  /* 0x00000e0010327897 */ /* 0x000fe2000fffe0ff */
[----:B------:R-:W-:Y:S01]  /*23520*/  UMOV UR11, URZ ;  /* 0x000000ff000b7c82 */ /* 0x000fe20008000000 */
[----:B-1----:R-:W-:-:S10]  /*23530*/  UMOV UR13, 0x40004040 ;  /* 0x40004040000d7882 */ /* 0x002fd40000000000 */
.L_x_10:
[----:B------:R-:W2:Y:S04]  /*23540*/  LDL.LU R24, [R1+0x808] ;  /* 0x0008080001187983 */ /* 0x000ea80000300800 */
[----:B------:R-:W3:Y:S04]  /*23550*/  LDL.LU R25, [R1+0x17a8] ;  /* 0x0017a80001197983 */ /* 0x000ee80000300800 */
[----:B------:R-:W4:Y:S04]  /*23560*/  LDL.LU R23, [R1+0x17a4] ;  /* 0x0017a40001177983 */ /* 0x000f280000300800 */
[----:B-----5:R-:W5:Y:S04]  /*23570*/  LDL.LU R22, [R1+0x17a0] ;  /* 0x0017a00001167983 */ /* 0x020f680000300800 */
[----:B0-----:R-:W3:Y:S04]  /*23580*/  LDL.LU R19, [R1+0x179c] ;  /* 0x00179c0001137983 */ /* 0x001ee80000300800 */
[----:B------:R-:W3:Y:S01]  /*23590*/  LDL.LU R26, [R1+0x7fc] ;  /* 0x0007fc00011a7983 */ /* 0x000ee20000300800 */
[----:B------:R-:W-:-:S03]  /*235a0*/  IMAD.U32 R20, R20, -0x80000000, RZ ;  /* 0x8000000014147824 */ /* 0x000fc600078e00ff */
[----:B------:R-:W3:Y:S04]  /*235b0*/  LDL.LU R46, [R1+0x1794] ;  /* 0x00179400012e7983 */ /* 0x000ee80000300800 */
[----:B------:R-:W3:Y:S04]  /*235c0*/  LDL.LU R44, [R1+0x804] ;  /* 0x00080400012c7983 */ /* 0x000ee80000300800 */
[----:B------:R-:W3:Y:S01]  /*235d0*/  LDL.LU R43, [R1+0x178c] ;  /* 0x00178c00012b7983 */ /* 0x000ee20000300800 */
[----:B--2---:R-:W-:-:S05]  /*235e0*/  IADD3 R24, P4, PT, R17, R24, RZ ;  /* 0x0000001811187210 */ /* 0x004fca0007f9e0ff */
[----:B------:R0:W-:Y:S04]  /*235f0*/  STL [R1+0x808], R24 ;  /* 0x0008081801007387 */ /* 0x0001e80000100800 */
        /* <DEDUP_REMOVED lines=13> */
[----:B---3--:R-:W-:-:S03]  /*236d0*/  IADD3 R25, P6, PT, R17, R25, RZ ;  /* 0x0000001911197210 */ /* 0x008fc60007fde0ff */
[----:B------:R-:W3:Y:S04]  /*236e0*/  LDL.LU R29, [R1+0x1754] ;  /* 0x00175400011d7983 */ /* 0x000ee80000300800 */
[----:B------:R-:W3:Y:S04]  /*236f0*/  LDL.LU R28, [R1+0x1770] ;  /* 0x00177000011c7983 */ /* 0x000ee80000300800 */
[----:B------:R-:W3:Y:S04]  /*23700*/  LDL.LU R27, [R1+0x174c] ;  /* 0x00174c00011b7983 */ /* 0x000ee80000300800 */
[----:B0-----:R-:W3:Y:S01]  /*23710*/  LDL.LU R24, [R1+0x1768] ;  /* 0x0017680001187983 */ /* 0x001ee20000300800 */
[----:B----4-:R-:W-:-:S03]  /*23720*/  IADD3 R23, P1, PT, R17, R23, RZ ;  /* 0x0000001711177210 */ /* 0x010fc60007f3e0ff */
[----:B------:R0:W-:Y:S01]  /*23730*/  STL [R1+0x17a8], R25 ;  /* 0x0017a81901007387 */ /* 0x0001e20000100800 */
[----:B-----5:R-:W-:-:S03]  /*23740*/  IADD3 R22, P2, PT, R17, R22, RZ ;  /* 0x0000001611167210 */ /* 0x020fc60007f5e0ff */
[----:B0-----:R-:W4:Y:S04]  /*23750*/  LDL.LU R25, [R1+0x1744] ;  /* 0x0017440001197983 */ /* 0x001f280000300800 */
[----:B------:R0:W-:Y:S04]  /*23760*/  STL [R1+0x17a4], R23 ;  /* 0x0017a41701007387 */ /* 0x0001e80000100800 */
[----:B0-----:R-:W5:Y:S04]  /*23770*/  LDL.LU R23, [R1+0x1760] ;  /* 0x0017600001177983 */ /* 0x001f680000300800 */
[----:B------:R0:W-:Y:S04]  /*23780*/  STL [R1+0x17a0], R22 ;  /* 0x0017a01601007387 */ /* 0x0001e80000100800 */
[----:B0-----:R-:W5:Y:S01]  /*23790*/  LDL.LU R22, [R1+0x173c] ;  /* 0x00173c0001167983 */ /* 0x001f620000300800 */
[----:B------:R-:W-:-:S02]  /*237a0*/  SHF.R.S32.HI R45, RZ, 0x1f, R17 ;  /* 0x0000001fff2d7819 */ /* 0x000fc40000011411 */
[----:B------:R-:W-:-:S03]  /*237b0*/  IADD3 R19, P3, PT, R17, R19, RZ ;  /* 0x0000001311137210 */ /* 0x000fc60007f7e0ff */
[----:B------:R-:W-:Y:S02]  /*237c0*/  IMAD.X R26, R45, 0x1, R26, P4 ;  /* 0x000000012d1a7824 */ /* 0x000fe400020e061a */
[----:B------:R0:W-:Y:S01]  /*237d0*/  STL [R1+0x179c], R19 ;  /* 0x00179c1301007387 */ /* 0x0001e20000100800 */
[----:B------:R-:W-:Y:S01]  /*237e0*/  IADD3 R46, P4, PT, R17, R46, RZ ;  /* 0x0000002e112e7210 */ /* 0x000fe20007f9e0ff */
[----:B------:R-:W-:Y:S01]  /*237f0*/  IMAD.X R44, R45, 0x1, R44, P6 ;  /* 0x000000012d2c7824 */ /* 0x000fe200030e062c */
[----:B------:R-:W-:Y:S01]  /*23800*/  IADD3 R43, P6, PT, R17, R43, RZ ;  /* 0x0000002b112b7210 */ /* 0x000fe20007fde0ff */
[----:B0-----:R-:W5:Y:S04]  /*23810*/  LDL.LU R19, [R1+0x1758] ;  /* 0x0017580001137983 */ /* 0x001f680000300800 */
[----:B------:R0:W-:Y:S04]  /*23820*/  STL [R1+0x7fc], R26 ;  /* 0x0007fc1a01007387 */ /* 0x0001e80000100800 */
[----:B0-----:R-:W5:Y:S04]  /*23830*/  LDL.LU R26, [R1+0x1734] ;  /* 0x00173400011a7983 */ /* 0x001f680000300800 */
[----:B------:R-:W-:Y:S04]  /*23840*/  STL [R1+0x1794], R46 ;  /* 0x0017942e01007387 */ /* 0x000fe80000100800 */
[----:B------:R-:W-:Y:S04]  /*23850*/  STL [R1+0x804], R44 ;  /* 0x0008042c01007387 */ /* 0x000fe80000100800 */
[----:B------:R-:W-:Y:S01]  /*23860*/  STL [R1+0x178c], R43 ;  /* 0x00178c2b01007387 */ /* 0x000fe20000100800 */
[----:B--2---:R-:W-:Y:S01]  /*23870*/  IMAD.X R42, R45, 0x1, R42, P1 ;  /* 0x000000012d2a7824 */ /* 0x004fe200008e062a */
[----:B------:R-:W-:-:S04]  /*23880*/  IADD3 R41, P1, PT, R17, R41, RZ ;  /* 0x0000002911297210 */ /* 0x000fc80007f3e0ff */
[----:B------:R-:W-:Y:S01]  /*23890*/  STL [R1+0x800], R42 ;  /* 0x0008002a01007387 */ /* 0x000fe20000100800 */
[----:B------:R-:W-:-:S03]  /*238a0*/  IMAD.X R40, R45, 0x1, R40, P2 ;  /* 0x000000012d287824 */ /* 0x000fc600010e0628 */
[----:B------:R-:W-:Y:S01]  /*238b0*/  STL [R1+0x1784], R41 ;  /* 0x0017842901007387 */ /* 0x000fe20000100800 */
[----:B------:R-:W-:-:S03]  /*238c0*/  IADD3 R39, P2, PT, R17, R39, RZ ;  /* 0x0000002711277210 */ /* 0x000fc60007f5e0ff */
        /* <DEDUP_REMOVED lines=19> */
[----:B---3--:R-:W-:-:S03]  /*23a00*/  IADD3 R29, P2, PT, R17, R29, RZ ;  /* 0x0000001d111d7210 */ /* 0x008fc60007f5e0ff */
[----:B------:R-:W-:Y:S01]  /*23a10*/  STL [R1+0x1778], R30 ;  /* 0x0017781e01007387 */ /* 0x000fe20000100800 */
[----:B------:R-:W-:-:S03]  /*23a20*/  IMAD.X R28, R45, 0x1, R28, P3 ;  /* 0x000000012d1c7824 */ /* 0x000fc600018e061c */
[----:B------:R-:W-:Y:S01]  /*23a30*/  STL [R1+0x1754], R29 ;  /* 0x0017541d01007387 */ /* 0x000fe20000100800 */
[----:B------:R-:W-:-:S03]  /*23a40*/  IADD3 R27, P3, PT, R17, R27, RZ ;  /* 0x0000001b111b7210 */ /* 0x000fc60007f7e0ff */
[----:B------:R-:W2:Y:S01]  /*23a50*/  LDL.LU R47, [R1+0x1750] ;  /* 0x00175000012f7983 */ /* 0x000ea20000300800 */
[----:B------:R-:W-:-:S03]  /*23a60*/  IMAD.X R24, R45, 0x1, R24, P4 ;  /* 0x000000012d187824 */ /* 0x000fc600020e0618 */
[----:B------:R-:W-:Y:S04]  /*23a70*/  STL [R1+0x1770], R28 ;  /* 0x0017701c01007387 */ /* 0x000fe80000100800 */
[----:B------:R0:W-:Y:S04]  /*23a80*/  STL [R1+0x1768], R24 ;  /* 0x0017681801007387 */ /* 0x0001e80000100800 */
[----:B------:R-:W-:Y:S01]  /*23a90*/  STL [R1+0x174c], R27 ;  /* 0x00174c1b01007387 */ /* 0x000fe20000100800 */
[----:B----4-:R-:W-:-:S03]  /*23aa0*/  IADD3 R25, P4, PT, R17, R25, RZ ;  /* 0x0000001911197210 */ /* 0x010fc60007f9e0ff */
[----:B0-----:R-:W3:Y:S04]  /*23ab0*/  LDL.LU R24, [R1+0x172c] ;  /* 0x00172c0001187983 */ /* 0x001ee80000300800 */
[----:B------:R0:W-:Y:S01]  /*23ac0*/  STL [R1+0x1744], R25 ;  /* 0x0017441901007387 */ /* 0x0001e20000100800 */
[----:B-----5:R-:W-:-:S03]  /*23ad0*/  IMAD.X R23, R45, 0x1, R23, P6 ;  /* 0x000000012d177824 */ /* 0x020fc600030e0617 */
[----:B0-----:R-:W4:Y:S04]  /*23ae0*/  LDL.LU R25, [R1+0x1748] ;  /* 0x0017480001197983 */ /* 0x001f280000300800 */
[----:B------:R0:W-:Y:S01]  /*23af0*/  STL [R1+0x1760], R23 ;  /* 0x0017601701007387 */ /* 0x0001e20000100800 */
[----:B------:R-:W-:-:S03]  /*23b00*/  IADD3 R22, P6, PT, R17, R22, RZ ;  /* 0x0000001611167210 */ /* 0x000fc60007fde0ff */
[----:B0-----:R-:W5:Y:S04]  /*23b10*/  LDL.LU R23, [R1+0x1724] ;  /* 0x0017240001177983 */ /* 0x001f680000300800 */
[----:B------:R0:W-:Y:S04]  /*23b20*/  STL [R1+0x173c], R22 ;  /* 0x00173c1601007387 */ /* 0x0001e80000100800 */
[----:B0-----:R-:W5:Y:S01]  /*23b30*/  LDL.LU R22, [R1+0x1740] ;  /* 0x0017400001167983 */ /* 0x001f620000300800 */
[----:B------:R-:W-:-:S05]  /*23b40*/  IMAD.X R19, R45, 0x1, R19, P1 ;  /* 0x000000012d137824 */ /* 0x000fca00008e0613 */
[----:B------:R0:W-:Y:S01]  /*23b50*/  STL [R1+0x1758], R19 ;  /* 0x0017581301007387 */ /* 0x0001e20000100800 */
[----:B------:R-:W-:-:S03]  /*23b60*/  IADD3 R26, P1, PT, R17, R26, RZ ;  /* 0x0000001a111a7210 */ /* 0x000fc60007f3e0ff */
[----:B0-----:R-:W5:Y:S04]  /*23b70*/  LDL.LU R19, [R1+0x171c] ;  /* 0x00171c0001137983 */ /* 0x001f680000300800 */
[----:B------:R-:W5:Y:S04]  /*23b80*/  LDL.LU R46, [R1+0x1738] ;  /* 0x00173800012e7983 */ /* 0x000f680000300800 */
[----:B------:R-:W5:Y:S04]  /*23b90*/  LDL.LU R44, [R1+0x1714] ;  /* 0x00171400012c7983 */ /* 0x000f680000300800 */
[----:B------:R-:W5:Y:S04]  /*23ba0*/  LDL.LU R43, [R1+0x1730] ;  /* 0x00173000012b7983 */ /* 0x000f680000300800 */
[----:B------:R0:W-:Y:S04]  /*23bb0*/  STL [R1+0x1734], R26 ;  /* 0x0017341a01007387 */ /* 0x0001e80000100800 */
[----:B------:R-:W5:Y:S04]  /*23bc0*/  LDL.LU R42, [R1+0x170c] ;  /* 0x00170c00012a7983 */ /* 0x000f680000300800 */
        /* <DEDUP_REMOVED lines=15> */
[----:B0-----:R-:W5:Y:S01]  /*23cc0*/  LDL.LU R26, [R1+0x16cc] ;  /* 0x0016cc00011a7983 */ /* 0x001f620000300800 */
[----:B--2---:R-:W-:Y:S01]  /*23cd0*/  IMAD.X R47, R45, 0x1, R47, P2 ;  /* 0x000000012d2f7824 */ /* 0x004fe200010e062f */
[----:B---3--:R-:W-:-:S05]  /*23ce0*/  IADD3 R24, P2, PT, R17, R24, RZ ;  /* 0x0000001811187210 */ /* 0x008fca0007f5e0ff */
[----:B------:R0:W-:Y:S01]  /*23cf0*/  STL [R1+0x172c], R24 ;  /* 0x00172c1801007387 */ /* 0x0001e20000100800 */
[----:B----4-:R-:W-:-:S03]  /*23d00*/  IMAD.X R25, R45, 0x1, R25, P3 ;  /* 0x000000012d197824 */ /* 0x010fc600018e0619 */
[----:B0-----:R-:W2:Y:S04]  /*23d10*/  LDL.LU R24, [R1+0x16e8] ;  /* 0x0016e80001187983 */ /* 0x001ea80000300800 */
[----:B------:R-:W-:Y:S04]  /*23d20*/  STL [R1+0x1750], R47 ;  /* 0x0017502f01007387 */ /* 0x000fe80000100800 */
[----:B------:R0:W-:Y:S01]  /*23d30*/  STL [R1+0x1748], R25 ;  /* 0x0017481901007387 */ /* 0x0001e20000100800 */
[----:B-----5:R-:W-:-:S03]  /*23d40*/  IADD3 R23, P3, PT, R17, R23, RZ ;  /* 0x0000001711177210 */ /* 0x020fc60007f7e0ff */
[----:B0-----:R-:W3:Y:S04]  /*23d50*/  LDL.LU R25, [R1+0x16c4] ;  /* 0x0016c40001197983 */ /* 0x001ee80000300800 */
[----:B------:R0:W-:Y:S01]  /*23d60*/  STL [R1+0x1724], R23 ;  /* 0x0017241701007387 */ /* 0x0001e20000100800 */
[----:B------:R-:W-:-:S03]  /*23d70*/  IMAD.X R22, R45, 0x1, R22, P4 ;  /* 0x000000012d167824 */ /* 0x000fc600020e0616 */
[----:B0-----:R-:W4:Y:S04]  /*23d80*/  LDL.LU R23, [R1+0x16e0] ;  /* 0x0016e00001177983 */ /* 0x001f280000300800 */
[----:B------:R0:W-:Y:S04]  /*23d90*/  STL [R1+0x1740], R22 ;  /* 0x0017401601007387 */ /* 0x0001e80000100800 */
[----:B0-----:R-:W5:Y:S01]  /*23da0*/  LDL.LU R22, [R1+0x16bc] ;  /* 0x0016bc0001167983 */ /* 0x001f620000300800 */
[----:B------:R-:W-:Y:S01]  /*23db0*/  IADD3 R19, P4, PT, R17, R19, RZ ;  /* 0x0000001311137210 */ /* 0x000fe20007f9e0ff */
[----:B------:R-:W-:Y:S01]  /*23dc0*/  IMAD.X R46, R45, 0x1, R46, P6 ;  /* 0x000000012d2e7824 */ /* 0x000fe200030e062e */
[----:B------:R-:W-:-:S03]  /*23dd0*/  IADD3 R44, P6, PT, R17, R44, RZ ;  /* 0x0000002c112c7210 */ /* 0x000fc60007fde0ff */
[----:B------:R0:W-:Y:S01]  /*23de0*/  STL [R1+0x171c], R19 ;  /* 0x00171c1301007387 */ /* 0x0001e20000100800 */
[----:B------:R-:W-:-:S03]  /*23df0*/  IMAD.X R43, R45, 0x1, R43, P1 ;  /* 0x000000012d2b7824 */ /* 0x000fc600008e062b */
[----:B0-----:R-:W5:Y:S01]  /*23e00*/  LDL.LU R19, [R1+0x16d8] ;  /* 0x0016d80001137983 */ /* 0x001f620000300800 */
        /* <DEDUP_REMOVED lines=33> */
[----:B------:R-:W-:Y:S04]  /*24020*/  STL [R1+0x16f8], R29 ;  /* 0x0016f81d01007387 */ /* 0x000fe80000100800 */
[----:B------:R-:W5:Y:S04]  /*24030*/  LDL.LU R47, [R1+0x16b4] ;  /* 0x0016b400012f7983 */ /* 0x000f680000300800 */
[----:B------:R-:W-:Y:S04]  /*24040*/  STL [R1+0x16d4], R28 ;  /* 0x0016d41c01007387 */ /* 0x000fe80000100800 */
[----:B------:R0:W-:Y:S04]  /*24050*/  STL [R1+0x16cc], R26 ;  /* 0x0016cc1a01007387 */ /* 0x0001e80000100800 */
[----:B------:R-:W-:Y:S04]  /*24060*/  STL [R1+0x16f0], R27 ;  /* 0x0016f01b01007387 */ /* 0x000fe80000100800 */
[----:B0-----:R-:W5:Y:S01]  /*24070*/  LDL.LU R26, [R1+0x16d0] ;  /* 0x0016d000011a7983 */ /* 0x001f620000300800 */
[----:B--2---:R-:W-:-:S05]  /*24080*/  IMAD.X R24, R45, 0x1, R24, P6 ;  /* 0x000000012d187824 */ /* 0x004fca00030e0618 */
[----:B------:R0:W-:Y:S04]  /*24090*/  STL [R1+0x16e8], R24 ;  /* 0x0016e81801007387 */ /* 0x0001e80000100800 */
[----:B0-----:R-:W2:Y:S01]  /*240a0*/  LDL.LU R24, [R1+0x16ac] ;  /* 0x0016ac0001187983 */ /* 0x001ea20000300800 */
[----:B---3--:R-:W-:-:S05]  /*240b0*/  IADD3 R25, P6, PT, R17, R25, RZ ;  /* 0x0000001911197210 */ /* 0x008fca0007fde0ff */
[----:B------:R0:W-:Y:S01]  /*240c0*/  STL [R1+0x16c4], R25 ;  /* 0x0016c41901007387 */ /* 0x0001e20000100800 */
[----:B----4-:R-:W-:-:S03]  /*240d0*/  IMAD.X R23, R45, 0x1, R23, P1 ;  /* 0x000000012d177824 */ /* 0x010fc600008e0617 */
[----:B0-----:R-:W3:Y:S04]  /*240e0*/  LDL.LU R25, [R1+0x16c8] ;  /* 0x0016c80001197983 */ /* 0x001ee80000300800 */
[----:B------:R0:W-:Y:S01]  /*240f0*/  STL [R1+0x16e0], R23 ;  /* 0x0016e01701007387 */ /* 0x0001e20000100800 */
[----:B-----5:R-:W-:-:S03]  /*24100*/  IADD3 R22, P1, PT, R17, R22, RZ ;  /* 0x0000001611167210 */ /* 0x020fc60007f3e0ff */
[----:B0-----:R-:W4:Y:S04]  /*24110*/  LDL.LU R23, [R1+0x16a4] ;  /* 0x0016a40001177983 */ /* 0x001f280000300800 */
[----:B------:R0:W-:Y:S04]  /*24120*/  STL [R1+0x16bc], R22 ;  /* 0x0016bc1601007387 */ /* 0x0001e80000100800 */
[----:B0-----:R-:W5:Y:S01]  /*24130*/  LDL.LU R22, [R1+0x16c0] ;  /* 0x0016c00001167983 */ /* 0x001f620000300800 */
[----:B------:R-:W-:-:S03]  /*24140*/  IMAD.X R19, R45, 0x1, R19, P2 ;  /* 0x000000012d137824 */ /* 0x000fc600010e0613 */
        /* <DEDUP_REMOVED lines=21> */
[----:B------:R-:W-:Y:S01]  /*242a0*/  IADD3 R47, P2, PT, R17, R47, RZ ;  /* 0x0000002f112f7210 */ /* 0x000fe20007f5e0ff */
[----:B------:R-:W-:-:S05]  /*242b0*/  IMAD.X R26, R45, 0x1, R26, P3 ;  /* 0x000000012d1a7824 */ /* 0x000fca00018e061a */
[----:B------:R0:W-:Y:S04]  /*242c0*/  STL [R1+0x16d0], R26 ;  /* 0x0016d01a01007387 */ /* 0x0001e80000100800 */
[----:B0-----:R-:W5:Y:S04]  /*242d0*/  LDL.LU R26, [R1+0x164c] ;  /* 0x00164c00011a7983 */ /* 0x001f680000300800 */
[----:B------:R-:W-:Y:S01]  /*242e0*/  STL [R1+0x16b4], R47 ;  /* 0x0016b42f01007387 */ /* 0x000fe20000100800 */
[----:B--2---:R-:W-:-:S05]  /*242f0*/  IADD3 R24, P3, PT, R17, R24, RZ ;  /* 0x0000001811187210 */ /* 0x004fca0007f7e0ff */
[----:B------:R0:W-:Y:S04]  /*24300*/  STL [R1+0x16ac], R24 ;  /* 0x0016ac1801007387 */ /* 0x0001e80000100800 */
[----:B0-----:R-:W2:Y:S01]  /*24310*/  LDL.LU R24, [R1+0x1668] ;  /* 0x0016680001187983 */ /* 0x001ea20000300800 */
[----:B---3--:R-:W-:-:S05]  /*24320*/  IMAD.X R25, R45, 0x1, R25, P4 ;  /* 0x000000012d197824 */ /* 0x008fca00020e0619 */
[----:B------:R0:W-:Y:S01]  /*24330*/  STL [R1+0x16c8], R25 ;  /* 0x0016c81901007387 */ /* 0x0001e20000100800 */
[----:B----4-:R-:W-:-:S03]  /*24340*/  IADD3 R23, P4, PT, R17, R23, RZ ;  /* 0x0000001711177210 */ /* 0x010fc60007f9e0ff */
[----:B0-----:R-:W3:Y:S04]  /*24350*/  LDL.LU R25, [R1+0x1644] ;  /* 0x0016440001197983 */ /* 0x001ee80000300800 */
[----:B------:R0:W-:Y:S01]  /*24360*/  STL [R1+0x16a4], R23 ;  /* 0x0016a41701007387 */ /* 0x0001e20000100800 */
[----:B-----5:R-:W-:-:S03]  /*24370*/  IMAD.X R22, R45, 0x1, R22, P6 ;  /* 0x000000012d167824 */ /* 0x020fc600030e0616 */
[----:B0-----:R-:W4:Y:S04]  /*24380*/  LDL.LU R23, [R1+0x1660] ;  /* 0x0016600001177983 */ /* 0x001f280000300800 */
[----:B------:R0:W-:Y:S04]  /*24390*/  STL [R1+0x16c0], R22 ;  /* 0x0016c01601007387 */ /* 0x0001e80000100800 */
[----:B0-----:R-:W5:Y:S01]  /*243a0*/  LDL.LU R22, [R1+0x163c] ;  /* 0x00163c0001167983 */ /* 0x001f620000300800 */
[----:B------:R-:W-:Y:S01]  /*243b0*/  IADD3 R46, P6, PT, R17, R46, RZ ;  /* 0x0000002e112e7210 */ /* 0x000fe20007fde0ff */
[----:B------:R-:W-:Y:S01]  /*243c0*/  IMAD.X R44, R45, 0x1, R44, P1 ;  /* 0x000000012d2c7824 */ /* 0x000fe200008e062c */
[----:B------:R-:W-:Y:S01]  /*243d0*/  IADD3 R43, P1, PT, R17, R43, RZ ;  /* 0x0000002b112b7210 */ /* 0x000fe20007f3e0ff */
[----:B------:R-:W-:-:S02]  /*243e0*/  IMAD.X R42, R45, 0x1, R42, P2 ;  /* 0x000000012d2a7824 */ /* 0x000fc400010e062a */
        /* <DEDUP_REMOVED lines=32> */
[----:B------:R-:W-:Y:S04]  /*245f0*/  STL [R1+0x165c], R29 ;  /* 0x00165c1d01007387 */ /* 0x000fe80000100800 */
[----:B------:R-:W5:Y:S04]  /*24600*/  LDL.LU R47, [R1+0x1658] ;  /* 0x00165800012f7983 */ /* 0x000f680000300800 */
[----:B------:R-:W-:Y:S04]  /*24610*/  STL [R1+0x1678], R28 ;  /* 0x0016781c01007387 */ /* 0x000fe80000100800 */
[----:B------:R0:W-:Y:S04]  /*24620*/  STL [R1+0x1670], R19 ;  /* 0x0016701301007387 */ /* 0x0001e80000100800 */
[----:B------:R-:W-:Y:S04]  /*24630*/  STL [R1+0x1654], R27 ;  /* 0x0016541b01007387 */ /* 0x000fe80000100800 */
[----:B0-----:R-:W5:Y:S01]  /*24640*/  LDL.LU R19, [R1+0x1634] ;  /* 0x0016340001137983 */ /* 0x001f620000300800 */
[----:B------:R-:W-:-:S05]  /*24650*/  IADD3 R26, P6, PT, R17, R26, RZ ;  /* 0x0000001a111a7210 */ /* 0x000fca0007fde0ff */
[----:B------:R0:W-:Y:S04]  /*24660*/  STL [R1+0x164c], R26 ;  /* 0x00164c1a01007387 */ /* 0x0001e80000100800 */
        /* <DEDUP_REMOVED lines=32> */
[----:B------:R-:W-:Y:S01]  /*24870*/  IMAD.X R47, R45, 0x1, R47, P3 ;  /* 0x000000012d2f7824 */ /* 0x000fe200018e062f */
[----:B------:R-:W-:-:S05]  /*24880*/  IADD3 R19, P3, PT, R17, R19, RZ ;  /* 0x0000001311137210 */ /* 0x000fca0007f7e0ff */
[----:B------:R0:W-:Y:S04]  /*24890*/  STL [R1+0x1634], R19 ;  /* 0x0016341301007387 */ /* 0x0001e80000100800 */
[----:B0-----:R-:W5:Y:S01]  /*248a0*/  LDL.LU R19, [R1+0x15f0] ;  /* 0x0015f00001137983 */ /* 0x001f620000300800 */
[----:B------:R-:W-:-:S03]  /*248b0*/  IMAD.X R26, R45, 0x1, R26, P4 ;  /* 0x000000012d1a7824 */ /* 0x000fc600020e061a */
[----:B------:R-:W-:Y:S04]  /*248c0*/  STL [R1+0x1658], R47 ;  /* 0x0016582f01007387 */ /* 0x000fe80000100800 */
[----:B------:R0:W-:Y:S04]  /*248d0*/  STL [R1+0x1650], R26 ;  /* 0x0016501a01007387 */ /* 0x0001e80000100800 */
[----:B0-----:R-:W5:Y:S01]  /*248e0*/  LDL.LU R26, [R1+0x15cc] ;  /* 0x0015cc00011a7983 */ /* 0x001f620000300800 */
[----:B--2---:R-:W-:-:S05]  /*248f0*/  IADD3 R24, P4, PT, R17, R24, RZ ;  /* 0x0000001811187210 */ /* 0x004fca0007f9e0ff */
[----:B------:R0:W-:Y:S04]  /*24900*/  STL [R1+0x162c], R24 ;  /* 0x00162c1801007387 */ /* 0x0001e80000100800 */
[----:B0-----:R-:W2:Y:S01]  /*24910*/  LDL.LU R24, [R1+0x15e8] ;  /* 0x0015e80001187983 */ /* 0x001ea20000300800 */
[----:B---3--:R-:W-:-:S05]  /*24920*/  IMAD.X R25, R45, 0x1, R25, P6 ;  /* 0x000000012d197824 */ /* 0x008fca00030e0619 */
[----:B------:R0:W-:Y:S01]  /*24930*/  STL [R1+0x1648], R25 ;  /* 0x0016481901007387 */ /* 0x0001e20000100800 */
[----:B----4-:R-:W-:-:S03]  /*24940*/  IADD3 R23, P6, PT, R17, R23, RZ ;  /* 0x0000001711177210 */ /* 0x010fc60007fde0ff */
[----:B0-----:R-:W3:Y:S01]  /*24950*/  LDL.LU R25, [R1+0x15c4] ;  /* 0x0015c40001197983 */ /* 0x001ee20000300800 */
[----:B-----5:R-:W-:-:S03]  /*24960*/  IMAD.X R46, R45, 0x1, R46, P1 ;  /* 0x000000012d2e7824 */ /* 0x020fc600008e062e */
[----:B------:R0:W-:Y:S01]  /*24970*/  STL [R1+0x1624], R23 ;  /* 0x0016241701007387 */ /* 0x0001e20000100800 */
[----:B------:R-:W-:Y:S01]  /*24980*/  IADD3 R44, P1, PT, R17, R44, RZ ;  /* 0x0000002c112c7210 */ /* 0x000fe20007f3e0ff */
[----:B------:R-:W-:Y:S02]  /*24990*/  IMAD.X R43, R45, 0x1, R43, P2 ;  /* 0x000000012d2b7824 */ /* 0x000fe400010e062b */
[----:B0-----:R-:W4:Y:S01]  /*249a0*/  LDL.LU R23, [R1+0x15e0] ;  /* 0x0015e00001177983 */ /* 0x001f220000300800 */
        /* <DEDUP_REMOVED lines=39> */
[----:B------:R-:W-:-:S05]  /*24c20*/  IMAD.X R19, R45, 0x1, R19, P1 ;  /* 0x000000012d137824 */ /* 0x000fca00008e0613 */
[----:B------:R0:W-:Y:S04]  /*24c30*/  STL [R1+0x15f0], R19 ;  /* 0x0015f01301007387 */ /* 0x0001e80000100800 */
        /* <DEDUP_REMOVED lines=11> */
[----:B------:R-:W4:Y:S04]  /*24cf0*/  LDL.LU R46, [R1+0x15a4] ;  /* 0x0015a400012e7983 */ /* 0x000f280000300800 */
[----:B------:R-:W4:Y:S04]  /*24d00*/  LDL.LU R44, [R1+0x15c0] ;  /* 0x0015c000012c7983 */ /* 0x000f280000300800 */
[----:B------:R-:W4:Y:S04]  /*24d10*/  LDL.LU R43, [R1+0x159c] ;  /* 0x00159c00012b7983 */ /* 0x000f280000300800 */
        /* <DEDUP_REMOVED lines=17> */
[----:B0-----:R-:W4:Y:S01]  /*24e30*/  LDL.LU R23, [R1+0x1578] ;  /* 0x0015780001177983 */ /* 0x001f220000300800 */
[----:B-----5:R-:W-:-:S05]  /*24e40*/  IMAD.X R22, R45, 0x1, R22, P4 ;  /* 0x000000012d167824 */ /* 0x020fca00020e0616 */
[----:B------:R0:W-:Y:S04]  /*24e50*/  STL [R1+0x15d8], R22 ;  /* 0x0015d81601007387 */ /* 0x0001e80000100800 */
[----:B0-----:R-:W5:Y:S01]  /*24e60*/  LDL.LU R22, [R1+0x1554] ;  /* 0x0015540001167983 */ /* 0x001f620000300800 */
[C---:B------:R-:W-:Y:S02]  /*24e70*/  IADD3 R47, P3, PT, R16.reuse, R47, RZ ;  /* 0x0000002f102f7210 */ /* 0x040fe40007f7e0ff */
[----:B------:R-:W-:-:S03]  /*24e80*/  IADD3 R19, P4, PT, R16, R19, RZ ;  /* 0x0000001310137210 */ /* 0x000fc60007f9e0ff */
[----:B------:R-:W-:Y:S04]  /*24e90*/  STL [R1+0x15bc], R47 ;  /* 0x0015bc2f01007387 */ /* 0x000fe80000100800 */
[----:B------:R0:W-:Y:S01]  /*24ea0*/  STL [R1+0x15b4], R19 ;  /* 0x0015b41301007387 */ /* 0x0001e20000100800 */
[----:B------:R-:W-:-:S03]  /*24eb0*/  IMAD.X R26, R45, 0x1, R26, P6 ;  /* 0x000000012d1a7824 */ /* 0x000fc600030e061a */
[----:B0-----:R-:W5:Y:S04]  /*24ec0*/  LDL.LU R19, [R1+0x1570] ;  /* 0x0015700001137983 */ /* 0x001f680000300800 */
[----:B------:R0:W-:Y:S04]  /*24ed0*/  STL [R1+0x15d0], R26 ;  /* 0x0015d01a01007387 */ /* 0x0001e80000100800 */
[----:B0-----:R-:W5:Y:S01]  /*24ee0*/  LDL.LU R26, [R1+0x154c] ;  /* 0x00154c00011a7983 */ /* 0x001f620000300800 */
[----:B--2---:R-:W-:-:S05]  /*24ef0*/  IADD3 R24, P6, PT, R16, R24, RZ ;  /* 0x0000001810187210 */ /* 0x004fca0007fde0ff */
[----:B------:R0:W-:Y:S04]  /*24f00*/  STL [R1+0x15ac], R24 ;  /* 0x0015ac1801007387 */ /* 0x0001e80000100800 */
[----:B0-----:R-:W2:Y:S01]  /*24f10*/  LDL.LU R24, [R1+0x1568] ;  /* 0x0015680001187983 */ /* 0x001ea20000300800 */
[----:B---3--:R-:W-:Y:S01]  /*24f20*/  IMAD.X R25, R45, 0x1, R25, P1 ;  /* 0x000000012d197824 */ /* 0x008fe200008e0619 */
[----:B----4-:R-:W-:-:S04]  /*24f30*/  IADD3 R46, P1, PT, R16, R46, RZ ;  /* 0x0000002e102e7210 */ /* 0x010fc80007f3e0ff */
[----:B------:R0:W-:Y:S01]  /*24f40*/  STL [R1+0x15c8], R25 ;  /* 0x0015c81901007387 */ /* 0x0001e20000100800 */
[----:B------:R-:W-:Y:S01]  /*24f50*/  IMAD.X R44, R45, 0x1, R44, P2 ;  /* 0x000000012d2c7824 */ /* 0x000fe200010e062c */
[----:B------:R-:W-:Y:S02]  /*24f60*/  IADD3 R43, P2, PT, R16, R43, RZ ;  /* 0x0000002b102b7210 */ /* 0x000fe40007f5e0ff */
[----:B0-----:R-:W3:Y:S01]  /*24f70*/  LDL.LU R25, [R1+0x1544] ;  /* 0x0015440001197983 */ /* 0x001ee20000300800 */
[----:B------:R-:W-:-:S03]  /*24f80*/  IMAD.X R42, R18, 0x1, R42, P3 ;  /* 0x00000001122a7824 */ /* 0x000fc600018e062a */
[----:B------:R0:W-:Y:S01]  /*24f90*/  STL [R1+0x15a4], R46 ;  /* 0x0015a42e01007387 */ /* 0x0001e20000100800 */
        /* <DEDUP_REMOVED lines=32> */
[----:B0-----:R-:W4:Y:S04]  /*251a0*/  LDL.LU R46, [R1+0x1560] ;  /* 0x00156000012e7983 */ /* 0x001f280000300800 */
[----:B------:R-:W-:Y:S04]  /*251b0*/  STL [R1+0x1580], R28 ;  /* 0x0015801c01007387 */ /* 0x000fe80000100800 */
[----:B------:R0:W-:Y:S04]  /*251c0*/  STL [R1+0x1578], R23 ;  /* 0x0015781701007387 */ /* 0x0001e80000100800 */
[----:B------:R-:W-:Y:S01]  /*251d0*/  STL [R1+0x155c], R27 ;  /* 0x00155c1b01007387 */ /* 0x000fe20000100800 */
[----:B-----5:R-:W-:-:S03]  /*251e0*/  IADD3 R22, P1, PT, R16, R22, RZ ;  /* 0x0000001610167210 */ /* 0x020fc60007f3e0ff */
[----:B0-----:R-:W5:Y:S04]  /*251f0*/  LDL.LU R23, [R1+0x153c] ;  /* 0x00153c0001177983 */ /* 0x001f680000300800 */
[----:B------:R0:W-:Y:S04]  /*25200*/  STL [R1+0x1554], R22 ;  /* 0x0015541601007387 */ /* 0x0001e80000100800 */
[----:B0-----:R-:W5:Y:S01]  /*25210*/  LDL.LU R22, [R1+0x1558] ;  /* 0x0015580001167983 */ /* 0x001f620000300800 */
[----:B------:R-:W-:-:S05]  /*25220*/  IMAD.X R19, R18, 0x1, R19, P2 ;  /* 0x0000000112137824 */ /* 0x000fca00010e0613 */
[----:B------:R0:W-:Y:S01]  /*25230*/  STL [R1+0x1570], R19 ;  /* 0x0015701301007387 */ /* 0x0001e20000100800 */
[----:B------:R-:W-:-:S03]  /*25240*/  IADD3 R26, P2, PT, R16, R26, RZ ;  /* 0x0000001a101a7210 */ /* 0x000fc60007f5e0ff */
[----:B0-----:R-:W5:Y:S04]  /*25250*/  LDL.LU R19, [R1+0x1534] ;  /* 0x0015340001137983 */ /* 0x001f680000300800 */
[----:B------:R0:W-:Y:S04]  /*25260*/  STL [R1+0x154c], R26 ;  /* 0x00154c1a01007387 */ /* 0x0001e80000100800 */
[----:B0-----:R-:W5:Y:S01]  /*25270*/  LDL.LU R26, [R1+0x1550] ;  /* 0x00155000011a7983 */ /* 0x001f620000300800 */
[----:B--2---:R-:W-:-:S05]  /*25280*/  IMAD.X R24, R18, 0x1, R24, P3 ;  /* 0x0000000112187824 */ /* 0x004fca00018e0618 */
[----:B------:R0:W-:Y:S04]  /*25290*/  STL [R1+0x1568], R24 ;  /* 0x0015681801007387 */ /* 0x0001e80000100800 */
[----:B0-----:R-:W2:Y:S01]  /*252a0*/  LDL.LU R24, [R1+0x152c] ;  /* 0x00152c0001187983 */ /* 0x001ea20000300800 */
[----:B---3--:R-:W-:-:S03]  /*252b0*/  IADD3 R25, P3, PT, R16, R25, RZ ;  /* 0x0000001910197210 */ /* 0x008fc60007f7e0ff */
[----:B------:R-:W3:Y:S04]  /*252c0*/  LDL.LU R45, [R1+0x1548] ;  /* 0x00154800012d7983 */ /* 0x000ee80000300800 */
[----:B------:R-:W3:Y:S04]  /*252d0*/  LDL.LU R44, [R1+0x1524] ;  /* 0x00152400012c7983 */ /* 0x000ee80000300800 */
[----:B------:R-:W3:Y:S04]  /*252e0*/  LDL.LU R43, [R1+0x1540] ;  /* 0x00154000012b7983 */ /* 0x000ee80000300800 */
[----:B------:R0:W-:Y:S04]  /*252f0*/  STL [R1+0x1544], R25 ;  /* 0x0015441901007387 */ /* 0x0001e80000100800 */
        /* <DEDUP_REMOVED lines=15> */
[----:B----4-:R-:W-:-:S03]  /*253f0*/  IMAD.X R46, R18, 0x1, R46, P4 ;  /* 0x00000001122e7824 */ /* 0x010fc600020e062e */
[----:B------:R-:W4:Y:S04]  /*25400*/  LDL.LU R27, [R1+0x1500] ;  /* 0x00150000011b7983 */ /* 0x000f280000300800 */
[----:B0-----:R-:W4:Y:S01]  /*25410*/  LDL.LU R25, [R1+0x14dc] ;  /* 0x0014dc0001197983 */ /* 0x001f220000300800 */
[----:B-----5:R-:W-:-:S05]  /*25420*/  IADD3 R23, P4, PT, R16, R23, RZ ;  /* 0x0000001710177210 */ /* 0x020fca0007f9e0ff */
[----:B------:R0:W-:Y:S01]  /*25430*/  STL [R1+0x153c], R23 ;  /* 0x00153c1701007387 */ /* 0x0001e20000100800 */
[----:B------:R-:W-:-:S03]  /*25440*/  IMAD.X R22, R18, 0x1, R22, P6 ;  /* 0x0000000112167824 */ /* 0x000fc600030e0616 */
[----:B0-----:R-:W5:Y:S04]  /*25450*/  LDL.LU R23, [R1+0x14f8] ;  /* 0x0014f80001177983 */ /* 0x001f680000300800 */
[----:B------:R-:W-:Y:S04]  /*25460*/  STL [R1+0x1560], R46 ;  /* 0x0015602e01007387 */ /* 0x000fe80000100800 */
[----:B------:R0:W-:Y:S04]  /*25470*/  STL [R1+0x1558], R22 ;  /* 0x0015581601007387 */ /* 0x0001e80000100800 */
[----:B0-----:R-:W5:Y:S01]  /*25480*/  LDL.LU R22, [R1+0x14d4] ;  /* 0x0014d40001167983 */ /* 0x001f620000300800 */
[----:B------:R-:W-:-:S05]  /*25490*/  IADD3 R19, P6, PT, R16, R19, RZ ;  /* 0x0000001310137210 */ /* 0x000fca0007fde0ff */
[----:B------:R0:W-:Y:S01]  /*254a0*/  STL [R1+0x1534], R19 ;  /* 0x0015341301007387 */ /* 0x0001e20000100800 */
[----:B------:R-:W-:-:S03]  /*254b0*/  IMAD.X R26, R18, 0x1, R26, P1 ;  /* 0x00000001121a7824 */ /* 0x000fc600008e061a */
[----:B0-----:R-:W5:Y:S04]  /*254c0*/  LDL.LU R19, [R1+0x14f0] ;  /* 0x0014f00001137983 */ /* 0x001f680000300800 */
[----:B------:R0:W-:Y:S04]  /*254d0*/  STL [R1+0x1550], R26 ;  /* 0x0015501a01007387 */ /* 0x0001e80000100800 */
[----:B0-----:R-:W5:Y:S01]  /*254e0*/  LDL.LU R26, [R1+0x14cc] ;  /* 0x0014cc00011a7983 */ /* 0x001f620000300800 */
[----:B--2---:R-:W-:Y:S01]  /*254f0*/  IADD3 R24, P1, PT, R16, R24, RZ ;  /* 0x0000001810187210 */ /* 0x004fe20007f3e0ff */
[----:B---3--:R-:W-:-:S04]  /*25500*/  IMAD.X R45, R18, 0x1, R45, P2 ;  /* 0x00000001122d7824 */ /* 0x008fc800010e062d */
[----:B------:R0:W-:Y:S01]  /*25510*/  STL [R1+0x152c], R24 ;  /* 0x00152c1801007387 */ /* 0x0001e20000100800 */
[----:B------:R-:W-:Y:S01]  /*25520*/  IADD3 R44, P2, PT, R16, R44, RZ ;  /* 0x0000002c102c7210 */ /* 0x000fe20007f5e0ff */
[----:B------:R-:W-:Y:S02]  /*25530*/  IMAD.X R43, R18, 0x1, R43, P3 ;  /* 0x00000001122b7824 */ /* 0x000fe400018e062b */
[----:B0-----:R-:W2:Y:S01]  /*25540*/  LDL.LU R24, [R1+0x14e8] ;  /* 0x0014e80001187983 */ /* 0x001ea20000300800 */
        /* <DEDUP_REMOVED lines=30> */
[----:B----4-:R-:W-:-:S03]  /*25730*/  IMAD.X R27, R18, 0x1, R27, P1 ;  /* 0x00000001121b7824 */ /* 0x010fc600008e061b */
[----:B------:R-:W-:Y:S01]  /*25740*/  STL [R1+0x14ec], R30 ;  /* 0x0014ec1e01007387 */ /* 0x000fe20000100800 */
[----:B------:R-:W-:-:S03]  /*25750*/  IADD3 R25, P1, PT, R16, R25, RZ ;  /* 0x0000001910197210 */ /* 0x000fc60007f3e0ff */
[----:B------:R-:W-:Y:S04]  /*25760*/  STL [R1+0x1508], R29 ;  /* 0x0015081d01007387 */ /* 0x000fe80000100800 */
[----:B------:R-:W3:Y:S04]  /*25770*/  LDL.LU R46, [R1+0x14c4] ;  /* 0x0014c400012e7983 */ /* 0x000ee80000300800 */
[----:B------:R-:W-:Y:S04]  /*25780*/  STL [R1+0x14e4], R28 ;  /* 0x0014e41c01007387 */ /* 0x000fe80000100800 */
[----:B------:R0:W-:Y:S04]  /*25790*/  STL [R1+0x14dc], R25 ;  /* 0x0014dc1901007387 */ /* 0x0001e80000100800 */
[----:B------:R-:W-:Y:S04]  /*257a0*/  STL [R1+0x1500], R27 ;  /* 0x0015001b01007387 */ /* 0x000fe80000100800 */
[----:B0-----:R-:W4:Y:S01]  /*257b0*/  LDL.LU R25, [R1+0x14e0] ;  /* 0x0014e00001197983 */ /* 0x001f220000300800 */
[----:B-----5:R-:W-:-:S05]  /*257c0*/  IMAD.X R23, R18, 0x1, R23, P2 ;  /* 0x0000000112177824 */ /* 0x020fca00010e0617 */
[----:B------:R0:W-:Y:S04]  /*257d0*/  STL [R1+0x14f8], R23 ;  /* 0x0014f81701007387 */ /* 0x0001e80000100800 */
[----:B0-----:R-:W5:Y:S01]  /*257e0*/  LDL.LU R23, [R1+0x14bc] ;  /* 0x0014bc0001177983 */ /* 0x001f620000300800 */
[----:B------:R-:W-:-:S05]  /*257f0*/  IADD3 R22, P2, PT, R16, R22, RZ ;  /* 0x0000001610167210 */ /* 0x000fca0007f5e0ff */
[----:B------:R0:W-:Y:S04]  /*25800*/  STL [R1+0x14d4], R22 ;  /* 0x0014d41601007387 */ /* 0x0001e80000100800 */
[----:B0-----:R-:W5:Y:S01]  /*25810*/  LDL.LU R22, [R1+0x14d8] ;  /* 0x0014d80001167983 */ /* 0x001f620000300800 */
[----:B------:R-:W-:-:S05]  /*25820*/  IMAD.X R19, R18, 0x1, R19, P3 ;  /* 0x0000000112137824 */ /* 0x000fca00018e0613 */
[----:B------:R0:W-:Y:S01]  /*25830*/  STL [R1+0x14f0], R19 ;  /* 0x0014f01301007387 */ /* 0x0001e20000100800 */
[----:B------:R-:W-:-:S03]  /*25840*/  IADD3 R26, P3, PT, R16, R26, RZ ;  /* 0x0000001a101a7210 */ /* 0x000fc60007f7e0ff */
[----:B0-----:R-:W5:Y:S04]  /*25850*/  LDL.LU R19, [R1+0x14b4] ;  /* 0x0014b40001137983 */ /* 0x001f680000300800 */
[----:B------:R0:W-:Y:S04]  /*25860*/  STL [R1+0x14cc], R26 ;  /* 0x0014cc1a01007387 */ /* 0x0001e80000100800 */
[----:B0-----:R-:W5:Y:S04]  /*25870*/  LDL.LU R26, [R1+0x14d0] ;  /* 0x0014d000011a7983 */ /* 0x001f680000300800 */
[----:B------:R-:W5:Y:S04]  /*25880*/  LDL.LU R45, [R1+0x14ac] ;  /* 0x0014ac00012d7983 */ /* 0x000f680000300800 */
[----:B------:R-:W5:Y:S04]  /*25890*/  LDL.LU R44, [R1+0x14c8] ;  /* 0x0014c800012c7983 */ /* 0x000f680000300800 */
[----:B------:R-:W5:Y:S01]  /*258a0*/  LDL.LU R43, [R1+0x14a4] ;  /* 0x0014a400012b7983 */ /* 0x000f620000300800 */
[----:B--2---:R-:W-:-:S05]  /*258b0*/  IMAD.X R24, R18, 0x1, R24, P4 ;  /* 0x0000000112187824 */ /* 0x004fca00020e0618 */
        /* <DEDUP_REMOVED lines=17> */
[----:B0-----:R-:W2:Y:S01]  /*259d0*/  LDL.LU R24, [R1+0x1480] ;  /* 0x0014800001187983 */ /* 0x001ea20000300800 */
[----:B---3--:R-:W-:Y:S01]  /*259e0*/  IADD3 R46, P4, PT, R16, R46, RZ ;  /* 0x0000002e102e7210 */ /* 0x008fe20007f9e0ff */
[----:B----4-:R-:W-:-:S05]  /*259f0*/  IMAD.X R25, R18, 0x1, R25, P6 ;  /* 0x0000000112197824 */ /* 0x010fca00030e0619 */
[----:B------:R0:W-:Y:S04]  /*25a00*/  STL [R1+0x14e0], R25 ;  /* 0x0014e01901007387 */ /* 0x0001e80000100800 */
[----:B0-----:R-:W3:Y:S01]  /*25a10*/  LDL.LU R25, [R1+0x145c] ;  /* 0x00145c0001197983 */ /* 0x001ee20000300800 */
[----:B-----5:R-:W-:-:S03]  /*25a20*/  IADD3 R23, P6, PT, R16, R23, RZ ;  /* 0x0000001710177210 */ /* 0x020fc60007fde0ff */
[----:B------:R-:W-:Y:S04]  /*25a30*/  STL [R1+0x14c4], R46 ;  /* 0x0014c42e01007387 */ /* 0x000fe80000100800 */
[----:B------:R0:W-:Y:S04]  /*25a40*/  STL [R1+0x14bc], R23 ;  /* 0x0014bc1701007387 */ /* 0x0001e80000100800 */
[----:B0-----:R-:W4:Y:S01]  /*25a50*/  LDL.LU R23, [R1+0x1478] ;  /* 0x0014780001177983 */ /* 0x001f220000300800 */
[----:B------:R-:W-:-:S05]  /*25a60*/  IMAD.X R22, R18, 0x1, R22, P1 ;  /* 0x0000000112167824 */ /* 0x000fca00008e0616 */
[----:B------:R0:W-:Y:S04]  /*25a70*/  STL [R1+0x14d8], R22 ;  /* 0x0014d81601007387 */ /* 0x0001e80000100800 */
[----:B0-----:R-:W5:Y:S01]  /*25a80*/  LDL.LU R22, [R1+0x1454] ;  /* 0x0014540001167983 */ /* 0x001f620000300800 */
[----:B------:R-:W-:-:S05]  /*25a90*/  IADD3 R19, P1, PT, R16, R19, RZ ;  /* 0x0000001310137210 */ /* 0x000fca0007f3e0ff */
[----:B------:R0:W-:Y:S01]  /*25aa0*/  STL [R1+0x14b4], R19 ;  /* 0x0014b41301007387 */ /* 0x0001e20000100800 */
[----:B------:R-:W-:-:S03]  /*25ab0*/  IMAD.X R26, R18, 0x1, R26, P2 ;  /* 0x00000001121a7824 */ /* 0x000fc600010e061a */
[----:B0-----:R-:W5:Y:S01]  /*25ac0*/  LDL.LU R19, [R1+0x1470] ;  /* 0x0014700001137983 */ /* 0x001f620000300800 */
[----:B------:R-:W-:-:S03]  /*25ad0*/  IADD3 R45, P2, PT, R16, R45, RZ ;  /* 0x0000002d102d7210 */ /* 0x000fc60007f5e0ff */
[----:B------:R0:W-:Y:S01]  /*25ae0*/  STL [R1+0x14d0], R26 ;  /* 0x0014d01a01007387 */ /* 0x0001e20000100800 */
[----:B------:R-:W-:Y:S01]  /*25af0*/  IMAD.X R44, R18, 0x1, R44, P3 ;  /* 0x00000001122c7824 */ /* 0x000fe200018e062c */
[----:B------:R-:W-:Y:S02]  /*25b00*/  IADD3 R43, P3, PT, R16, R43, RZ ;  /* 0x0000002b102b7210 */ /* 0x000fe40007f7e0ff */
        /* <DEDUP_REMOVED lines=38> */
[----:B------:R-:W-:Y:S04]  /*25d70*/  STL [R1+0x1464], R27 ;  /* 0x0014641b01007387 */ /* 0x000fe80000100800 */
[----:B0-----:R-:W2:Y:S01]  /*25d80*/  LDL.LU R24, [R1+0x1444] ;  /* 0x0014440001187983 */ /* 0x001ea20000300800 */
[----:B---3--:R-:W-:-:S05]  /*25d90*/  IADD3 R25, P2, PT, R16, R25, RZ ;  /* 0x0000001910197210 */ /* 0x008fca0007f5e0ff */
[----:B------:R0:W-:Y:S04]  /*25da0*/  STL [R1+0x145c], R25 ;  /* 0x00145c1901007387 */ /* 0x0001e80000100800 */
[----:B0-----:R-:W3:Y:S01]  /*25db0*/  LDL.LU R25, [R1+0x1460] ;  /* 0x0014600001197983 */ /* 0x001ee20000300800 */
[----:B----4-:R-:W-:-:S05]  /*25dc0*/  IMAD.X R23, R18, 0x1, R23, P3 ;  /* 0x0000000112177824 */ /* 0x010fca00018e0617 */
[----:B------:R0:W-:Y:S04]  /*25dd0*/  STL [R1+0x1478], R23 ;  /* 0x0014781701007387 */ /* 0x0001e80000100800 */
[----:B0-----:R-:W4:Y:S01]  /*25de0*/  LDL.LU R23, [R1+0x143c] ;  /* 0x00143c0001177983 */ /* 0x001f220000300800 */
[----:B-----5:R-:W-:-:S05]  /*25df0*/  IADD3 R22, P3, PT, R16, R22, RZ ;  /* 0x0000001610167210 */ /* 0x020fca0007f7e0ff */
        /* <DEDUP_REMOVED lines=28> */
[----:B------:R-:W-:-:S05]  /*25fc0*/  IADD3 R24, P6, PT, R16, R24, RZ ;  /* 0x0000001810187210 */ /* 0x000fca0007fde0ff */
[----:B------:R0:W-:Y:S04]  /*25fd0*/  STL [R1+0x1444], R24 ;  /* 0x0014441801007387 */ /* 0x0001e80000100800 */
[----:B0-----:R-:W2:Y:S04]  /*25fe0*/  LDL.LU R24, [R1+0x1400] ;  /* 0x0014000001187983 */ /* 0x001ea80000300800 */
[----:B------:R-:W-:Y:S01]  /*25ff0*/  STL [R1+0x1468], R46 ;  /* 0x0014682e01007387 */ /* 0x000fe20000100800 */
[----:B---3--:R-:W-:-:S05]  /*26000*/  IMAD.X R25, R18, 0x1, R25, P1 ;  /* 0x0000000112197824 */ /* 0x008fca00008e0619 */
[----:B------:R0:W-:Y:S04]  /*26010*/  STL [R1+0x1460], R25 ;  /* 0x0014601901007387 */ /* 0x0001e80000100800 */
[----:B0-----:R-:W3:Y:S01]  /*26020*/  LDL.LU R25, [R1+0x13dc] ;  /* 0x0013dc0001197983 */ /* 0x001ee20000300800 */
[----:B----4-:R-:W-:-:S05]  /*26030*/  IADD3 R23, P1, PT, R16, R23, RZ ;  /* 0x0000001710177210 */ /* 0x010fca0007f3e0ff */
[----:B------:R0:W-:Y:S04]  /*26040*/  STL [R1+0x143c], R23 ;  /* 0x00143c1701007387 */ /* 0x0001e80000100800 */
[----:B0-----:R-:W4:Y:S01]  /*26050*/  LDL.LU R23, [R1+0x13f8] ;  /* 0x0013f80001177983 */ /* 0x001f220000300800 */
[----:B-----5:R-:W-:-:S05]  /*26060*/  IMAD.X R22, R18, 0x1, R22, P2 ;  /* 0x0000000112167824 */ /* 0x020fca00010e0616 */
[----:B------:R0:W-:Y:S04]  /*26070*/  STL [R1+0x1458], R22 ;  /* 0x0014581601007387 */ /* 0x0001e80000100800 */
[----:B0-----:R-:W5:Y:S01]  /*26080*/  LDL.LU R22, [R1+0x13d4] ;  /* 0x0013d40001167983 */ /* 0x001f620000300800 */
[----:B------:R-:W-:Y:S01]  /*26090*/  IADD3 R19, P2, PT, R16, R19, RZ ;  /* 0x0000001310137210 */ /* 0x000fe20007f5e0ff */
[----:B------:R-:W-:-:S04]  /*260a0*/  IMAD.X R45, R18, 0x1, R45, P3 ;  /* 0x00000001122d7824 */ /* 0x000fc800018e062d */
[----:B------:R0:W-:Y:S01]  /*260b0*/  STL [R1+0x1434], R19 ;  /* 0x0014341301007387 */ /* 0x0001e20000100800 */
[----:B------:R-:W-:Y:S01]  /*260c0*/  IADD3 R44, P3, PT, R16, R44, RZ ;  /* 0x0000002c102c7210 */ /* 0x000fe20007f7e0ff */
[----:B------:R-:W-:Y:S02]  /*260d0*/  IMAD.X R43, R18, 0x1, R43, P4 ;  /* 0x00000001122b7824 */ /* 0x000fe400020e062b */
        /* <DEDUP_REMOVED lines=92> */
[----:B------:R-:W-:Y:S01]  /*266a0*/  IMAD.X R44, R18, 0x1, R44, P4 ;  /* 0x00000001122c7824 */ /* 0x000fe200020e062c */
[----:B------:R-:W-:Y:S01]  /*266b0*/  IADD3 R43, P4, PT, R16, R43, RZ ;  /* 0x0000002b102b7210 */ /* 0x000fe20007f9e0ff */
[----:B------:R-:W-:Y:S02]  /*266c0*/  IMAD.X R42, R18, 0x1, R42, P6 ;  /* 0x00000001122a7824 */ /* 0x000fe400030e062a */
        /* <DEDUP_REMOVED lines=50> */
[----:B-----5:R-:W-:-:S03]  /*269f0*/  IADD3 R22, P6, PT, R16, R22, RZ ;  /* 0x0000001610167210 */ /* 0x020fc60007fde0ff */
        /* <DEDUP_REMOVED lines=33> */
[----:B------:R0:W-:Y:S04]  /*26c10*/  STL [R1+0x1360], R25 ;  /* 0x0013601901007387 */ /* 0x0001e80000100800 */
[----:B0-----:R-:W3:Y:S01]  /*26c20*/  LDL.LU R25, [R1+0x12dc] ;  /* 0x0012dc0001197983 */ /* 0x001ee20000300800 */
[----:B----4-:R-:W-:Y:S01]  /*26c30*/  IADD3 R23, P3, PT, R16, R23, RZ ;  /* 0x0000001710177210 */ /* 0x010fe20007f7e0ff */
[----:B-----5:R-:W-:-:S04]  /*26c40*/  IMAD.X R45, R18, 0x1, R45, P4 ;  /* 0x00000001122d7824 */ /* 0x020fc800020e062d */
        /* <DEDUP_REMOVED lines=55> */
[----:B----4-:R-:W-:-:S03]  /*26fc0*/  IMAD.X R23, R18, 0x1, R23, P1 ;  /* 0x0000000112177824 */ /* 0x010fc600008e0617 */
        /* <DEDUP_REMOVED lines=27> */
[----:B------:R0:W-:Y:S04]  /*27180*/  STL [R1+0x12cc], R19 ;  /* 0x0012cc1301007387 */ /* 0x0001e80000100800 */
[----:B0-----:R-:W5:Y:S01]  /*27190*/  LDL.LU R19, [R1+0x1288] ;  /* 0x0012880001137983 */ /* 0x001f620000300800 */
[----:B------:R-:W-:-:S05]  /*271a0*/  IMAD.X R26, R18, 0x1, R26, P3 ;  /* 0x00000001121a7824 */ /* 0x000fca00018e061a */
        /* <DEDUP_REMOVED lines=45> */
[----:B------:R-:W4:Y:S04]  /*27480*/  LDL.LU R46, [R1+0x1278] ;  /* 0x00127800012e7983 */ /* 0x000f280000300800 */
[----:B------:R-:W-:Y:S04]  /*27490*/  STL [R1+0x1298], R28 ;  /* 0x0012981c01007387 */ /* 0x000fe80000100800 */
[----:B------:R0:W-:Y:S04]  /*274a0*/  STL [R1+0x1290], R23 ;  /* 0x0012901701007387 */ /* 0x0001e80000100800 */
[----:B------:R-:W-:Y:S04]  /*274b0*/  STL [R1+0x1274], R27 ;  /* 0x0012741b01007387 */ /* 0x000fe80000100800 */
[----:B0-----:R-:W4:Y:S01]  /*274c0*/  LDL.LU R23, [R1+0x1254] ;  /* 0x0012540001177983 */ /* 0x001f220000300800 */
[----:B-----5:R-:W-:-:S05]  /*274d0*/  IADD3 R22, P4, PT, R16, R22, RZ ;  /* 0x0000001610167210 */ /* 0x020fca0007f9e0ff */
[----:B------:R0:W-:Y:S04]  /*274e0*/  STL [R1+0x126c], R22 ;  /* 0x00126c1601007387 */ /* 0x0001e80000100800 */
        /* <DEDUP_REMOVED lines=9> */
[----:B0-----:R-:W2:Y:S04]  /*27580*/  LDL.LU R24, [R1+0x1244] ;  /* 0x0012440001187983 */ /* 0x001ea80000300800 */
[----:B------:R-:W2:Y:S04]  /*27590*/  LDL.LU R45, [R1+0x1260] ;  /* 0x00126000012d7983 */ /* 0x000ea80000300800 */
[----:B------:R-:W2:Y:S04]  /*275a0*/  LDL.LU R44, [R1+0x123c] ;  /* 0x00123c00012c7983 */ /* 0x000ea80000300800 */
[----:B------:R-:W2:Y:S01]  /*275b0*/  LDL.LU R43, [R1+0x1258] ;  /* 0x00125800012b7983 */ /* 0x000ea20000300800 */
[----:B---3--:R-:W-:-:S05]  /*275c0*/  IADD3 R25, P1, PT, R16, R25, RZ ;  /* 0x0000001910197210 */ /* 0x008fca0007f3e0ff */
        /* <DEDUP_REMOVED lines=17> */
[----:B0-----:R-:W3:Y:S01]  /*276e0*/  LDL.LU R25, [R1+0x11f4] ;  /* 0x0011f40001197983 */ /* 0x001ee20000300800 */
[----:B----4-:R-:W-:Y:S01]  /*276f0*/  IMAD.X R46, R18, 0x1, R46, P2 ;  /* 0x00000001122e7824 */ /* 0x010fe200010e062e */
[----:B------:R-:W-:-:S05]  /*27700*/  IADD3 R23, P2, PT, R16, R23, RZ ;  /* 0x0000001710177210 */ /* 0x000fca0007f5e0ff */
[----:B------:R0:W-:Y:S04]  /*27710*/  STL [R1+0x1254], R23 ;  /* 0x0012541701007387 */ /* 0x0001e80000100800 */
[----:B0-----:R-:W4:Y:S01]  /*27720*/  LDL.LU R23, [R1+0x1210] ;  /* 0x0012100001177983 */ /* 0x001f220000300800 */
[----:B-----5:R-:W-:-:S03]  /*27730*/  IMAD.X R22, R18, 0x1, R22, P3 ;  /* 0x0000000112167824 */ /* 0x020fc600018e0616 */
[----:B------:R-:W-:Y:S04]  /*27740*/  STL [R1+0x1278], R46 ;  /* 0x0012782e01007387 */ /* 0x000fe80000100800 */
[----:B------:R0:W-:Y:S04]  /*27750*/  STL [R1+0x1270], R22 ;  /* 0x0012701601007387 */ /* 0x0001e80000100800 */
[----:B0-----:R-:W5:Y:S01]  /*27760*/  LDL.LU R22, [R1+0x11ec] ;  /* 0x0011ec0001167983 */ /* 0x001f620000300800 */
[----:B------:R-:W-:-:S05]  /*27770*/  IADD3 R19, P3, PT, R16, R19, RZ ;  /* 0x0000001310137210 */ /* 0x000fca0007f7e0ff */
[----:B------:R0:W-:Y:S04]  /*27780*/  STL [R1+0x124c], R19 ;  /* 0x00124c1301007387 */ /* 0x0001e80000100800 */
[----:B0-----:R-:W5:Y:S01]  /*27790*/  LDL.LU R19, [R1+0x1208] ;  /* 0x0012080001137983 */ /* 0x001f620000300800 */
[----:B------:R-:W-:-:S05]  /*277a0*/  IMAD.X R26, R18, 0x1, R26, P4 ;  /* 0x00000001121a7824 */ /* 0x000fca00020e061a */
[----:B------:R0:W-:Y:S04]  /*277b0*/  STL [R1+0x1268], R26 ;  /* 0x0012681a01007387 */ /* 0x0001e80000100800 */
[----:B0-----:R-:W5:Y:S01]  /*277c0*/  LDL.LU R26, [R1+0x11e4] ;  /* 0x0011e400011a7983 */ /* 0x001f620000300800 */
[----:B--2---:R-:W-:Y:S01]  /*277d0*/  IADD3 R24, P4, PT, R16, R24, RZ ;  /* 0x0000001810187210 */ /* 0x004fe20007f9e0ff */
[----:B------:R-:W-:-:S04]  /*277e0*/  IMAD.X R45, R18, 0x1, R45, P6 ;  /* 0x00000001122d7824 */ /* 0x000fc800030e062d */
[----:B------:R0:W-:Y:S01]  /*277f0*/  STL [R1+0x1244], R24 ;  /* 0x0012441801007387 */ /* 0x0001e20000100800 */
[----:B------:R-:W-:Y:S01]  /*27800*/  IADD3 R44, P6, PT, R16, R44, RZ ;  /* 0x0000002c102c7210 */ /* 0x000fe20007fde0ff */
[----:B------:R-:W-:Y:S02]  /*27810*/  IMAD.X R43, R18, 0x1, R43, P1 ;  /* 0x00000001122b7824 */ /* 0x000fe400008e062b */
[----:B0-----:R-:W2:Y:S04]  /*27820*/  LDL.LU R24, [R1+0x1200] ;  /* 0x0012000001187983 */ /* 0x001ea80000300800 */
[----:B------:R-:W-:Y:S04]  /*27830*/  STL [R1+0x1260], R45 ;  /* 0x0012602d01007387 */ /* 0x000fe80000100800 */
[----:B------:R-:W-:Y:S01]  /*27840*/  STL [R1+0x123c], R44 ;  /* 0x00123c2c01007387 */ /* 0x000fe20000100800 */
[----:B---3--:R-:W-:-:S03]  /*27850*/  IADD3 R42, P1, PT, R16, R42, RZ ;  /* 0x0000002a102a7210 */ /* 0x008fc60007f3e0ff */
        /* <DEDUP_REMOVED lines=30> */
[----:B------:R-:W3:Y:S01]  /*27a40*/  LDL.LU R46, [R1+0x11dc] ;  /* 0x0011dc00012e7983 */ /* 0x000ee20000300800 */
[----:B------:R-:W-:-:S03]  /*27a50*/  IADD3 R25, P4, PT, R16, R25, RZ ;  /* 0x0000001910197210 */ /* 0x000fc60007f9e0ff */
[----:B------:R-:W-:Y:S04]  /*27a60*/  STL [R1+0x11fc], R28 ;  /* 0x0011fc1c01007387 */ /* 0x000fe80000100800 */
[----:B------:R0:W-:Y:S04]  /*27a70*/  STL [R1+0x11f4], R25 ;  /* 0x0011f41901007387 */ /* 0x0001e80000100800 */
[----:B------:R-:W-:Y:S04]  /*27a80*/  STL [R1+0x1218], R27 ;  /* 0x0012181b01007387 */ /* 0x000fe80000100800 */
        /* <DEDUP_REMOVED lines=36> */
[----:B------:R-:W-:-:S05]  /*27cd0*/  IMAD.X R25, R18, 0x1, R25, P3 ;  /* 0x0000000112197824 */ /* 0x000fca00018e0619 */
[----:B------:R0:W-:Y:S04]  /*27ce0*/  STL [R1+0x11f8], R25 ;  /* 0x0011f81901007387 */ /* 0x0001e80000100800 */
[----:B0-----:R-:W3:Y:S04]  /*27cf0*/  LDL.LU R25, [R1+0x1174] ;  /* 0x0011740001197983 */ /* 0x001ee80000300800 */
[----:B------:R-:W-:Y:S01]  /*27d00*/  STL [R1+0x11dc], R46 ;  /* 0x0011dc2e01007387 */ /* 0x000fe20000100800 */
[----:B----4-:R-:W-:-:S05]  /*27d10*/  IADD3 R23, P3, PT, R16, R23, RZ ;  /* 0x0000001710177210 */ /* 0x010fca0007f7e0ff */
[----:B------:R0:W-:Y:S04]  /*27d20*/  STL [R1+0x11d4], R23 ;  /* 0x0011d41701007387 */ /* 0x0001e80000100800 */
[----:B0-----:R-:W4:Y:S01]  /*27d30*/  LDL.LU R23, [R1+0x1190] ;  /* 0x0011900001177983 */ /* 0x001f220000300800 */
[----:B-----5:R-:W-:-:S05]  /*27d40*/  IMAD.X R22, R18, 0x1, R22, P4 ;  /* 0x0000000112167824 */ /* 0x020fca00020e0616 */
[----:B------:R0:W-:Y:S04]  /*27d50*/  STL [R1+0x11f0], R22 ;  /* 0x0011f01601007387 */ /* 0x0001e80000100800 */
[----:B0-----:R-:W5:Y:S01]  /*27d60*/  LDL.LU R22, [R1+0x116c] ;  /* 0x00116c0001167983 */ /* 0x001f620000300800 */
[----:B------:R-:W-:-:S05]  /*27d70*/  IADD3 R19, P4, PT, R16, R19, RZ ;  /* 0x0000001310137210 */ /* 0x000fca0007f9e0ff */
[----:B------:R0:W-:Y:S04]  /*27d80*/  STL [R1+0x11cc], R19 ;  /* 0x0011cc1301007387 */ /* 0x0001e80000100800 */
[----:B0-----:R-:W5:Y:S01]  /*27d90*/  LDL.LU R19, [R1+0x1188] ;  /* 0x0011880001137983 */ /* 0x001f620000300800 */
[----:B------:R-:W-:Y:S01]  /*27da0*/  IMAD.X R26, R18, 0x1, R26, P6 ;  /* 0x00000001121a7824 */ /* 0x000fe200030e061a */
[----:B------:R-:W-:-:S04]  /*27db0*/  IADD3 R45, P6, PT, R16, R45, RZ ;  /* 0x0000002d102d7210 */ /* 0x000fc80007fde0ff */
        /* <DEDUP_REMOVED lines=55> */
[----:B------:R-:W-:-:S03]  /*28130*/  IADD3 R26, P2, PT, R16, R26, RZ ;  /* 0x0000001a101a7210 */ /* 0x000fc60007f5e0ff */
        /* <DEDUP_REMOVED lines=91> */
[----:B0-----:R-:W5:Y:S04]  /*286f0*/  LDL.LU R22, [R1+0x10f0] ;  /* 0x0010f00001167983 */ /* 0x001f680000300800 */
[----:B------:R-:W5:Y:S01]  /*28700*/  LDL.LU R45, [R1+0x10cc] ;  /* 0x0010cc00012d7983 */ /* 0x000f620000300800 */
[----:B------:R-:W-:-:S03]  /*28710*/  IMAD.X R19, R18, 0x1, R19, P3 ;  /* 0x0000000112137824 */ /* 0x000fc600018e0613 */
        /* <DEDUP_REMOVED lines=18> */
[----:B------:R-:W5:Y:S01]  /*28840*/  LDL.LU R27, [R1+0x1084] ;  /* 0x00108400011b7983 */ /* 0x000f620000300800 */
[----:B------:R-:W-:-:S03]  /*28850*/  IADD3 R46, P3, PT, R16, R46, RZ ;  /* 0x0000002e102e7210 */ /* 0x000fc60007f7e0ff */
[----:B0-----:R-:W5:Y:S01]  /*28860*/  LDL.LU R19, [R1+0x10a0] ;  /* 0x0010a00001137983 */ /* 0x001f620000300800 */
        /* <DEDUP_REMOVED lines=162> */
[----:B0-----:R-:W3:Y:S04]  /*29290*/  LDL.LU R25, [R1+0xff8] ;  /* 0x000ff80001197983 */ /* 0x001ee80000300800 */
[----:B------:R-:W3:Y:S04]  /*292a0*/  LDL.LU R45, [R1+0xfd4] ;  /* 0x000fd400012d7983 */ /* 0x000ee80000300800 */
[----:B------:R-:W3:Y:S04]  /*292b0*/  LDL.LU R44, [R1+0xff0] ;  /* 0x000ff000012c7983 */ /* 0x000ee80000300800 */
[----:B------:R-:W3:Y:S01]  /*292c0*/  LDL.LU R43, [R1+0xfcc] ;  /* 0x000fcc00012b7983 */ /* 0x000ee20000300800 */
[----:B----4-:R-:W-:-:S05]  /*292d0*/  IMAD.X R23, R18, 0x1, R23, P4 ;  /* 0x0000000112177824 */ /* 0x010fca00020e0617 */
        /* <DEDUP_REMOVED lines=33> */
[----:B------:R-:W-:-:S04]  /*294f0*/  IADD3 R45, P2, PT, R16, R45, RZ ;  /* 0x0000002d102d7210 */ /* 0x000fc80007f5e0ff */
[----:B------:R0:W-:Y:S01]  /*29500*/  STL [R1+0xff8], R25 ;  /* 0x000ff81901007387 */ /* 0x0001e20000100800 */
[----:B------:R-:W-:Y:S01]  /*29510*/  IMAD.X R44, R18, 0x1, R44, P3 ;  /* 0x00000001122c7824 */ /* 0x000fe200018e062c */
[----:B------:R-:W-:Y:S02]  /*29520*/  IADD3 R43, P3, PT, R16, R43, RZ ;  /* 0x0000002b102b7210 */ /* 0x000fe40007f7e0ff */
[----:B0-----:R-:W3:Y:S04]  /*29530*/  LDL.LU R25, [R1+0xf74] ;  /* 0x000f740001197983 */ /* 0x001ee80000300800 */
[----:B------:R-:W-:Y:S04]  /*29540*/  STL [R1+0xfd4], R45 ;  /* 0x000fd42d01007387 */ /* 0x000fe80000100800 */
[----:B------:R-:W-:Y:S01]  /*29550*/  STL [R1+0xff0], R44 ;  /* 0x000ff02c01007387 */ /* 0x000fe20000100800 */
[----:B----4-:R-:W-:-:S03]  /*29560*/  IMAD.X R42, R18, 0x1, R42, P4 ;  /* 0x00000001122a7824 */ /* 0x010fc600020e062a */
        /* <DEDUP_REMOVED lines=30> */
[----:B------:R-:W4:Y:S01]  /*29750*/  LDL.LU R46, [R1+0xf90] ;  /* 0x000f9000012e7983 */ /* 0x000f220000300800 */
[----:B------:R-:W-:-:S03]  /*29760*/  IMAD.X R23, R18, 0x1, R23, P2 ;  /* 0x0000000112177824 */ /* 0x000fc600010e0617 */
        /* <DEDUP_REMOVED lines=41> */
[----:B0-----:R-:W4:Y:S04]  /*29a00*/  LDL.LU R23, [R1+0xf28] ;  /* 0x000f280001177983 */ /* 0x001f280000300800 */
[----:B------:R-:W-:Y:S01]  /*29a10*/  STL [R1+0xf90], R46 ;  /* 0x000f902e01007387 */ /* 0x000fe20000100800 */
[----:B-----5:R-:W-:-:S05]  /*29a20*/  IMAD.X R22, R18, 0x1, R22, P1 ;  /* 0x0000000112167824 */ /* 0x020fca00008e0616 */
        /* <DEDUP_REMOVED lines=272> */
[----:B------:R-:W5:Y:S04]  /*2ab30*/  LDL.LU R27, [R1+0xd9c] ;  /* 0x000d9c00011b7983 */ /* 0x000f680000300800 */
        /* <DEDUP_REMOVED lines=70> */
[----:B0-----:R-:W4:Y:S04]  /*2afa0*/  LDL.LU R23, [R1+0xd6c] ;  /* 0x000d6c0001177983 */ /* 0x001f280000300800 */
[----:B------:R-:W4:Y:S04]  /*2afb0*/  LDL.LU R45, [R1+0xd88] ;  /* 0x000d8800012d7983 */ /* 0x000f280000300800 */
[----:B------:R-:W4:Y:S04]  /*2afc0*/  LDL.LU R44, [R1+0xd64] ;  /* 0x000d6400012c7983 */ /* 0x000f280000300800 */
[----:B------:R-:W4:Y:S01]  /*2afd0*/  LDL.LU R43, [R1+0xd80] ;  /* 0x000d8000012b7983 */ /* 0x000f220000300800 */
[----:B-----5:R-:W-:-:S05]  /*2afe0*/  IADD3 R22, P1, PT, R16, R22, RZ ;  /* 0x0000001610167210 */ /* 0x020fca0007f3e0ff */
        /* <DEDUP_REMOVED lines=33> */
[----:B------:R-:W-:-:S04]  /*2b200*/  IMAD.X R45, R18, 0x1, R45, P6 ;  /* 0x00000001122d7824 */ /* 0x000fc800030e062d */
[----:B------:R0:W-:Y:S01]  /*2b210*/  STL [R1+0xd6c], R23 ;  /* 0x000d6c1701007387 */ /* 0x0001e20000100800 */
[----:B------:R-:W-:Y:S01]  /*2b220*/  IADD3 R44, P6, PT, R16, R44, RZ ;  /* 0x0000002c102c7210 */ /* 0x000fe20007fde0ff */
[----:B------:R-:W-:Y:S02]  /*2b230*/  IMAD.X R43, R18, 0x1, R43, P1 ;  /* 0x00000001122b7824 */ /* 0x000fe400008e062b */
[----:B0-----:R-:W4:Y:S04]  /*2b240*/  LDL.LU R23, [R1+0xd28] ;  /* 0x000d280001177983 */ /* 0x001f280000300800 */
[----:B------:R-:W-:Y:S04]  /*2b250*/  STL [R1+0xd88], R45 ;  /* 0x000d882d01007387 */ /* 0x000fe80000100800 */
[----:B------:R-:W-:Y:S01]  /*2b260*/  STL [R1+0xd64], R44 ;  /* 0x000d642c01007387 */ /* 0x000fe20000100800 */
[----:B-----5:R-:W-:-:S03]  /*2b270*/  IADD3 R42, P1, PT, R16, R42, RZ ;  /* 0x0000002a102a7210 */ /* 0x020fc60007f3e0ff */
        /* <DEDUP_REMOVED lines=30> */
[----:B------:R-:W5:Y:S01]  /*2b460*/  LDL.LU R46, [R1+0xd04] ;  /* 0x000d0400012e7983 */ /* 0x000f620000300800 */
[----:B------:R-:W-:-:S03]  /*2b470*/  IADD3 R22, P4, PT, R16, R22, RZ ;  /* 0x0000001610167210 */ /* 0x000fc60007f9e0ff */
        /* <DEDUP_REMOVED lines=41> */
[----:B------:R-:W-:-:S05]  /*2b710*/  IADD3 R46, P2, PT, R16, R46, RZ ;  /* 0x0000002e102e7210 */ /* 0x000fca0007f5e0ff */
[----:B------:R-:W-:Y:S01]  /*2b720*/  STL [R1+0xd04], R46 ;  /* 0x000d042e01007387 */ /* 0x000fe20000100800 */
[----:B------:R-:W-:-:S05]  /*2b730*/  IADD3 R19, P3, PT, R16, R19, RZ ;  /* 0x0000001310137210 */ /* 0x000fca0007f7e0ff */
        /* <DEDUP_REMOVED lines=250> */
[----:B0-----:R-:W5:Y:S04]  /*2c6e0*/  LDL.LU R19, [R1+0xb7c] ;  /* 0x000b7c0001137983 */ /* 0x001f680000300800 */
[----:B------:R-:W5:Y:S01]  /*2c6f0*/  LDL.LU R45, [R1+0xb98] ;  /* 0x000b9800012d7983 */ /* 0x000f620000300800 */
[----:B------:R-:W-:-:S03]  /*2c700*/  IADD3 R26, P3, PT, R16, R26, RZ ;  /* 0x0000001a101a7210 */ /* 0x000fc60007f7e0ff */
        /* <DEDUP_REMOVED lines=91> */
[----:B------:R-:W5:Y:S04]  /*2ccc0*/  LDL.LU R45, [R1+0xafc] ;  /* 0x000afc00012d7983 */ /* 0x000f680000300800 */
[----:B------:R-:W5:Y:S04]  /*2ccd0*/  LDL.LU R44, [R1+0xb18] ;  /* 0x000b1800012c7983 */ /* 0x000f680000300800 */
[----:B------:R-:W5:Y:S01]  /*2cce0*/  LDL.LU R43, [R1+0xaf4] ;  /* 0x000af400012b7983 */ /* 0x000f620000300800 */
[----:B------:R-:W-:-:S05]  /*2ccf0*/  IMAD.X R19, R18, 0x1, R19, P4 ;  /* 0x0000000112137824 */ /* 0x000fca00020e0613 */
        /* <DEDUP_REMOVED lines=37> */
[----:B------:R-:W-:-:S03]  /*2cf50*/  IADD3 R43, P3, PT, R16, R43, RZ ;  /* 0x0000002b102b7210 */ /* 0x000fc60007f7e0ff */
[----:B------:R-:W-:Y:S04]  /*2cf60*/  STL [R1+0xafc], R45 ;  /* 0x000afc2d01007387 */ /* 0x000fe80000100800 */
        /* <DEDUP_REMOVED lines=32> */
[----:B------:R-:W5:Y:S01]  /*2d170*/  LDL.LU R46, [R1+0xab8] ;  /* 0x000ab800012e7983 */ /* 0x000f620000300800 */
[----:B------:R-:W-:-:S03]  /*2d180*/  IMAD.X R19, R18, 0x1, R19, P2 ;  /* 0x0000000112137824 */ /* 0x000fc600010e0613 */
        /* <DEDUP_REMOVED lines=41> */
[----:B0-----:R-:W5:Y:S04]  /*2d420*/  LDL.LU R19, [R1+0xa50] ;  /* 0x000a500001137983 */ /* 0x001f680000300800 */
[----:B------:R-:W-:Y:S01]  /*2d430*/  STL [R1+0xab8], R46 ;  /* 0x000ab82e01007387 */ /* 0x000fe20000100800 */
[----:B------:R-:W-:-:S05]  /*2d440*/  IMAD.X R26, R18, 0x1, R26, P1 ;  /* 0x00000001121a7824 */ /* 0x000fca00008e061a */
        /* <DEDUP_REMOVED lines=344> */
[----:B------:R-:W5:Y:S04]  /*2e9d0*/  LDL.LU R45, [R1+0x8b0] ;  /* 0x0008b000012d7983 */ /* 0x000f680000300800 */
[----:B------:R-:W5:Y:S04]  /*2e9e0*/  LDL.LU R44, [R1+0x88c] ;  /* 0x00088c00012c7983 */ /* 0x000f680000300800 */
[----:B------:R-:W5:Y:S01]  /*2e9f0*/  LDL.LU R43, [R1+0x8a8] ;  /* 0x0008a800012b7983 */ /* 0x000f620000300800 */
[----:B------:R-:W-:-:S05]  /*2ea00*/  IADD3 R26, P1, PT, R16, R26, RZ ;  /* 0x0000001a101a7210 */ /* 0x000fca0007f3e0ff */
        /* <DEDUP_REMOVED lines=37> */
[----:B0-----:R-:W5:Y:S04]  /*2ec60*/  LDL.LU R19, [R1+0x850] ;  /* 0x0008500001137983 */ /* 0x001f680000300800 */
[----:B------:R-:W-:Y:S04]  /*2ec70*/  STL [R1+0x8b0], R45 ;  /* 0x0008b02d01007387 */ /* 0x000fe80000100800 */
        /* <DEDUP_REMOVED lines=420> */
[----:B------:R-:W5:Y:S01]  /*306c0*/  LDL.LU R44, [R1+0x738] ;  /* 0x00073800012c7983 */ /* 0x000f620000300800 */
[----:B------:R-:W-:-:S05]  /*306d0*/  IADD3 R26, P3, PT, R16, R26, RZ ;  /* 0x0000001a101a7210 */ /* 0x000fca0007f7e0ff */
[----:B------:R-:W-:Y:S04]  /*306e0*/  STL [R1+0x73c], R26 ;  /* 0x00073c1a01007387 */ /* 0x000fe80000100800 */
        /* <DEDUP_REMOVED lines=17> */
[----:B0-----:R-:W2:Y:S04]  /*30800*/  LDL R24, [R1+0x18d0] ;  /* 0x0018d00001187983 */ /* 0x001ea80000100800 */
[----:B------:R-:W2:Y:S04]  /*30810*/  LDL.LU R28, [R1+0x6f8] ;  /* 0x0006f800011c7983 */ /* 0x000ea80000300800 */
[----:B------:R-:W2:Y:S04]  /*30820*/  LDL.LU R27, [R1+0x6dc] ;  /* 0x0006dc00011b7983 */ /* 0x000ea80000300800 */
[----:B------:R-:W2:Y:S01]  /*30830*/  LDL.LU R26, [R1+0x6f0] ;  /* 0x0006f000011a7983 */ /* 0x000ea20000300800 */
        /* <DEDUP_REMOVED lines=14> */
[----:B------:R-:W1:Y:S01]  /*30920*/  SYNCS.PHASECHK.TRANS64.TRYWAIT P2, [UR6], R20 ;  /* 0x00000014ff0075a7 */ /* 0x000e620008041106 */
[----:B------:R-:W-:Y:S02]  /*30930*/  IMAD.X R44, R18, 0x1, R44, P3 ;  /* 0x00000001122c7824 */ /* 0x000fe400018e062c */
[----:B------:R1:W-:Y:S04]  /*30940*/  STL [R1+0x740], R45 ;  /* 0x0007402d01007387 */ /* 0x0003e80000100800 */
[----:B------:R1:W-:Y:S01]  /*30950*/  STL [R1+0x738], R44 ;  /* 0x0007382c01007387 */ /* 0x0003e20000100800 */
[----:B------:R-:W-:Y:S01]  /*30960*/  PRMT R21, RZ, 0x7610, R21 ;  /* 0x00007610ff157816 */ /* 0x000fe20000000015 */
[----:B0-----:R-:W0:Y:S01]  /*30970*/  LDC R19, c[0x0][0x3a0] ;  /* 0x0000e800ff137b82 */ /* 0x001e220000000800 */
[----:B------:R-:W-:Y:S01]  /*30980*/  IADD3 R43, P3, PT, R16, R43, RZ ;  /* 0x0000002b102b7210 */ /* 0x000fe20007f7e0ff */
[----:B------:R-:W-:-:S04]  /*30990*/  IMAD.X R42, R18, 0x1, R42, P4 ;  /* 0x00000001122a7824 */ /* 0x000fc800020e062a */
[----:B------:R0:W-:Y:S04]  /*309a0*/  STL [R1+0x71c], R43 ;  /* 0x00071c2b01007387 */ /* 0x0001e80000100800 */
[----:B------:R0:W-:Y:S01]  /*309b0*/  STL [R1+0x730], R42 ;  /* 0x0007302a01007387 */ /* 0x0001e20000100800 */
[----:B--2---:R-:W-:Y:S01]  /*309c0*/  IADD3 R41, P4, PT, R16, R41, RZ ;  /* 0x0000002910297210 */ /* 0x004fe20007f9e0ff */
[----:B------:R-:W-:-:S04]  /*309d0*/  IMAD.X R40, R18, 0x1, R40, P6 ;  /* 0x0000000112287824 */ /* 0x000fc800030e0628 */
[----:B------:R2:W-:Y:S01]  /*309e0*/  STL [R1+0x714], R41 ;  /* 0x0007142901007387 */ /* 0x0005e20000100800 */
[----:B------:R-:W-:-:S03]  /*309f0*/  IADD3 R39, P6, PT, R16, R39, RZ ;  /* 0x0000002710277210 */ /* 0x000fc60007fde0ff */
[----:B------:R2:W-:Y:S01]  /*30a00*/  STL [R1+0x728], R40 ;  /* 0x0007282801007387 */ /* 0x0005e20000100800 */
[----:B------:R-:W-:-:S03]  /*30a10*/  IMAD.X R38, R18, 0x1, R38, P1 ;  /* 0x0000000112267824 */ /* 0x000fc600008e0626 */
        /* <DEDUP_REMOVED lines=19> */
[----:B------:R-:W-:Y:S02]  /*30b50*/  VIADD R24, R24, 0x1 ;  /* 0x0000000118187836 */ /* 0x000fe40000000000 */
[----:B------:R-:W-:Y:S01]  /*30b60*/  IMAD.X R28, R18, 0x1, R28, P3 ;  /* 0x00000001121c7824 */ /* 0x000fe200018e061c */
[----:B------:R2:W-:Y:S01]  /*30b70*/  STL [R1+0x6e4], R29 ;  /* 0x0006e41d01007387 */ /* 0x0005e20000100800 */
[----:B------:R-:W-:-:S03]  /*30b80*/  IADD3 R27, P3, PT, R16, R27, RZ ;  /* 0x0000001b101b7210 */ /* 0x000fc60007f7e0ff */
[----:B------:R2:W-:Y:S01]  /*30b90*/  STL [R1+0x18dc], R24 ;  /* 0x0018dc1801007387 */ /* 0x0005e20000100800 */
[----:B------:R-:W-:-:S03]  /*30ba0*/  IMAD.X R26, R18, 0x1, R26, P4 ;  /* 0x00000001121a7824 */ /* 0x000fc600020e061a */
[----:B------:R2:W-:Y:S04]  /*30bb0*/  STL [R1+0x6f8], R28 ;  /* 0x0006f81c01007387 */ /* 0x0005e80000100800 */
[----:B------:R2:W-:Y:S04]  /*30bc0*/  STL [R1+0x6dc], R27 ;  /* 0x0006dc1b01007387 */ /* 0x0005e80000100800 */
[----:B------:R2:W-:Y:S01]  /*30bd0*/  STL [R1+0x6f0], R26 ;  /* 0x0006f01a01007387 */ /* 0x0005e20000100800 */
[----:B------:R-:W-:Y:S01]  /*30be0*/  IADD3 R7, P4, PT, R16, R7, RZ ;  /* 0x0000000710077210 */ /* 0x000fe20007f9e0ff */
[----:B0-----:R-:W-:-:S02]  /*30bf0*/  IMAD R19, R24, -0x80, R19 ;  /* 0xffffff8018137824 */ /* 0x001fc400078e0213 */
[----:B---3--:R-:W-:-:S05]  /*30c00*/  IMAD.X R25, R18, 0x1, R25, P6 ;  /* 0x0000000112197824 */ /* 0x008fca00030e0619 */
[----:B------:R2:W-:Y:S01]  /*30c10*/  STL [R1+0x6e8], R25 ;  /* 0x0006e81901007387 */ /* 0x0005e20000100800 */
[----:B------:R-:W-:Y:S01]  /*30c20*/  IMAD.X R8, R18, 0x1, R8, P4 ;  /* 0x0000000112087824 */ /* 0x000fe200020e0608 */
[C---:B------:R-:W-:Y:S02]  /*30c30*/  IADD3 R5, P6, PT, R16.reuse, R5, RZ ;  /* 0x0000000510057210 */ /* 0x040fe40007fde0ff */
[----:B------:R-:W-:Y:S01]  /*30c40*/  IADD3 R0, P4, PT, R16, R0, RZ ;  /* 0x0000000010007210 */ /* 0x000fe20007f9e0ff */
[----:B----4-:R-:W-:-:S05]  /*30c50*/  IMAD.X R23, R18, 0x1, R23, P1 ;  /* 0x0000000112177824 */ /* 0x010fca00008e0617 */
[----:B------:R2:W-:Y:S01]  /*30c60*/  STL [R1+0x6e0], R23 ;  /* 0x0006e01701007387 */ /* 0x0005e20000100800 */
[----:B------:R-:W-:Y:S01]  /*30c70*/  IADD3 R3, P1, PT, R16, R3, RZ ;  /* 0x0000000310037210 */ /* 0x000fe20007f3e0ff */
[C---:B------:R-:W-:Y:S02]  /*30c80*/  IMAD.X R6, R18.reuse, 0x1, R6, P6 ;  /* 0x0000000112067824 */ /* 0x040fe400030e0606 */
[----:B-----5:R-:W-:-:S05]  /*30c90*/  IMAD.X R22, R18, 0x1, R22, P3 ;  /* 0x0000000112167824 */ /* 0x020fca00018e0616 */
[----:B------:R2:W-:Y:S04]  /*30ca0*/  STL [R1+0x6d8], R22 ;  /* 0x0006d81601007387 */ /* 0x0005e80000100800 */
[----:B------:R2:W-:Y:S01]  /*30cb0*/  STL.S16 [R1+0x6b8], R21 ;  /* 0x0006b81501007387 */ /* 0x0005e20000100600 */
[----:B------:R-:W-:Y:S01]  /*30cc0*/  ISETP.GT.AND P3, PT, R19, RZ, PT ;  /* 0x000000ff1300720c */ /* 0x000fe20003f64270 */
[C---:B------:R-:W-:Y:S02]  /*30cd0*/  IMAD.X R4, R18.reuse, 0x1, R4, P1 ;  /* 0x0000000112047824 */ /* 0x040fe400008e0604 */
[----:B------:R-:W-:Y:S01]  /*30ce0*/  IMAD.X R2, R18, 0x1, R2, P4 ;  /* 0x0000000112027824 */ /* 0x000fe200020e0602 */
[----:B-1----:R-:W-:Y:S09]  /*30cf0*/  @!P2 BRA `(.L_x_8) ;  /* 0x000002240058a947 */ /* 0x002ff20003800000 */
.L_x_16:
[----:B------:R0:W-:Y:S04]  /*30d00*/  STL [R1+0x1fa4], R6 ;  /* 0x001fa40601007387 */ /* 0x0001e80000100800 */
[----:B0-----:R-:W3:Y:S01]  /*30d10*/  LDL R6, [R1+0x6b8] ;  /* 0x0006b80001067983 */ /* 0x001ee20000100800 */
[----:B------:R-:W-:Y:S01]  /*30d20*/  @P3 IMAD.MOV.U32 R20, RZ, RZ, R0 ;  /* 0x000000ffff143224 */ /* 0x000fe200078e0000 */
[----:B------:R-:W-:Y:S01]  /*30d30*/  ISETP.GT.AND P1, PT, R19, 0x1, PT ;  /* 0x000000011300780c */ /* 0x000fe20003f24270 */
[----:B--2---:R-:W-:Y:S01]  /*30d40*/  @P3 IMAD.MOV.U32 R21, RZ, RZ, R2 ;  /* 0x000000ffff153224 */ /* 0x004fe200078e0002 */
[----:B------:R0:W-:Y:S04]  /*30d50*/  STL [R1+0x1fa0], R7 ;  /* 0x001fa00701007387 */ /* 0x0001e80000100800 */
[----:B------:R-:W-:Y:S04]  /*30d60*/  STL [R1+0x1f9c], R8 ;  /* 0x001f9c0801007387 */ /* 0x000fe80000100800 */
[----:B------:R-:W-:Y:S01]  /*30d70*/  STL [R1+0x1ad0], R47 ;  /* 0x001ad02f01007387 */ /* 0x000fe20000100800 */
[----:B0-----:R-:W-:-:S03]  /*30d80*/  PRMT R7, RZ, 0x7610, R7 ;  /* 0x00007610ff077816 */ /* 0x001fc60000000007 */
        /* <DEDUP_REMOVED lines=90> */
[----:B---3--:R-:W2:Y:S04]  /*31330*/  @P3 LDG.E.U8 R6, desc[UR14][R20.64] ;  /* 0x0000000e14063981 */ /* 0x008ea8000c1e1100 */
        /* <DEDUP_REMOVED lines=299> */
[----:B--2---:R0:W-:Y:S04]  /*325f0*/  @P3 STL [R1+0x6b8], R6 ;  /* 0x0006b80601003387 */ /* 0x0041e80000100800 */
[----:B0-----:R-:W2:Y:S01]  /*32600*/  LDL.LU R6, [R1+0x1fa4] ;  /* 0x001fa40001067983 */ /* 0x001ea20000300800 */
[----:B------:R-:W-:-:S02]  /*32610*/  @P3 IMAD.MOV.U32 R20, RZ, RZ, R3 ;  /* 0x000000ffff143224 */ /* 0x000fc400078e0003 */
[----:B------:R-:W-:Y:S01]  /*32620*/  @P3 IMAD.MOV.U32 R21, RZ, RZ, R4 ;  /* 0x000000ffff153224 */ /* 0x000fe200078e0004 */
[----:B------:R-:W-:-:S04]  /*32630*/  PRMT R8, RZ, 0x7610, R8 ;  /* 0x00007610ff087816 */ /* 0x000fc80000000008 */
[----:B------:R0:W3:Y:S02]  /*32640*/  @P3 LDG.E.U8 R7, desc[UR14][R20.64] ;  /* 0x0000000e14073981 */ /* 0x0000e4000c1e1100 */
[----:B0-----:R-:W-:Y:S02]  /*32650*/  @P3 IMAD.MOV.U32 R20, RZ, RZ, R5 ;  /* 0x000000ffff143224 */ /* 0x001fe400078e0005 */
[----:B--2---:R-:W-:-:S05]  /*32660*/  @P3 IMAD.MOV.U32 R21, RZ, RZ, R6 ;  /* 0x000000ffff153224 */ /* 0x004fca00078e0006 */
[----:B------:R-:W2:Y:S04]  /*32670*/  @P3 LDG.E.U8 R8, desc[UR14][R20.64] ;  /* 0x0000000e14083981 */ /* 0x000ea8000c1e1100 */
[----:B------:R-:W-:Y:S04]  /*32680*/  STL [R1+0x1904], R3 ;  /* 0x0019040301007387 */ /* 0x000fe80000100800 */
[----:B------:R-:W-:Y:S04]  /*32690*/  STL [R1+0x1900], R4 ;  /* 0x0019000401007387 */ /* 0x000fe80000100800 */
[----:B---3--:R0:W-:Y:S04]  /*326a0*/  STL [R1+0x6b4], R7 ;  /* 0x0006b40701007387 */ /* 0x0081e80000100800 */
[----:B0-----:R-:W3:Y:S04]  /*326b0*/  LDL.LU R7, [R1+0x1fa0] ;  /* 0x001fa00001077983 */ /* 0x001ee80000300800 */
[----:B------:R-:W-:Y:S04]  /*326c0*/  STL [R1+0x190c], R5 ;  /* 0x00190c0501007387 */ /* 0x000fe80000100800 */
[----:B------:R-:W-:Y:S04]  /*326d0*/  STL [R1+0x1908], R6 ;  /* 0x0019080601007387 */ /* 0x000fe80000100800 */
[----:B--2---:R0:W-:Y:S04]  /*326e0*/  STL [R1+0x6b0], R8 ;  /* 0x0006b00801007387 */ /* 0x0041e80000100800 */
[----:B0-----:R-:W2:Y:S01]  /*326f0*/  LDL.LU R8, [R1+0x1f9c] ;  /* 0x001f9c0001087983 */ /* 0x001ea20000300800 */
[----:B------:R-:W-:Y:S01]  /*32700*/  PRMT R47, RZ, 0x7610, R47 ;  /* 0x00007610ff2f7816 */ /* 0x000fe2000000002f */
[----:B---3--:R-:W-:-:S02]  /*32710*/  @P3 IMAD.MOV.U32 R20, RZ, RZ, R7 ;  /* 0x000000ffff143224 */ /* 0x008fc400078e0007 */
[----:B--2---:R-:W-:-:S05]  /*32720*/  @P3 IMAD.MOV.U32 R21, RZ, RZ, R8 ;  /* 0x000000ffff153224 */ /* 0x004fca00078e0008 */
[----:B------:R-:W2:Y:S04]  /*32730*/  @P3 LDG.E.U8 R47, desc[UR14][R20.64] ;  /* 0x0000000e142f3981 */ /* 0x000ea8000c1e1100 */
[----:B------:R-:W-:Y:S04]  /*32740*/  STL [R1+0x1914], R7 ;  /* 0x0019140701007387 */ /* 0x000fe80000100800 */
[----:B------:R-:W-:Y:S04]  /*32750*/  STL [R1+0x1910], R8 ;  /* 0x0019100801007387 */ /* 0x000fe80000100800 */
[----:B--2---:R0:W-:Y:S04]  /*32760*/  STL [R1+0x6ac], R47 ;  /* 0x0006ac2f01007387 */ /* 0x0041e80000100800 */
[----:B0-----:R-:W2:Y:S04]  /*32770*/  LDL.LU R47, [R1+0x1f98] ;  /* 0x001f9800012f7983 */ /* 0x001ea80000300800 */
[----:B------:R-:W3:Y:S04]  /*32780*/  LDL R20, [R1+0x6d8] ;  /* 0x0006d80001147983 */ /* 0x000ee80000100800 */
[----:B------:R-:W3:Y:S01]  /*32790*/  LDL R21, [R1+0x6dc] ;  /* 0x0006dc0001157983 */ /* 0x000ee20000100800 */
[----:B------:R-:W-:-:S02]  /*327a0*/  PRMT R27, RZ, 0x7610, R27 ;  /* 0x00007610ff1b7816 */ /* 0x000fc4000000001b */
[----:B---3--:R-:W-:-:S04]  /*327b0*/  @P1 LOP3.LUT R21, R21, R20, RZ, 0x3c, !PT ;  /* 0x0000001415151212 */ /* 0x008fc800078e3cff */
[----:B------:R-:W-:-:S04]  /*327c0*/  @P1 LOP3.LUT R20, R21, R20, RZ, 0x3c, !PT ;  /* 0x0000001415141212 */ /* 0x000fc800078e3cff */
[----:B------:R-:W-:-:S05]  /*327d0*/  @P1 LOP3.LUT R21, R21, R20, RZ, 0x3c, !PT ;  /* 0x0000001415151212 */ /* 0x000fca00078e3cff */
[----:B------:R-:W3:Y:S04]  /*327e0*/  @P1 LDG.E.U8 R27, desc[UR14][R20.64] ;  /* 0x0000000e141b1981 */ /* 0x000ee8000c1e1100 */
[----:B---3--:R0:W-:Y:S04]  /*327f0*/  STL [R1+0x6a8], R27 ;  /* 0x0006a81b01007387 */ /* 0x0081e80000100800 */
[----:B0-----:R-:W3:Y:S04]  /*32800*/  LDL.LU R27, [R1+0x1f94] ;  /* 0x001f9400011b7983 */ /* 0x001ee80000300800 */
[----:B------:R-:W4:Y:S04]  /*32810*/  LDL R20, [R1+0x6e0] ;  /* 0x0006e00001147983 */ /* 0x000f280000100800 */
[----:B------:R-:W4:Y:S01]  /*32820*/  LDL R21, [R1+0x6e4] ;  /* 0x0006e40001157983 */ /* 0x000f220000100800 */
[----:B--2---:R-:W-:-:S02]  /*32830*/  PRMT R47, RZ, 0x7610, R47 ;  /* 0x00007610ff2f7816 */ /* 0x004fc4000000002f */
[----:B----4-:R-:W-:-:S04]  /*32840*/  @P1 LOP3.LUT R21, R21, R20, RZ, 0x3c, !PT ;  /* 0x0000001415151212 */ /* 0x010fc800078e3cff */
[----:B------:R-:W-:-:S04]  /*32850*/  @P1 LOP3.LUT R20, R21, R20, RZ, 0x3c, !PT ;  /* 0x0000001415141212 */ /* 0x000fc800078e3cff */
[----:B------:R-:W-:-:S05]  /*32860*/  @P1 LOP3.LUT R21, R21, R20, RZ, 0x3c, !PT ;  /* 0x0000001415151212 */ /* 0x000fca00078e3cff */
[----:B------:R-:W2:Y:S04]  /*32870*/  @P1 LDG.E.U8 R47, desc[UR14][R20.64] ;  /* 0x0000000e142f1981 */ /* 0x000ea8000c1e1100 */
[----:B--2---:R0:W-:Y:S04]  /*32880*/  STL [R1+0x694], R47 ;  /* 0x0006942f01007387 */ /* 0x0041e80000100800 */
[----:B0-----:R-:W2:Y:S04]  /*32890*/  LDL.LU R47, [R1+0x1f90] ;  /* 0x001f9000012f7983 */ /* 0x001ea80000300800 */
[----:B------:R-:W4:Y:S04]  /*328a0*/  LDL R20, [R1+0x6e8] ;  /* 0x0006e80001147983 */ /* 0x000f280000100800 */
[----:B------:R-:W4:Y:S01]  /*328b0*/  LDL R21, [R1+0x6ec] ;  /* 0x0006ec0001157983 */ /* 0x000f220000100800 */
[----:B---3--:R-:W-:-:S02]  /*328c0*/  PRMT R27, RZ, 0x7610, R27 ;  /* 0x00007610ff1b7816 */ /* 0x008fc4000000001b */
[----:B----4-:R-:W-:-:S04]  /*328d0*/  @P1 LOP3.LUT R21, R21, R20, RZ, 0x3c, !PT ;  /* 0x0000001415151212 */ /* 0x010fc800078e3cff */
        /* <DEDUP_REMOVED lines=11> */
[----:B------:R-:W2:Y:S01]  /*32990*/  @P1 LDG.E.U8 R47, desc[UR14][R20.64] ;  /* 0x0000000e142f1981 */ /* 0x000ea2000c1e1100 */
[----:B------:R-:W-:-:S03]  /*329a0*/  ISETP.GT.AND P2, PT, R19, 0x2, PT ;  /* 0x000000021300780c */ /* 0x000fc60003f44270 */
        /* <DEDUP_REMOVED lines=2806> */
[----:B------:R-:W-:-:S02]  /*3d910*/  PRMT R43, RZ, 0x7610, R43 ;  /* 0x00007610ff2b7816 */ /* 0x000fc4000000002b */
[----:B----4-:R-:W-:-:S04]  /*3d920*/  @P1 LOP3.LUT R21, R21, R20, RZ, 0x3c, !PT ;  /* 0x0000001415151212 */ /* 0x010fc800078e3cff */
[----:B------:R-:W-:-:S04]  /*3d930*/  @P1 LOP3.LUT R20, R21, R20, RZ, 0x3c, !PT ;  /* 0x0000001415141212 */ /* 0x000fc800078e3cff */
[----:B------:R-:W-:-:S05]  /*3d940*/  @P1 LOP3.LUT R21, R21, R20, RZ, 0x3c, !PT ;  /* 0x0000001415151212 */ /* 0x000fca00078e3cff */
[----:B------:R-:W4:Y:S01]  /*3d950*/  @P1 LDG.E.U8 R43, desc[UR14][R20.64] ;  /* 0x0000000e142b1981 */ /* 0x000f22000c1e1100 */
[----:B------:R-:W-:-:S03]  /*3d960*/  ISETP.GT.AND P2, PT, R19, 0x4e, PT ;  /* 0x0000004e1300780c */ /* 0x000fc60003f44270 */
[----:B----4-:R0:W-:Y:S04]  /*3d970*/  STL [R1+0x188], R43 ;  /* 0x0001882b01007387 */ /* 0x0101e80000100800 */
[----:B0-----:R-:W4:Y:S04]  /*3d980*/  LDL.LU R43, [R1+0x1ac8] ;  /* 0x001ac800012b7983 */ /* 0x001f280000300800 */
[----:B------:R-:W2:Y:S04]  /*3d990*/  LDL R20, [R1+0xf80] ;  /* 0x000f800001147983 */ /* 0x000ea80000100800 */
[----:B------:R-:W2:Y:S01]  /*3d9a0*/  LDL R21, [R1+0xf84] ;  /* 0x000f840001157983 */ /* 0x000ea20000100800 */
[----:B------:R-:W-:-:S02]  /*3d9b0*/  PRMT R26, RZ, 0x7610, R26 ;  /* 0x00007610ff1a7816 */ /* 0x000fc4000000001a */
[----:B--2---:R-:W-:-:S04]  /*3d9c0*/  @P2 LOP3.LUT R21, R21, R20, RZ, 0x3c, !PT ;  /* 0x0000001415152212 */ /* 0x004fc800078e3cff */
[----:B------:R-:W-:-:S04]  /*3d9d0*/  @P2 LOP3.LUT R20, R21, R20, RZ, 0x3c, !PT ;  /* 0x0000001415142212 */ /* 0x000fc800078e3cff */
[----:B------:R-:W-:-:S05]  /*3d9e0*/  @P2 LOP3.LUT R21, R21, R20, RZ, 0x3c, !PT ;  /* 0x0000001415152212 */ /* 0x000fca00078e3cff */
[----:B------:R-:W2:Y:S04]  /*3d9f0*/  @P2 LDG.E.U8 R26, desc[UR14][R20.64] ;  /* 0x0000000e141a2981 */ /* 0x000ea8000c1e1100 */
[----:B--2---:R0:W-:Y:S04]  /*3da00*/  STL [R1+0x384], R26 ;  /* 0x0003841a01007387 */ /* 0x0041e80000100800 */
[----:B0-----:R-:W2:Y:S04]  /*3da10*/  LDL.LU R26, [R1+0x1ac4] ;  /* 0x001ac400011a7983 */ /* 0x001ea80000300800 */
        /* <DEDUP_REMOVED lines=24> */
[----:B------:R-:W2:Y:S01]  /*3dba0*/  @P2 LDG.E.U8 R40, desc[UR14][R20.64] ;  /* 0x0000000e14282981 */ /* 0x000ea2000c1e1100 */
[----:B------:R-:W-:-:S03]  /*3dbb0*/  ISETP.GT.AND P1, PT, R19, 0x4f, PT ;  /* 0x0000004f1300780c */ /* 0x000fc60003f24270 */
        /* <DEDUP_REMOVED lines=442> */
[----:B------:R0:W2:Y:S04]  /*3f760*/  @P2 LDG.E.U8 R47, desc[UR14][R20.64] ;  /* 0x0000000e142f2981 */ /* 0x0000a8000c1e1100 */
[----:B------:R-:W0:Y:S04]  /*3f770*/  LDL R20, [R1+0x1120] ;  /* 0x0011200001147983 */ /* 0x000e280000100800 */
[----:B------:R-:W0:Y:S01]  /*3f780*/  LDL R21, [R1+0x1124] ;  /* 0x0011240001157983 */ /* 0x000e220000100800 */
[----:B------:R-:W-:Y:S02]  /*3f790*/  ISETP.GT.AND P1, PT, R19, 0x5b, PT ;  /* 0x0000005b1300780c */ /* 0x000fe40003f24270 */
[----:B------:R-:W-:-:S11]  /*3f7a0*/  PRMT R58, RZ, 0x7610, R58 ;  /* 0x00007610ff3a7816 */ /* 0x000fd6000000003a */
[----:B0-----:R-:W-:-:S04]  /*3f7b0*/  @P1 LOP3.LUT R21, R21, R20, RZ, 0x3c, !PT ;  /* 0x0000001415151212 */ /* 0x001fc800078e3cff */
[----:B------:R-:W-:-:S04]  /*3f7c0*/  @P1 LOP3.LUT R20, R21, R20, RZ, 0x3c, !PT ;  /* 0x0000001415141212 */ /* 0x000fc800078e3cff */
[----:B------:R-:W-:-:S05]  /*3f7d0*/  @P1 LOP3.LUT R21, R21, R20, RZ, 0x3c, !PT ;  /* 0x0000001415151212 */ /* 0x000fca00078e3cff */
[----:B------:R-:W3:Y:S04]  /*3f7e0*/  @P1 LDG.E.U8 R58, desc[UR14][R20.64] ;  /* 0x0000000e143a1981 */ /* 0x000ee8000c1e1100 */
[----:B--2---:R0:W-:Y:S04]  /*3f7f0*/  STL [R1+0xcc], R47 ;  /* 0x0000cc2f01007387 */ /* 0x0041e80000100800 */
[----:B0-----:R-:W2:Y:S04]  /*3f800*/  LDL R47, [R1+0x114c] ;  /* 0x00114c00012f7983 */ /* 0x001ea80000100800 */
[----:B---3--:R0:W-:Y:S04]  /*3f810*/  STL [R1+0xc4], R58 ;  /* 0x0000c43a01007387 */ /* 0x0081e80000100800 */
[----:B0-----:R-:W3:Y:S04]  /*3f820*/  LDL.LU R58, [R1+0x19f8] ;  /* 0x0019f800013a7983 */ /* 0x001ee80000300800 */
        /* <DEDUP_REMOVED lines=35> */
[----:B------:R-:W-:-:S03]  /*3fa60*/  PRMT R27, RZ, 0x7610, R27 ;  /* 0x00007610ff1b7816 */ /* 0x000fc6000000001b */
[----:B--2---:R0:W-:Y:S04]  /*3fa70*/  STL [R1+0xac], R50 ;  /* 0x0000ac3201007387 */ /* 0x0041e80000100800 */
[----:B0-----:R-:W2:Y:S04]  /*3fa80*/  LDL.LU R50, [R1+0x19e8] ;  /* 0x0019e80001327983 */ /* 0x001ea80000300800 */
[----:B------:R-:W2:Y:S01]  /*3fa90*/  LDL R21, [R1+0x1148] ;  /* 0x0011480001157983 */ /* 0x000ea20000100800 */
[----:B------:R-:W-:Y:S01]  /*3faa0*/  @P2 IMAD.MOV.U32 R20, RZ, RZ, R47 ;  /* 0x000000ffff142224 */ /* 0x000fe200078e002f */
[----:B------:R-:W-:-:S02]  /*3fab0*/  PRMT R48, RZ, 0x7610, R48 ;  /* 0x00007610ff307816 */ /* 0x000fc40000000030 */
[----:B------:R-:W3:Y:S04]  /*3fac0*/  LDL R47, [R1+0x1178] ;  /* 0x00117800012f7983 */ /* 0x000ee80000100800 */
[----:B--2---:R0:W2:Y:S04]  /*3fad0*/  @P2 LDG.E.U8 R27, desc[UR14][R20.64] ;  /* 0x0000000e141b2981 */ /* 0x0040a8000c1e1100 */
[----:B------:R-:W0:Y:S04]  /*3fae0*/  LDL R20, [R1+0x1150] ;  /* 0x0011500001147983 */ /* 0x000e280000100800 */
[----:B------:R-:W0:Y:S02]  /*3faf0*/  LDL R21, [R1+0x1154] ;  /* 0x0011540001157983 */ /* 0x000e240000100800 */
        /* <DEDUP_REMOVED lines=39> */
[----:B------:R-:W-:Y:S02]  /*3fd70*/  PRMT R53, RZ, 0x7610, R53 ;  /* 0x00007610ff357816 */ /* 0x000fe40000000035 */
[----:B--2---:R-:W-:-:S04]  /*3fd80*/  @P1 LOP3.LUT R21, R21, R20, RZ, 0x3c, !PT ;  /* 0x0000001415151212 */ /* 0x004fc800078e3cff */
[----:B------:R-:W-:-:S04]  /*3fd90*/  @P1 LOP3.LUT R20, R21, R20, RZ, 0x3c, !PT ;  /* 0x0000001415141212 */ /* 0x000fc800078e3cff */
[----:B------:R-:W-:-:S05]  /*3fda0*/  @P1 LOP3.LUT R21, R21, R20, RZ, 0x3c, !PT ;  /* 0x0000001415151212 */ /* 0x000fca00078e3cff */
[----:B------:R0:W2:Y:S02]  /*3fdb0*/  @P1 LDG.E.U8 R51, desc[UR14][R20.64] ;  /* 0x0000000e14331981 */ /* 0x0000a4000c1e1100 */
[----:B0-----:R-:W-:Y:S02]  /*3fdc0*/  @P1 IMAD.MOV.U32 R20, RZ, RZ, R27 ;  /* 0x000000ffff141224 */ /* 0x001fe400078e001b */
[----:B------:R-:W-:-:S05]  /*3fdd0*/  @P1 IMAD.MOV.U32 R21, RZ, RZ, R47 ;  /* 0x000000ffff151224 */ /* 0x000fca00078e002f */
[----:B------:R-:W3:Y:S04]  /*3fde0*/  @P1 LDG.E.U8 R53, desc[UR14][R20.64] ;  /* 0x0000000e14351981 */ /* 0x000ee8000c1e1100 */
[----:B--2---:R0:W-:Y:S04]  /*3fdf0*/  STL [R1+0x90], R51 ;  /* 0x0000903301007387 */ /* 0x0041e80000100800 */
[----:B0-----:R-:W2:Y:S04]  /*3fe00*/  LDL.LU R51, [R1+0x19d4] ;  /* 0x0019d40001337983 */ /* 0x001ea80000300800 */
[----:B------:R-:W2:Y:S04]  /*3fe10*/  LDL R47, [R1+0x11a0] ;  /* 0x0011a000012f7983 */ /* 0x000ea80000100800 */
[----:B------:R-:W2:Y:S04]  /*3fe20*/  LDL R27, [R1+0x11a4] ;  /* 0x0011a400011b7983 */ /* 0x000ea80000100800 */
[----:B---3--:R0:W-:Y:S04]  /*3fe30*/  STL [R1+0x8c], R53 ;  /* 0x00008c3501007387 */ /* 0x0081e80000100800 */
[----:B0-----:R-:W3:Y:S04]  /*3fe40*/  LDL.LU R53, [R1+0x19d0] ;  /* 0x0019d00001357983 */ /* 0x001ee80000300800 */
[----:B------:R-:W2:Y:S04]  /*3fe50*/  LDL R20, [R1+0x1180] ;  /* 0x0011800001147983 */ /* 0x000ea80000100800 */
[----:B------:R-:W2:Y:S01]  /*3fe60*/  LDL R21, [R1+0x1184] ;  /* 0x0011840001157983 */ /* 0x000ea20000100800 */
[----:B------:R-:W-:-:S02]  /*3fe70*/  ISETP.GT.AND P2, PT, R19, 0x5e, PT ;  /* 0x0000005e1300780c */ /* 0x000fc40003f44270 */
[----:B------:R-:W-:-:S11]  /*3fe80*/  PRMT R55, RZ, 0x7610, R55 ;  /* 0x00007610ff377816 */ /* 0x000fd60000000037 */
        /* <DEDUP_REMOVED lines=26> */
[----:B------:R-:W-:-:S02]  /*40030*/  ISETP.GT.AND P1, PT, R19, 0x5f, PT ;  /* 0x0000005f1300780c */ /* 0x000fc40003f24270 */
[----:B------:R-:W-:Y:S02]  /*40040*/  PRMT R61, RZ, 0x7610, R61 ;  /* 0x00007610ff3d7816 */ /* 0x000fe4000000003d */
        /* <DEDUP_REMOVED lines=44> */
[----:B----4-:R-:W-:-:S02]  /*40310*/  PRMT R43, RZ, 0x7610, R43 ;  /* 0x00007610ff2b7816 */ /* 0x010fc4000000002b */
[----:B------:R-:W-:Y:S02]  /*40320*/  PRMT R71, RZ, 0x7610, R71 ;  /* 0x00007610ff477816 */ /* 0x000fe40000000047 */
[----:B--2---:R-:W-:-:S04]  /*40330*/  @P2 LOP3.LUT R21, R21, R20, RZ, 0x3c, !PT ;  /* 0x0000001415152212 */ /* 0x004fc800078e3cff */
[----:B------:R-:W-:-:S04]  /*40340*/  @P2 LOP3.LUT R20, R21, R20, RZ, 0x3c, !PT ;  /* 0x0000001415142212 */ /* 0x000fc800078e3cff */
[----:B------:R-:W-:-:S05]  /*40350*/  @P2 LOP3.LUT R21, R21, R20, RZ, 0x3c, !PT ;  /* 0x0000001415152212 */ /* 0x000fca00078e3cff */
[----:B------:R0:W2:Y:S02]  /*40360*/  @P2 LDG.E.U8 R43, desc[UR14][R20.64] ;  /* 0x0000000e142b2981 */ /* 0x0000a4000c1e1100 */
[----:B0-----:R-:W-:Y:S02]  /*40370*/  @P2 IMAD.MOV.U32 R20, RZ, RZ, R27 ;  /* 0x000000ffff142224 */ /* 0x001fe400078e001b */
[----:B------:R-:W-:-:S05]  /*40380*/  @P2 IMAD.MOV.U32 R21, RZ, RZ, R47 ;  /* 0x000000ffff152224 */ /* 0x000fca00078e002f */
[----:B------:R-:W4:Y:S04]  /*40390*/  @P2 LDG.E.U8 R71, desc[UR14][R20.64] ;  /* 0x0000000e14472981 */ /* 0x000f28000c1e1100 */
[----:B--2---:R0:W-:Y:S04]  /*403a0*/  STL [R1+0x84], R43 ;  /* 0x0000842b01007387 */ /* 0x0041e80000100800 */
[----:B------:R-:W2:Y:S04]  /*403b0*/  LDL R47, [R1+0x11f0] ;  /* 0x0011f000012f7983 */ /* 0x000ea80000100800 */
[----:B------:R-:W2:Y:S04]  /*403c0*/  LDL R27, [R1+0x11f4] ;  /* 0x0011f400011b7983 */ /* 0x000ea80000100800 */
[----:B0-----:R-:W2:Y:S04]  /*403d0*/  LDL R43, [R1+0x11ec] ;  /* 0x0011ec00012b7983 */ /* 0x001ea80000100800 */
        /* <DEDUP_REMOVED lines=35> */
[----:B--2---:R0:W2:Y:S02]  /*40610*/  @P1 LDG.E.U8 R15, desc[UR14][R20.64] ;  /* 0x0000000e140f1981 */ /* 0x0040a4000c1e1100 */
[----:B0-----:R-:W-:Y:S02]  /*40620*/  @P1 IMAD.MOV.U32 R20, RZ, RZ, R27 ;  /* 0x000000ffff141224 */ /* 0x001fe400078e001b */
[----:B------:R-:W-:-:S05]  /*40630*/  @P1 IMAD.MOV.U32 R21, RZ, RZ, R47 ;  /* 0x000000ffff151224 */ /* 0x000fca00078e002f */
[----:B------:R-:W3:Y:S04]  /*40640*/  @P1 LDG.E.U8 R26, desc[UR14][R20.64] ;  /* 0x0000000e141a1981 */ /* 0x000ee8000c1e1100 */
[----:B--2---:R0:W-:Y:S04]  /*40650*/  STL [R1+0x70], R15 ;  /* 0x0000700f01007387 */ /* 0x0041e80000100800 */
[----:B0-----:R-:W2:Y:S04]  /*40660*/  LDL.LU R15, [R1+0x199c] ;  /* 0x00199c00010f7983 */ /* 0x001ea80000300800 */
[----:B------:R-:W2:Y:S04]  /*40670*/  LDL R20, [R1+0x11f8] ;  /* 0x0011f80001147983 */ /* 0x000ea80000100800 */
[----:B------:R-:W2:Y:S01]  /*40680*/  LDL R21, [R1+0x11fc] ;  /* 0x0011fc0001157983 */ /* 0x000ea20000100800 */
[----:B------:R-:W-:-:S03]  /*40690*/  PRMT R10, RZ, 0x7610, R10 ;  /* 0x00007610ff0a7816 */ /* 0x000fc6000000000a */
[----:B------:R-:W4:Y:S04]  /*406a0*/  LDL R47, [R1+0x1214] ;  /* 0x00121400012f7983 */ /* 0x000f280000100800 */
[----:B------:R-:W4:Y:S04]  /*406b0*/  LDL R27, [R1+0x1218] ;  /* 0x00121800011b7983 */ /* 0x000f280000100800 */
[----:B---3--:R0:W-:Y:S01]  /*406c0*/  STL [R1+0x6c], R26 ;  /* 0x00006c1a01007387 */ /* 0x0081e20000100800 */
[----:B------:R-:W-:Y:S02]  /*406d0*/  ISETP.GT.AND P2, PT, R19, 0x62, PT ;  /* 0x000000621300780c */ /* 0x000fe40003f44270 */
[----:B------:R-:W-:Y:S01]  /*406e0*/  PRMT R82, RZ, 0x7610, R82 ;  /* 0x00007610ff527816 */ /* 0x000fe20000000052 */
[----:B0-----:R-:W3:Y:S01]  /*406f0*/  LDL R26, [R1+0x121c] ;  /* 0x00121c00011a7983 */ /* 0x001ee20000100800 */
[----:B--2---:R-:W-:-:S04]  /*40700*/  @P1 LOP3.LUT R21, R21, R20, RZ, 0x3c, !PT ;  /* 0x0000001415151212 */ /* 0x004fc800078e3cff */
[----:B------:R-:W-:-:S04]  /*40710*/  @P1 LOP3.LUT R20, R21, R20, RZ, 0x3c, !PT ;  /* 0x0000001415141212 */ /* 0x000fc800078e3cff */
[----:B------:R-:W-:-:S05]  /*40720*/  @P1 LOP3.LUT R21, R21, R20, RZ, 0x3c, !PT ;  /* 0x0000001415151212 */ /* 0x000fca00078e3cff */
[----:B------:R0:W2:Y:S04]  /*40730*/  @P1 LDG.E.U8 R10, desc[UR14][R20.64] ;  /* 0x0000000e140a1981 */ /* 0x0000a8000c1e1100 */
[----:B------:R-:W0:Y:S04]  /*40740*/  LDL R20, [R1+0x1200] ;  /* 0x0012000001147983 */ /* 0x000e280000100800 */
[----:B------:R-:W0:Y:S02]  /*40750*/  LDL R21, [R1+0x1204] ;  /* 0x0012040001157983 */ /* 0x000e240000100800 */
[----:B0-----:R-:W-:-:S04]  /*40760*/  @P2 LOP3.LUT R21, R21, R20, RZ, 0x3c, !PT ;  /* 0x0000001415152212 */ /* 0x001fc800078e3cff */
[----:B------:R-:W-:-:S04]  /*40770*/  @P2 LOP3.LUT R20, R21, R20, RZ, 0x3c, !PT ;  /* 0x0000001415142212 */ /* 0x000fc800078e3cff */
[----:B------:R-:W-:-:S05]  /*40780*/  @P2 LOP3.LUT R21, R21, R20, RZ, 0x3c, !PT ;  /* 0x0000001415152212 */ /* 0x000fca00078e3cff */
[----:B------:R-:W3:Y:S04]  /*40790*/  @P2 LDG.E.U8 R82, desc[UR14][R20.64] ;  /* 0x0000000e14522981 */ /* 0x000ee8000c1e1100 */
[----:B--2---:R-:W-:Y:S01]  /*407a0*/  STL [R1+0x1974], R10 ;  /* 0x0019740a01007387 */ /* 0x004fe20000100800 */
[----:B------:R-:W-:-:S03]  /*407b0*/  PRMT R40, RZ, 0x7610, R40 ;  /* 0x00007610ff287816 */ /* 0x000fc60000000028 */
[----:B---3--:R-:W-:Y:S04]  /*407c0*/  STL [R1+0x64], R82 ;  /* 0x0000645201007387 */ /* 0x008fe80000100800 */
[----:B------:R-:W2:Y:S01]  /*407d0*/  LDL R21, [R1+0x1208] ;  /* 0x0012080001157983 */ /* 0x000ea20000100800 */
[----:B------:R-:W-:Y:S01]  /*407e0*/  @P2 IMAD.MOV.U32 R20, RZ, RZ, R43 ;  /* 0x000000ffff142224 */ /* 0x000fe200078e002b */
[----:B------:R-:W-:Y:S02]  /*407f0*/  PRMT R42, RZ, 0x7610, R42 ;  /* 0x00007610ff2a7816 */ /* 0x000fe4000000002a */
[----:B------:R-:W-:Y:S01]  /*40800*/  PRMT R11, RZ, 0x7610, R11 ;  /* 0x00007610ff0b7816 */ /* 0x000fe2000000000b */
[----:B------:R-:W3:Y:S04]  /*40810*/  LDL R43, [R1+0x1228] ;  /* 0x00122800012b7983 */ /* 0x000ee80000100800 */
[----:B--2---:R4:W2:Y:S04]  /*40820*/  @P2 LDG.E.U8 R40, desc[UR14][R20.64] ;  /* 0x0000000e14282981 */ /* 0x0048a8000c1e1100 */
[----:B------:R-:W2:Y:S01]  /*40830*/  LDL R21, [R1+0x1210] ;  /* 0x0012100001157983 */ /* 0x000ea20000100800 */
[----:B----4-:R-:W-:-:S05]  /*40840*/  @P2 IMAD.MOV.U32 R20, RZ, RZ, R47 ;  /* 0x000000ffff142224 */ /* 0x010fca00078e002f */
[----:B--2---:R0:W2:Y:S04]  /*40850*/  @P2 LDG.E.U8 R42, desc[UR14][R20.64] ;  /* 0x0000000e142a2981 */ /* 0x0040a8000c1e1100 */
[----:B------:R1:W-:Y:S04]  /*40860*/  STL [R1+0x5c], R40 ;  /* 0x00005c2801007387 */ /* 0x0003e80000100800 */
[----:B------:R-:W4:Y:S01]  /*40870*/  LDL R47, [R1+0x1230] ;  /* 0x00123000012f7983 */ /* 0x000f220000100800 */
[----:B0-----:R-:W-:Y:S02]  /*40880*/  @P2 IMAD.MOV.U32 R20, RZ, RZ, R26 ;  /* 0x000000ffff142224 */ /* 0x001fe400078e001a */
[----:B------:R-:W-:Y:S01]  /*40890*/  @P2 IMAD.MOV.U32 R21, RZ, RZ, R27 ;  /* 0x000000ffff152224 */ /* 0x000fe200078e001b */
[----:B-1----:R-:W3:Y:S04]  /*408a0*/  LDL R40, [R1+0x122c] ;  /* 0x00122c0001287983 */ /* 0x002ee80000100800 */
[----:B------:R0:W3:Y:S04]  /*408b0*/  @P2 LDG.E.U8 R11, desc[UR14][R20.64] ;  /* 0x0000000e140b2981 */ /* 0x0000e8000c1e1100 */
[----:B--2---:R1:W-:Y:S04]  /*408c0*/  STL [R1+0x58], R42 ;  /* 0x0000582a01007387 */ /* 0x0043e80000100800 */
[----:B------:R-:W0:Y:S04]  /*408d0*/  LDL R20, [R1+0x1220] ;  /* 0x0012200001147983 */ /* 0x000e280000100800 */
[----:B------:R-:W0:Y:S01]  /*408e0*/  LDL R21, [R1+0x1224] ;  /* 0x0012240001157983 */ /* 0x000e220000100800 */
[----:B------:R-:W-:-:S02]  /*408f0*/  ISETP.GT.AND P1, PT, R19, 0x63, PT ;  /* 0x000000631300780c */ /* 0x000fc40003f24270 */
[----:B------:R-:W-:Y:S02]  /*40900*/  PRMT R44, RZ, 0x7610, R44 ;  /* 0x00007610ff2c7816 */ /* 0x000fe4000000002c */
[----:B------:R-:W-:Y:S01]  /*40910*/  PRMT R29, RZ, 0x7610, R29 ;  /* 0x00007610ff1d7816 */ /* 0x000fe2000000001d */
[----:B------:R-:W2:Y:S04]  /*40920*/  LDL R27, [R1+0x1238] ;  /* 0x00123800011b7983 */ /* 0x000ea80000100800 */
[----:B------:R-:W2:Y:S04]  /*40930*/  LDL R26, [R1+0x123c] ;  /* 0x00123c00011a7983 */ /* 0x000ea80000100800 */
[----:B-1----:R-:W2:Y:S01]  /*40940*/  LDL R42, [R1+0x1234] ;  /* 0x00123400012a7983 */ /* 0x002ea20000100800 */
[----:B0-----:R-:W-:-:S04]  /*40950*/  @P1 LOP3.LUT R21, R21, R20, RZ, 0x3c, !PT ;  /* 0x0000001415151212 */ /* 0x001fc800078e3cff */
[----:B------:R-:W-:-:S04]  /*40960*/  @P1 LOP3.LUT R20, R21, R20, RZ, 0x3c, !PT ;  /* 0x0000001415141212 */ /* 0x000fc800078e3cff */
[----:B------:R-:W-:-:S05]  /*40970*/  @P1 LOP3.LUT R21, R21, R20, RZ, 0x3c, !PT ;  /* 0x0000001415151212 */ /* 0x000fca00078e3cff */
[----:B------:R3:W4:Y:S02]  /*40980*/  @P1 LDG.E.U8 R44, desc[UR14][R20.64] ;  /* 0x0000000e142c1981 */ /* 0x000724000c1e1100 */
[----:B---3--:R-:W-:Y:S02]  /*40990*/  @P1 IMAD.MOV.U32 R20, RZ, RZ, R40 ;  /* 0x000000ffff141224 */ /* 0x008fe400078e0028 */
[----:B------:R-:W-:-:S05]  /*409a0*/  @P1 IMAD.MOV.U32 R21, RZ, RZ, R43 ;  /* 0x000000ffff151224 */ /* 0x000fca00078e002b */
[----:B------:R2:W3:Y:S04]  /*409b0*/  @P1 LDG.E.U8 R29, desc[UR14][R20.64] ;  /* 0x0000000e141d1981 */ /* 0x0004e8000c1e1100 */
[----:B------:R0:W-:Y:S01]  /*409c0*/  STL [R1+0x1968], R11 ;  /* 0x0019680b01007387 */ /* 0x0001e20000100800 */
[----:B--2---:R-:W-:Y:S01]  /*409d0*/  @P1 IMAD.MOV.U32 R20, RZ, RZ, R42 ;  /* 0x000000ffff141224 */ /* 0x004fe200078e002a */
[----:B0-----:R-:W-:Y:S01]  /*409e0*/  PRMT R11, RZ, 0x7610, R11 ;  /* 0x00007610ff0b7816 */ /* 0x001fe2000000000b */
[----:B----4-:R-:W-:-:S05]  /*409f0*/  @P1 IMAD.MOV.U32 R21, RZ, RZ, R47 ;  /* 0x000000ffff151224 */ /* 0x010fca00078e002f */
[----:B------:R0:W2:Y:S04]  /*40a00*/  @P1 LDG.E.U8 R11, desc[UR14][R20.64] ;  /* 0x0000000e140b1981 */ /* 0x0000a8000c1e1100 */
[----:B------:R1:W-:Y:S04]  /*40a10*/  STL [R1+0x4c], R44 ;  /* 0x00004c2c01007387 */ /* 0x0003e80000100800 */
[----:B------:R-:W4:Y:S04]  /*40a20*/  LDL R43, [R1+0x1244] ;  /* 0x00124400012b7983 */ /* 0x000f280000100800 */
[----:B------:R-:W4:Y:S04]  /*40a30*/  LDL R40, [R1+0x1248] ;  /* 0x0012480001287983 */ /* 0x000f280000100800 */
[----:B-1----:R-:W4:Y:S04]  /*40a40*/  LDL R44, [R1+0x1240] ;  /* 0x00124000012c7983 */ /* 0x002f280000100800 */
[----:B---3--:R1:W-:Y:S01]  /*40a50*/  STL [R1+0x44], R29 ;  /* 0x0000441d01007387 */ /* 0x0083e20000100800 */
[----:B------:R-:W-:-:S02]  /*40a60*/  ISETP.GT.AND P2, PT, R19, 0x64, PT ;  /* 0x000000641300780c */ /* 0x000fc40003f44270 */
[----:B------:R-:W-:Y:S01]  /*40a70*/  PRMT R12, RZ, 0x7610, R12 ;  /* 0x00007610ff0c7816 */ /* 0x000fe2000000000c */
[----:B0-----:R-:W-:Y:S02]  /*40a80*/  @P1 IMAD.MOV.U32 R20, RZ, RZ, R26 ;  /* 0x000000ffff141224 */ /* 0x001fe400078e001a */
[----:B------:R-:W-:Y:S01]  /*40a90*/  @P1 IMAD.MOV.U32 R21, RZ, RZ, R27 ;  /* 0x000000ffff151224 */ /* 0x000fe200078e001b */
[----:B------:R-:W3:Y:S04]  /*40aa0*/  LDL R42, [R1+0x1250] ;  /* 0x00125000012a7983 */ /* 0x000ee80000100800 */
[----:B------:R4:W3:Y:S04]  /*40ab0*/  @P1 LDG.E.U8 R12, desc[UR14][R20.64] ;  /* 0x0000000e140c1981 */ /* 0x0008e8000c1e1100 */
[----:B-1----:R-:W3:Y:S01]  /*40ac0*/  LDL R29, [R1+0x124c] ;  /* 0x00124c00011d7983 */ /* 0x002ee20000100800 */
[----:B------:R-:W-:-:S03]  /*40ad0*/  PRMT R41, RZ, 0x7610, R41 ;  /* 0x00007610ff297816 */ /* 0x000fc60000000029 */
[----:B--2---:R0:W-:Y:S01]  /*40ae0*/  STL [R1+0x40], R11 ;  /* 0x0000400b01007387 */ /* 0x0041e20000100800 */
[----:B------:R-:W-:-:S03]  /*40af0*/  PRMT R23, RZ, 0x7610, R23 ;  /* 0x00007610ff177816 */ /* 0x000fc60000000017 */
[----:B------:R-:W2:Y:S04]  /*40b00*/  LDL R27, [R1+0x1258] ;  /* 0x00125800011b7983 */ /* 0x000ea80000100800 */
[----:B------:R-:W2:Y:S04]  /*40b10*/  LDL R26, [R1+0x125c] ;  /* 0x00125c00011a7983 */ /* 0x000ea80000100800 */
[----:B0-----:R-:W2:Y:S01]  /*40b20*/  LDL R11, [R1+0x1254] ;  /* 0x00125400010b7983 */ /* 0x001ea20000100800 */
[----:B----4-:R-:W-:Y:S02]  /*40b30*/  @P2 IMAD.MOV.U32 R20, RZ, RZ, R43 ;  /* 0x000000ffff142224 */ /* 0x010fe400078e002b */
[----:B------:R-:W-:-:S05]  /*40b40*/  @P2 IMAD.MOV.U32 R21, RZ, RZ, R44 ;  /* 0x000000ffff152224 */ /* 0x000fca00078e002c */
[----:B------:R0:W4:Y:S02]  /*40b50*/  @P2 LDG.E.U8 R41, desc[UR14][R20.64] ;  /* 0x0000000e14292981 */ /* 0x000124000c1e1100 */
[----:B0-----:R-:W-:Y:S02]  /*40b60*/  @P2 IMAD.MOV.U32 R21, RZ, RZ, R40 ;  /* 0x000000ffff152224 */ /* 0x001fe400078e0028 */
[----:B---3--:R-:W-:-:S05]  /*40b70*/  @P2 IMAD.MOV.U32 R20, RZ, RZ, R29 ;  /* 0x000000ffff142224 */ /* 0x008fca00078e001d */
[----:B------:R0:W3:Y:S04]  /*40b80*/  @P2 LDG.E.U8 R23, desc[UR14][R20.64] ;  /* 0x0000000e14172981 */ /* 0x0000e8000c1e1100 */
[----:B------:R1:W-:Y:S01]  /*40b90*/  STL [R1+0x1964], R12 ;  /* 0x0019640c01007387 */ /* 0x0003e20000100800 */
[----:B0-----:R-:W-:Y:S01]  /*40ba0*/  @P2 IMAD.MOV.U32 R21, RZ, RZ, R42 ;  /* 0x000000ffff152224 */ /* 0x001fe200078e002a */
[----:B-1----:R-:W-:Y:S01]  /*40bb0*/  PRMT R12, RZ, 0x7610, R12 ;  /* 0x00007610ff0c7816 */ /* 0x002fe2000000000c */
[----:B--2---:R-:W-:-:S05]  /*40bc0*/  @P2 IMAD.MOV.U32 R20, RZ, RZ, R11 ;  /* 0x000000ffff142224 */ /* 0x004fca00078e000b */
[----:B------:R0:W2:Y:S01]  /*40bd0*/  @P2 LDG.E.U8 R12, desc[UR14][R20.64] ;  /* 0x0000000e140c2981 */ /* 0x0000a2000c1e1100 */
[----:B------:R-:W-:Y:S01]  /*40be0*/  PRMT R13, RZ, 0x7610, R13 ;  /* 0x00007610ff0d7816 */ /* 0x000fe2000000000d */
[----:B0-----:R-:W-:Y:S02]  /*40bf0*/  @P2 IMAD.MOV.U32 R20, RZ, RZ, R26 ;  /* 0x000000ffff142224 */ /* 0x001fe400078e001a */
[----:B------:R-:W-:-:S05]  /*40c00*/  @P2 IMAD.MOV.U32 R21, RZ, RZ, R27 ;  /* 0x000000ffff152224 */ /* 0x000fca00078e001b */
[----:B------:R-:W2:Y:S04]  /*40c10*/  @P2 LDG.E.U8 R13, desc[UR14][R20.64] ;  /* 0x0000000e140d2981 */ /* 0x000ea8000c1e1100 */
[----:B----4-:R0:W-:Y:S04]  /*40c20*/  STL [R1+0x34], R41 ;  /* 0x0000342901007387 */ /* 0x0101e80000100800 */
[----:B------:R-:W4:Y:S04]  /*40c30*/  LDL R40, [R1+0x1264] ;  /* 0x0012640001287983 */ /* 0x000f280000100800 */
[----:B------:R-:W4:Y:S04]  /*40c40*/  LDL R29, [R1+0x1268] ;  /* 0x00126800011d7983 */ /* 0x000f280000100800 */
[----:B0-----:R-:W4:Y:S04]  /*40c50*/  LDL R41, [R1+0x1260] ;  /* 0x0012600001297983 */ /* 0x001f280000100800 */
[----:B---3--:R0:W-:Y:S01]  /*40c60*/  STL [R1+0x2c], R23 ;  /* 0x00002c1701007387 */ /* 0x0081e20000100800 */
[----:B------:R-:W-:-:S03]  /*40c70*/  ISETP.GT.AND P1, PT, R19, 0x65, PT ;  /* 0x000000651300780c */ /* 0x000fc60003f24270 */
[----:B------:R-:W3:Y:S04]  /*40c80*/  LDL R11, [R1+0x1274] ;  /* 0x00127400010b7983 */ /* 0x000ee80000100800 */
[----:B0-----:R-:W3:Y:S01]  /*40c90*/  LDL R23, [R1+0x126c] ;  /* 0x00126c0001177983 */ /* 0x001ee20000100800 */
[----:B------:R-:W-:-:S03]  /*40ca0*/  PRMT R38, RZ, 0x7610, R38 ;  /* 0x00007610ff267816 */ /* 0x000fc60000000026 */
[----:B--2---:R0:W-:Y:S04]  /*40cb0*/  STL [R1+0x28], R12 ;  /* 0x0000280c01007387 */ /* 0x0041e80000100800 */
[----:B------:R-:W2:Y:S04]  /*40cc0*/  LDL R27, [R1+0x1278] ;  /* 0x00127800011b7983 */ /* 0x000ea80000100800 */
[----:B------:R-:W2:Y:S04]  /*40cd0*/  LDL R26, [R1+0x127c] ;  /* 0x00127c00011a7983 */ /* 0x000ea80000100800 */
[----:B0-----:R-:W2:Y:S04]  /*40ce0*/  LDL R12, [R1+0x1270] ;  /* 0x00127000010c7983 */ /* 0x001ea80000100800 */
[----:B------:R-:W-:Y:S01]  /*40cf0*/  STL [R1+0x1960], R13 ;  /* 0x0019600d01007387 */ /* 0x000fe20000100800 */
[----:B----4-:R-:W-:-:S02]  /*40d00*/  @P1 IMAD.MOV.U32 R20, RZ, RZ, R40 ;  /* 0x000000ffff141224 */ /* 0x010fc400078e0028 */
[----:B------:R-:W-:-:S05]  /*40d10*/  @P1 IMAD.MOV.U32 R21, RZ, RZ, R41 ;  /* 0x000000ffff151224 */ /* 0x000fca00078e0029 */
[----:B------:R0:W4:Y:S02]  /*40d20*/  @P1 LDG.E.U8 R38, desc[UR14][R20.64] ;  /* 0x0000000e14261981 */ /* 0x000124000c1e1100 */
[----:B0-----:R-:W-:Y:S02]  /*40d30*/  @P1 IMAD.MOV.U32 R21, RZ, RZ, R29 ;  /* 0x000000ffff151224 */ /* 0x001fe400078e001d */
[----:B---3--:R-:W-:Y:S01]  /*40d40*/  @P1 IMAD.MOV.U32 R20, RZ, RZ, R23 ;  /* 0x000000ffff141224 */ /* 0x008fe200078e0017 */
[----:B------:R-:W3:Y:S04]  /*40d50*/  LDL R29, [R1+0x1280] ;  /* 0x00128000011d7983 */ /* 0x000ee80000100800 */
[----:B------:R-:W4:Y:S01]  /*40d60*/  LDL R23, [R1+0x1284] ;  /* 0x0012840001177983 */ /* 0x000f220000100800 */
[----:B------:R-:W-:-:S02]  /*40d70*/  PRMT R37, RZ, 0x7610, R37 ;  /* 0x00007610ff257816 */ /* 0x000fc40000000025 */
[----:B------:R-:W-:Y:S02]  /*40d80*/  ISETP.GT.AND P2, PT, R19, 0x66, PT ;  /* 0x000000661300780c */ /* 0x000fe40003f44270 */
[----:B------:R-:W-:Y:S02]  /*40d90*/  PRMT R32, RZ, 0x7610, R32 ;  /* 0x00007610ff207816 */ /* 0x000fe40000000020 */
[----:B------:R0:W4:Y:S01]  /*40da0*/  @P1 LDG.E.U8 R37, desc[UR14][R20.64] ;  /* 0x0000000e14251981 */ /* 0x000122000c1e1100 */
[----:B------:R-:W-:Y:S01]  /*40db0*/  PRMT R14, RZ, 0x7610, R14 ;  /* 0x00007610ff0e7816 */ /* 0x000fe2000000000e */
[----:B0-----:R-:W-:Y:S02]  /*40dc0*/  @P1 IMAD.MOV.U32 R20, RZ, RZ, R11 ;  /* 0x000000ffff141224 */ /* 0x001fe400078e000b */
[----:B--2---:R-:W-:Y:S01]  /*40dd0*/  @P1 IMAD.MOV.U32 R21, RZ, RZ, R12 ;  /* 0x000000ffff151224 */ /* 0x004fe200078e000c */
[----:B------:R-:W-:Y:S01]  /*40de0*/  PRMT R24, RZ, 0x7610, R24 ;  /* 0x00007610ff187816 */ /* 0x000fe20000000018 */
[----:B------:R-:W2:Y:S04]  /*40df0*/  LDL R12, [R1+0x1288] ;  /* 0x00128800010c7983 */ /* 0x000ea80000100800 */
[----:B------:R0:W2:Y:S04]  /*40e00*/  @P1 LDG.E.U8 R32, desc[UR14][R20.64] ;  /* 0x0000000e14201981 */ /* 0x0000a8000c1e1100 */
[----:B------:R-:W2:Y:S01]  /*40e10*/  LDL R11, [R1+0x128c] ;  /* 0x00128c00010b7983 */ /* 0x000ea20000100800 */
[----:B0-----:R-:W-:-:S02]  /*40e20*/  @P1 IMAD.MOV.U32 R20, RZ, RZ, R26 ;  /* 0x000000ffff141224 */ /* 0x001fc400078e001a */
[----:B------:R-:W-:-:S05]  /*40e30*/  @P1 IMAD.MOV.U32 R21, RZ, RZ, R27 ;  /* 0x000000ffff151224 */ /* 0x000fca00078e001b */
[----:B------:R3:W2:Y:S02]  /*40e40*/  @P1 LDG.E.U8 R14, desc[UR14][R20.64] ;  /* 0x0000000e140e1981 */ /* 0x0006a4000c1e1100 */
[----:B---3--:R-:W-:Y:S02]  /*40e50*/  @P2 IMAD.MOV.U32 R21, RZ, RZ, R29 ;  /* 0x000000ffff152224 */ /* 0x008fe400078e001d */
[----:B----4-:R-:W-:-:S05]  /*40e60*/  @P2 IMAD.MOV.U32 R20, RZ, RZ, R23 ;  /* 0x000000ffff142224 */ /* 0x010fca00078e0017 */
[----:B------:R-:W3:Y:S04]  /*40e70*/  @P2 LDG.E.U8 R24, desc[UR14][R20.64] ;  /* 0x0000000e14182981 */ /* 0x000ee8000c1e1100 */
[----:B------:R0:W-:Y:S04]  /*40e80*/  STL [R1+0x1c], R38 ;  /* 0x00001c2601007387 */ /* 0x0001e80000100800 */
[----:B0-----:R-:W4:Y:S04]  /*40e90*/  LDL R38, [R1+0x1290] ;  /* 0x0012900001267983 */ /* 0x001f280000100800 */
[----:B------:R0:W-:Y:S04]  /*40ea0*/  STL [R1+0x18], R37 ;  /* 0x0000182501007387 */ /* 0x0001e80000100800 */
[----:B------:R-:W4:Y:S04]  /*40eb0*/  LDL R27, [R1+0x1298] ;  /* 0x00129800011b7983 */ /* 0x000f280000100800 */
[----:B------:R-:W4:Y:S04]  /*40ec0*/  LDL R26, [R1+0x129c] ;  /* 0x00129c00011a7983 */ /* 0x000f280000100800 */
[----:B0-----:R-:W4:Y:S04]  /*40ed0*/  LDL R37, [R1+0x1294] ;  /* 0x0012940001257983 */ /* 0x001f280000100800 */
[----:B--2---:R-:W-:Y:S04]  /*40ee0*/  STL [R1+0x1954], R14 ;  /* 0x0019540e01007387 */ /* 0x004fe80000100800 */
[----:B------:R-:W2:Y:S04]  /*40ef0*/  LDL R29, [R1+0x12a0] ;  /* 0x0012a000011d7983 */ /* 0x000ea80000100800 */
[----:B------:R-:W2:Y:S04]  /*40f00*/  LDL R23, [R1+0x12a4] ;  /* 0x0012a40001177983 */ /* 0x000ea80000100800 */
[----:B------:R0:W-:Y:S04]  /*40f10*/  STL [R1+0x14], R32 ;  /* 0x0000142001007387 */ /* 0x0001e80000100800 */
[----:B0-----:R-:W2:Y:S04]  /*40f20*/  LDL R32, [R1+0x12a8] ;  /* 0x0012a80001207983 */ /* 0x001ea80000100800 */
[----:B---3--:R0:W-:Y:S04]  /*40f30*/  STL [R1+0x204], R24 ;  /* 0x0002041801007387 */ /* 0x0081e80000100800 */
[----:B0-----:R-:W3:Y:S01]  /*40f40*/  LDL R24, [R1+0x12ac] ;  /* 0x0012ac0001187983 */ /* 0x001ee20000100800 */
[----:B------:R-:W-:Y:S01]  /*40f50*/  PRMT R39, RZ, 0x7610, R39 ;  /* 0x00007610ff277816 */ /* 0x000fe20000000027 */
[----:B------:R-:W-:-:S02]  /*40f60*/  @P2 IMAD.MOV.U32 R20, RZ, RZ, R11 ;  /* 0x000000ffff142224 */ /* 0x000fc400078e000b */
[----:B------:R-:W-:Y:S01]  /*40f70*/  @P2 IMAD.MOV.U32 R21, RZ, RZ, R12 ;  /* 0x000000ffff152224 */ /* 0x000fe200078e000c */
[----:B------:R-:W-:Y:S02]  /*40f80*/  ISETP.GT.AND P1, PT, R19, 0x67, PT ;  /* 0x000000671300780c */ /* 0x000fe40003f24270 */
[----:B------:R-:W-:Y:S02]  /*40f90*/  PRMT R36, RZ, 0x7610, R36 ;  /* 0x00007610ff247816 */ /* 0x000fe40000000024 */
[----:B------:R-:W-:Y:S01]  /*40fa0*/  PRMT R35, RZ, 0x7610, R35 ;  /* 0x00007610ff237816 */ /* 0x000fe20000000023 */
[----:B------:R-:W3:Y:S04]  /*40fb0*/  LDL R12, [R1+0x12b0] ;  /* 0x0012b000010c7983 */ /* 0x000ee80000100800 */
[----:B------:R4:W3:Y:S04]  /*40fc0*/  @P2 LDG.E.U8 R39, desc[UR14][R20.64] ;  /* 0x0000000e14272981 */ /* 0x0008e8000c1e1100 */
[----:B------:R-:W3:Y:S01]  /*40fd0*/  LDL R11, [R1+0x12b4] ;  /* 0x0012b400010b7983 */ /* 0x000ee20000100800 */
[----:B----4-:R-:W-:-:S02]  /*40fe0*/  @P2 IMAD.MOV.U32 R20, RZ, RZ, R37 ;  /* 0x000000ffff142224 */ /* 0x010fc400078e0025 */
[----:B------:R-:W-:-:S05]  /*40ff0*/  @P2 IMAD.MOV.U32 R21, RZ, RZ, R38 ;  /* 0x000000ffff152224 */ /* 0x000fca00078e0026 */
[----:B------:R0:W4:Y:S01]  /*41000*/  @P2 LDG.E.U8 R36, desc[UR14][R20.64] ;  /* 0x0000000e14242981 */ /* 0x000122000c1e1100 */
[----:B------:R-:W-:Y:S01]  /*41010*/  PRMT R33, RZ, 0x7610, R33 ;  /* 0x00007610ff217816 */ /* 0x000fe20000000021 */
[----:B0-----:R-:W-:Y:S02]  /*41020*/  @P2 IMAD.MOV.U32 R20, RZ, RZ, R26 ;  /* 0x000000ffff142224 */ /* 0x001fe400078e001a */
[----:B------:R-:W-:Y:S01]  /*41030*/  @P2 IMAD.MOV.U32 R21, RZ, RZ, R27 ;  /* 0x000000ffff152224 */ /* 0x000fe200078e001b */
[----:B------:R-:W4:Y:S04]  /*41040*/  LDL R26, [R1+0x12bc] ;  /* 0x0012bc00011a7983 */ /* 0x000f280000100800 */
[----:B------:R-:W4:Y:S04]  /*41050*/  LDL R27, [R1+0x12b8] ;  /* 0x0012b800011b7983 */ /* 0x000f280000100800 */
[----:B------:R2:W4:Y:S01]  /*41060*/  @P2 LDG.E.U8 R35, desc[UR14][R20.64] ;  /* 0x0000000e14232981 */ /* 0x000522000c1e1100 */
[----:B------:R-:W-:Y:S01]  /*41070*/  PRMT R28, RZ, 0x7610, R28 ;  /* 0x00007610ff1c7816 */ /* 0x000fe2000000001c */
[----:B--2---:R-:W-:-:S02]  /*41080*/  @P1 IMAD.MOV.U32 R20, RZ, RZ, R23 ;  /* 0x000000ffff141224 */ /* 0x004fc400078e0017 */
[----:B------:R-:W-:Y:S01]  /*41090*/  @P1 IMAD.MOV.U32 R21, RZ, RZ, R29 ;  /* 0x000000ffff151224 */ /* 0x000fe200078e001d */
[----:B------:R-:W-:Y:S02]  /*410a0*/  PRMT R31, RZ, 0x7610, R31 ;  /* 0x00007610ff1f7816 */ /* 0x000fe4000000001f */
[----:B------:R-:W-:Y:S01]  /*410b0*/  PRMT R30, RZ, 0x7610, R30 ;  /* 0x00007610ff1e7816 */ /* 0x000fe2000000001e */
[----:B------:R-:W2:Y:S04]  /*410c0*/  LDL R29, [R1+0x12c0] ;  /* 0x0012c000011d7983 */ /* 0x000ea80000100800 */
[----:B------:R0:W2:Y:S04]  /*410d0*/  @P1 LDG.E.U8 R33, desc[UR14][R20.64] ;  /* 0x0000000e14211981 */ /* 0x0000a8000c1e1100 */
[----:B------:R-:W2:Y:S01]  /*410e0*/  LDL R23, [R1+0x12c4] ;  /* 0x0012c40001177983 */ /* 0x000ea20000100800 */
[----:B0-----:R-:W-:-:S02]  /*410f0*/  @P1 IMAD.MOV.U32 R21, RZ, RZ, R32 ;  /* 0x000000ffff151224 */ /* 0x001fc400078e0020 */
[----:B---3--:R-:W-:Y:S02]  /*41100*/  @P1 IMAD.MOV.U32 R20, RZ, RZ, R24 ;  /* 0x000000ffff141224 */ /* 0x008fe400078e0018 */
[----:B------:R-:W3:Y:S04]  /*41110*/  LDL R24, [R1+0x12cc] ;  /* 0x0012cc0001187983 */ /* 0x000ee80000100800 */
[----:B------:R0:W2:Y:S02]  /*41120*/  @P1 LDG.E.U8 R28, desc[UR14][R20.64] ;  /* 0x0000000e141c1981 */ /* 0x0000a4000c1e1100 */
[----:B0-----:R-:W-:Y:S02]  /*41130*/  @P1 IMAD.MOV.U32 R20, RZ, RZ, R11 ;  /* 0x000000ffff141224 */ /* 0x001fe400078e000b */
[----:B------:R-:W-:-:S05]  /*41140*/  @P1 IMAD.MOV.U32 R21, RZ, RZ, R12 ;  /* 0x000000ffff151224 */ /* 0x000fca00078e000c */
[----:B------:R4:W3:Y:S02]  /*41150*/  @P1 LDG.E.U8 R31, desc[UR14][R20.64] ;  /* 0x0000000e141f1981 */ /* 0x0008e4000c1e1100 */
[----:B----4-:R-:W-:Y:S02]  /*41160*/  @P1 IMAD.MOV.U32 R20, RZ, RZ, R26 ;  /* 0x000000ffff141224 */ /* 0x010fe400078e001a */
[----:B------:R-:W-:-:S05]  /*41170*/  @P1 IMAD.MOV.U32 R21, RZ, RZ, R27 ;  /* 0x000000ffff151224 */ /* 0x000fca00078e001b */
[----:B------:R0:W4:Y:S04]  /*41180*/  @P1 LDG.E.U8 R30, desc[UR14][R20.64] ;  /* 0x0000000e141e1981 */ /* 0x000128000c1e1100 */
[----:B--2---:R1:W-:Y:S04]  /*41190*/  STL [R1+0x1f0], R28 ;  /* 0x0001f01c01007387 */ /* 0x0043e80000100800 */
[----:B------:R-:W2:Y:S04]  /*411a0*/  LDL R12, [R1+0x12d0] ;  /* 0x0012d000010c7983 */ /* 0x000ea80000100800 */
[----:B------:R-:W2:Y:S04]  /*411b0*/  LDL R11, [R1+0x12d4] ;  /* 0x0012d400010b7983 */ /* 0x000ea80000100800 */
[----:B------:R-:W2:Y:S04]  /*411c0*/  LDL R27, [R1+0x12d8] ;  /* 0x0012d800011b7983 */ /* 0x000ea80000100800 */
[----:B------:R-:W2:Y:S04]  /*411d0*/  LDL R26, [R1+0x12dc] ;  /* 0x0012dc00011a7983 */ /* 0x000ea80000100800 */
[----:B-1----:R-:W2:Y:S01]  /*411e0*/  LDL R28, [R1+0x12c8] ;  /* 0x0012c800011c7983 */ /* 0x002ea20000100800 */
[----:B------:R-:W-:-:S02]  /*411f0*/  ISETP.GT.AND P2, PT, R19, 0x68, PT ;  /* 0x000000681300780c */ /* 0x000fc40003f44270 */
[----:B------:R-:W-:Y:S01]  /*41200*/  PRMT R10, RZ, 0x7610, R10 ;  /* 0x00007610ff0a7816 */ /* 0x000fe2000000000a */
[----:B------:R-:W-:Y:S01]  /*41210*/  STL [R1+0x200], R39 ;  /* 0x0002002701007387 */ /* 0x000fe20000100800 */
[----:B------:R-:W-:-:S09]  /*41220*/  PRMT R9, RZ, 0x7610, R9 ;  /* 0x00007610ff097816 */ /* 0x000fd20000000009 */
[----:B0-----:R-:W-:Y:S02]  /*41230*/  @P2 IMAD.MOV.U32 R20, RZ, RZ, R23 ;  /* 0x000000ffff142224 */ /* 0x001fe400078e0017 */
[----:B------:R-:W-:-:S05]  /*41240*/  @P2 IMAD.MOV.U32 R21, RZ, RZ, R29 ;  /* 0x000000ffff152224 */ /* 0x000fca00078e001d */
[----:B------:R3:W2:Y:S04]  /*41250*/  @P2 LDG.E.U8 R10, desc[UR14][R20.64] ;  /* 0x0000000e140a2981 */ /* 0x0006a8000c1e1100 */
[----:B----4-:R0:W-:Y:S04]  /*41260*/  STL [R1+0x1e4], R30 ;  /* 0x0001e41e01007387 */ /* 0x0101e80000100800 */
[----:B------:R-:W4:Y:S01]  /*41270*/  LDL R23, [R1+0x12e4] ;  /* 0x0012e40001177983 */ /* 0x000f220000100800 */
[----:B---3--:R-:W-:-:S03]  /*41280*/  @P2 IMAD.MOV.U32 R20, RZ, RZ, R24 ;  /* 0x000000ffff142224 */ /* 0x008fc600078e0018 */
[----:B0-----:R-:W3:Y:S01]  /*41290*/  LDL R30, [R1+0x12e0] ;  /* 0x0012e000011e7983 */ /* 0x001ee20000100800 */
[----:B------:R-:W-:Y:S02]  /*412a0*/  PRMT R93, RZ, 0x7610, R93 ;  /* 0x00007610ff5d7816 */ /* 0x000fe4000000005d */
[----:B------:R-:W-:Y:S01]  /*412b0*/  PRMT R92, RZ, 0x7610, R92 ;  /* 0x00007610ff5c7816 */ /* 0x000fe2000000005c */
[----:B--2---:R-:W-:-:S05]  /*412c0*/  @P2 IMAD.MOV.U32 R21, RZ, RZ, R28 ;  /* 0x000000ffff152224 */ /* 0x004fca00078e001c */
[----:B------:R0:W2:Y:S02]  /*412d0*/  @P2 LDG.E.U8 R9, desc[UR14][R20.64] ;  /* 0x0000000e14092981 */ /* 0x0000a4000c1e1100 */
[----:B0-----:R-:W-:Y:S02]  /*412e0*/  @P2 IMAD.MOV.U32 R20, RZ, RZ, R11 ;  /* 0x000000ffff142224 */ /* 0x001fe400078e000b */
[----:B------:R-:W-:-:S05]  /*412f0*/  @P2 IMAD.MOV.U32 R21, RZ, RZ, R12 ;  /* 0x000000ffff152224 */ /* 0x000fca00078e000c */
[----:B------:R0:W2:Y:S02]  /*41300*/  @P2 LDG.E.U8 R93, desc[UR14][R20.64] ;  /* 0x0000000e145d2981 */ /* 0x0000a4000c1e1100 */
[----:B0-----:R-:W-:Y:S02]  /*41310*/  @P2 IMAD.MOV.U32 R20, RZ, RZ, R26 ;  /* 0x000000ffff142224 */ /* 0x001fe400078e001a */
[----:B------:R-:W-:-:S05]  /*41320*/  @P2 IMAD.MOV.U32 R21, RZ, RZ, R27 ;  /* 0x000000ffff152224 */ /* 0x000fca00078e001b */
[----:B------:R4:W2:Y:S01]  /*41330*/  @P2 LDG.E.U8 R92, desc[UR14][R20.64] ;  /* 0x0000000e145c2981 */ /* 0x0008a2000c1e1100 */
[----:B------:R-:W-:Y:S02]  /*41340*/  ISETP.GT.AND P1, PT, R19, 0x69, PT ;  /* 0x000000691300780c */ /* 0x000fe40003f24270 */
[----:B------:R-:W-:Y:S01]  /*41350*/  PRMT R91, RZ, 0x7610, R91 ;  /* 0x00007610ff5b7816 */ /* 0x000fe2000000005b */
[----:B------:R-:W-:Y:S04]  /*41360*/  STL [R1+0x1fc], R36 ;  /* 0x0001fc2401007387 */ /* 0x000fe80000100800 */
[----:B------:R-:W-:Y:S04]  /*41370*/  STL [R1+0x198c], R10 ;  /* 0x00198c0a01007387 */ /* 0x000fe80000100800 */
[----:B------:R-:W2:Y:S04]  /*41380*/  LDL R29, [R1+0x12e8] ;  /* 0x0012e800011d7983 */ /* 0x000ea80000100800 */
[----:B------:R-:W-:Y:S04]  /*41390*/  STL [R1+0x1f8], R35 ;  /* 0x0001f82301007387 */ /* 0x000fe80000100800 */
[----:B------:R-:W2:Y:S01]  /*413a0*/  LDL R24, [R1+0x12ec] ;  /* 0x0012ec0001187983 */ /* 0x000ea20000100800 */
[----:B----4-:R-:W-:-:S02]  /*413b0*/  @P1 IMAD.MOV.U32 R20, RZ, RZ, R23 ;  /* 0x000000ffff141224 */ /* 0x010fc400078e0017 */
[----:B---3--:R-:W-:-:S05]  /*413c0*/  @P1 IMAD.MOV.U32 R21, RZ, RZ, R30 ;  /* 0x000000ffff151224 */ /* 0x008fca00078e001e */
[----:B------:R0:W3:Y:S04]  /*413d0*/  @P1 LDG.E.U8 R91, desc[UR14][R20.64] ;  /* 0x0000000e145b1981 */ /* 0x0000e8000c1e1100 */
[----:B--2---:R-:W-:Y:S04]  /*413e0*/  STL [R1+0x1990], R9 ;  /* 0x0019900901007387 */ /* 0x004fe80000100800 */
[----:B------:R-:W-:Y:S04]  /*413f0*/  STL [R1+0x1f4], R33 ;  /* 0x0001f42101007387 */ /* 0x000fe80000100800 */
[----:B------:R-:W2:Y:S04]  /*41400*/  LDL R12, [R1+0x12f0] ;  /* 0x0012f000010c7983 */ /* 0x000ea80000100800 */
[----:B------:R-:W4:Y:S04]  /*41410*/  LDL R11, [R1+0x12f4] ;  /* 0x0012f400010b7983 */ /* 0x000f280000100800 */
[----:B------:R-:W-:Y:S04]  /*41420*/  STL [R1+0x1994], R93 ;  /* 0x0019945d01007387 */ /* 0x000fe80000100800 */
[----:B------:R-:W4:Y:S04]  /*41430*/  LDL R27, [R1+0x12f8] ;  /* 0x0012f800011b7983 */ /* 0x000f280000100800 */
[----:B------:R-:W4:Y:S04]  /*41440*/  LDL R26, [R1+0x12fc] ;  /* 0x0012fc00011a7983 */ /* 0x000f280000100800 */
[----:B------:R-:W4:Y:S04]  /*41450*/  LDL R28, [R1+0x1304] ;  /* 0x00130400011c7983 */ /* 0x000f280000100800 */
[----:B------:R1:W-:Y:S04]  /*41460*/  STL [R1+0x1ec], R31 ;  /* 0x0001ec1f01007387 */ /* 0x0003e80000100800 */
[----:B------:R-:W-:Y:S04]  /*41470*/  STL [R1+0x1998], R92 ;  /* 0x0019985c01007387 */ /* 0x000fe80000100800 */
[----:B-1----:R-:W4:Y:S04]  /*41480*/  LDL R31, [R1+0x1300] ;  /* 0x00130000011f7983 */ /* 0x002f280000100800 */
[----:B------:R-:W4:Y:S04]  /*41490*/  LDL R30, [R1+0x1308] ;  /* 0x00130800011e7983 */ /* 0x000f280000100800 */
[----:B------:R-:W4:Y:S01]  /*414a0*/  LDL R23, [R1+0x130c] ;  /* 0x00130c0001177983 */ /* 0x000f220000100800 */
[----:B------:R-:W-:Y:S01]  /*414b0*/  PRMT R90, RZ, 0x7610, R90 ;  /* 0x00007610ff5a7816 */ /* 0x000fe2000000005a */
[----:B0-----:R-:W-:-:S02]  /*414c0*/  @P1 IMAD.MOV.U32 R21, RZ, RZ, R29 ;  /* 0x000000ffff151224 */ /* 0x001fc400078e001d */
[----:B------:R-:W-:Y:S01]  /*414d0*/  @P1 IMAD.MOV.U32 R20, RZ, RZ, R24 ;  /* 0x000000ffff141224 */ /* 0x000fe200078e0018 */
[----:B------:R-:W-:Y:S02]  /*414e0*/  PRMT R89, RZ, 0x7610, R89 ;  /* 0x00007610ff597816 */ /* 0x000fe40000000059 */
[----:B------:R-:W-:Y:S02]  /*414f0*/  ISETP.GT.AND P2, PT, R19, 0x6a, PT ;  /* 0x0000006a1300780c */ /* 0x000fe40003f44270 */
[----:B------:R2:W4:Y:S04]  /*41500*/  @P1 LDG.E.U8 R90, desc[UR14][R20.64] ;  /* 0x0000000e145a1981 */ /* 0x000528000c1e1100 */
[----:B---3--:R-:W-:Y:S04]  /*41510*/  STL [R1+0x1978], R91 ;  /* 0x0019785b01007387 */ /* 0x008fe80000100800 */
[----:B------:R-:W3:Y:S04]  /*41520*/  LDL R29, [R1+0x1310] ;  /* 0x00131000011d7983 */ /* 0x000ee80000100800 */
[----:B------:R-:W3:Y:S01]  /*41530*/  LDL R24, [R1+0x1314] ;  /* 0x0013140001187983 */ /* 0x000ee20000100800 */
[----:B------:R-:W-:-:S02]  /*41540*/  PRMT R87, RZ, 0x7610, R87 ;  /* 0x00007610ff577816 */ /* 0x000fc40000000057 */
[----:B------:R-:W-:Y:S02]  /*41550*/  PRMT R86, RZ, 0x7610, R86 ;  /* 0x00007610ff567816 */ /* 0x000fe40000000056 */
[----:B------:R-:W-:Y:S01]  /*41560*/  PRMT R85, RZ, 0x7610, R85 ;  /* 0x00007610ff557816 */ /* 0x000fe20000000055 */
[----:B--2---:R-:W-:Y:S02]  /*41570*/  @P1 IMAD.MOV.U32 R21, RZ, RZ, R12 ;  /* 0x000000ffff151224 */ /* 0x004fe400078e000c */
[----:B----4-:R-:W-:-:S05]  /*41580*/  @P1 IMAD.MOV.U32 R20, RZ, RZ, R11 ;  /* 0x000000ffff141224 */ /* 0x010fca00078e000b */
[----:B------:R0:W2:Y:S02]  /*41590*/  @P1 LDG.E.U8 R89, desc[UR14][R20.64] ;  /* 0x0000000e14591981 */ /* 0x0000a4000c1e1100 */
        /* <DEDUP_REMOVED lines=8> */
[----:B------:R3:W4:Y:S01]  /*41620*/  @P2 LDG.E.U8 R85, desc[UR14][R20.64] ;  /* 0x0000000e14552981 */ /* 0x000722000c1e1100 */
[----:B------:R-:W-:-:S03]  /*41630*/  PRMT R84, RZ, 0x7610, R84 ;  /* 0x00007610ff547816 */ /* 0x000fc60000000054 */
[----:B------:R-:W-:Y:S04]  /*41640*/  STL [R1+0x197c], R90 ;  /* 0x00197c5a01007387 */ /* 0x000fe80000100800 */
[----:B------:R-:W4:Y:S04]  /*41650*/  LDL R12, [R1+0x1318] ;  /* 0x00131800010c7983 */ /* 0x000f280000100800 */
[----:B------:R-:W4:Y:S01]  /*41660*/  LDL R11, [R1+0x131c] ;  /* 0x00131c00010b7983 */ /* 0x000f220000100800 */
[----:B---3--:R-:W-:Y:S02]  /*41670*/  @P2 IMAD.MOV.U32 R20, RZ, RZ, R24 ;  /* 0x000000ffff142224 */ /* 0x008fe400078e0018 */
[----:B------:R-:W-:-:S05]  /*41680*/  @P2 IMAD.MOV.U32 R21, RZ, RZ, R29 ;  /* 0x000000ffff152224 */ /* 0x000fca00078e001d */
[----:B------:R0:W3:Y:S04]  /*41690*/  @P2 LDG.E.U8 R84, desc[UR14][R20.64] ;  /* 0x0000000e14542981 */ /* 0x0000e8000c1e1100 */
[----:B--2---:R-:W-:Y:S04]  /*416a0*/  STL [R1+0x1980], R89 ;  /* 0x0019805901007387 */ /* 0x004fe80000100800 */
[----:B------:R-:W2:Y:S04]  /*416b0*/  LDL R27, [R1+0x1320] ;  /* 0x00132000011b7983 */ /* 0x000ea80000100800 */
[----:B------:R-:W2:Y:S04]  /*416c0*/  LDL R26, [R1+0x1324] ;  /* 0x00132400011a7983 */ /* 0x000ea80000100800 */
[----:B----4-:R-:W-:Y:S04]  /*416d0*/  STL [R1+0x1984], R87 ;  /* 0x0019845701007387 */ /* 0x010fe80000100800 */
[----:B------:R-:W4:Y:S04]  /*416e0*/  LDL R33, [R1+0x1328] ;  /* 0x0013280001217983 */ /* 0x000f280000100800 */
[----:B------:R-:W4:Y:S04]  /*416f0*/  LDL R28, [R1+0x132c] ;  /* 0x00132c00011c7983 */ /* 0x000f280000100800 */
[----:B------:R-:W-:Y:S04]  /*41700*/  STL [R1+0x196c], R86 ;  /* 0x00196c5601007387 */ /* 0x000fe80000100800 */
[----:B------:R-:W4:Y:S04]  /*41710*/  LDL R32, [R1+0x1330] ;  /* 0x0013300001207983 */ /* 0x000f280000100800 */
[----:B------:R-:W4:Y:S04]  /*41720*/  LDL R31, [R1+0x1334] ;  /* 0x00133400011f7983 */ /* 0x000f280000100800 */
[----:B------:R-:W4:Y:S04]  /*41730*/  LDL R23, [R1+0x133c] ;  /* 0x00133c0001177983 */ /* 0x000f280000100800 */
[----:B------:R-:W-:Y:S04]  /*41740*/  STL [R1+0x1970], R85 ;  /* 0x0019705501007387 */ /* 0x000fe80000100800 */
[----:B------:R-:W4:Y:S01]  /*41750*/  LDL R24, [R1+0x1338] ;  /* 0x0013380001187983 */ /* 0x000f220000100800 */
[----:B------:R-:W-:-:S03]  /*41760*/  ISETP.GT.AND P1, PT, R19, 0x6b, PT ;  /* 0x0000006b1300780c */ /* 0x000fc60003f24270 */
[----:B------:R-:W4:Y:S04]  /*41770*/  LDL R30, [R1+0x1340] ;  /* 0x00134000011e7983 */ /* 0x000f280000100800 */
[----:B------:R-:W4:Y:S01]  /*41780*/  LDL R29, [R1+0x1344] ;  /* 0x00134400011d7983 */ /* 0x000f220000100800 */
[----:B------:R-:W-:Y:S01]  /*41790*/  PRMT R83, RZ, 0x7610, R83 ;  /* 0x00007610ff537816 */ /* 0x000fe20000000053 */
[----:B0-----:R-:W-:Y:S02]  /*417a0*/  @P2 IMAD.MOV.U32 R20, RZ, RZ, R11 ;  /* 0x000000ffff142224 */ /* 0x001fe400078e000b */
[----:B------:R-:W-:Y:S01]  /*417b0*/  @P2 IMAD.MOV.U32 R21, RZ, RZ, R12 ;  /* 0x000000ffff152224 */ /* 0x000fe200078e000c */
[----:B------:R-:W-:-:S04]  /*417c0*/  PRMT R81, RZ, 0x7610, R81 ;  /* 0x00007610ff517816 */ /* 0x000fc80000000051 */
[----:B------:R2:W4:Y:S04]  /*417d0*/  @P2 LDG.E.U8 R83, desc[UR14][R20.64] ;  /* 0x0000000e14532981 */ /* 0x000528000c1e1100 */
[----:B---3--:R-:W-:Y:S04]  /*417e0*/  STL [R1+0x1988], R84 ;  /* 0x0019885401007387 */ /* 0x008fe80000100800 */
[----:B------:R-:W3:Y:S04]  /*417f0*/  LDL R12, [R1+0x1348] ;  /* 0x00134800010c7983 */ /* 0x000ee80000100800 */
[----:B------:R-:W3:Y:S01]  /*41800*/  LDL R11, [R1+0x134c] ;  /* 0x00134c00010b7983 */ /* 0x000ee20000100800 */
[----:B------:R-:W-:-:S02]  /*41810*/  PRMT R80, RZ, 0x7610, R80 ;  /* 0x00007610ff507816 */ /* 0x000fc40000000050 */
[----:B------:R-:W-:Y:S01]  /*41820*/  PRMT R79, RZ, 0x7610, R79 ;  /* 0x00007610ff4f7816 */ /* 0x000fe2000000004f */
[----:B--2---:R-:W-:Y:S02]  /*41830*/  @P1 IMAD.MOV.U32 R21, RZ, RZ, R27 ;  /* 0x000000ffff151224 */ /* 0x004fe400078e001b */
[----:B------:R-:W-:Y:S01]  /*41840*/  @P1 IMAD.MOV.U32 R20, RZ, RZ, R26 ;  /* 0x000000ffff141224 */ /* 0x000fe200078e001a */
[----:B------:R-:W2:Y:S04]  /*41850*/  LDL R27, [R1+0x1350] ;  /* 0x00135000011b7983 */ /* 0x000ea80000100800 */
[----:B------:R-:W2:Y:S04]  /*41860*/  LDL R26, [R1+0x1354] ;  /* 0x00135400011a7983 */ /* 0x000ea80000100800 */
[----:B------:R4:W2:Y:S02]  /*41870*/  @P1 LDG.E.U8 R81, desc[UR14][R20.64] ;  /* 0x0000000e14511981 */ /* 0x0008a4000c1e1100 */
[----:B----4-:R-:W-:-:S02]  /*41880*/  @P1 IMAD.MOV.U32 R21, RZ, RZ, R33 ;  /* 0x000000ffff151224 */ /* 0x010fc400078e0021 */
[----:B------:R-:W-:Y:S01]  /*41890*/  @P1 IMAD.MOV.U32 R20, RZ, RZ, R28 ;  /* 0x000000ffff141224 */ /* 0x000fe200078e001c */
[----:B------:R-:W4:Y:S04]  /*418a0*/  LDL R33, [R1+0x1358] ;  /* 0x0013580001217983 */ /* 0x000f280000100800 */
[----:B------:R-:W4:Y:S04]  /*418b0*/  LDL R28, [R1+0x135c] ;  /* 0x00135c00011c7983 */ /* 0x000f280000100800 */
[----:B------:R0:W4:Y:S02]  /*418c0*/  @P1 LDG.E.U8 R80, desc[UR14][R20.64] ;  /* 0x0000000e14501981 */ /* 0x000124000c1e1100 */
[----:B0-----:R-:W-:-:S02]  /*418d0*/  @P1 IMAD.MOV.U32 R21, RZ, RZ, R32 ;  /* 0x000000ffff151224 */ /* 0x001fc400078e0020 */
[----:B------:R-:W-:Y:S01]  /*418e0*/  @P1 IMAD.MOV.U32 R20, RZ, RZ, R31 ;  /* 0x000000ffff141224 */ /* 0x000fe200078e001f */
[----:B------:R-:W4:Y:S04]  /*418f0*/  LDL R32, [R1+0x1360] ;  /* 0x0013600001207983 */ /* 0x000f280000100800 */
[----:B------:R-:W4:Y:S04]  /*41900*/  LDL R31, [R1+0x1364] ;  /* 0x00136400011f7983 */ /* 0x000f280000100800 */
[----:B------:R0:W4:Y:S02]  /*41910*/  @P1 LDG.E.U8 R79, desc[UR14][R20.64] ;  /* 0x0000000e144f1981 */ /* 0x000124000c1e1100 */
[----:B0-----:R-:W-:-:S02]  /*41920*/  @P1 IMAD.MOV.U32 R20, RZ, RZ, R23 ;  /* 0x000000ffff141224 */ /* 0x001fc400078e0017 */
[----:B------:R-:W-:Y:S01]  /*41930*/  @P1 IMAD.MOV.U32 R21, RZ, RZ, R24 ;  /* 0x000000ffff151224 */ /* 0x000fe200078e0018 */
[----:B------:R-:W4:Y:S04]  /*41940*/  LDL R23, [R1+0x136c] ;  /* 0x00136c0001177983 */ /* 0x000f280000100800 */
[----:B------:R-:W4:Y:S01]  /*41950*/  LDL R24, [R1+0x1368] ;  /* 0x0013680001187983 */ /* 0x000f220000100800 */
[----:B------:R-:W-:Y:S02]  /*41960*/  ISETP.GT.AND P2, PT, R19, 0x6c, PT ;  /* 0x0000006c1300780c */ /* 0x000fe40003f44270 */
[----:B------:R-:W-:Y:S02]  /*41970*/  PRMT R78, RZ, 0x7610, R78 ;  /* 0x00007610ff4e7816 */ /* 0x000fe4000000004e */
[----:B------:R-:W-:-:S04]  /*41980*/  PRMT R76, RZ, 0x7610, R76 ;  /* 0x00007610ff4c7816 */ /* 0x000fc8000000004c */
[----:B------:R0:W4:Y:S01]  /*41990*/  @P1 LDG.E.U8 R78, desc[UR14][R20.64] ;  /* 0x0000000e144e1981 */ /* 0x000122000c1e1100 */
[----:B------:R-:W-:-:S04]  /*419a0*/  PRMT R74, RZ, 0x7610, R74 ;  /* 0x00007610ff4a7816 */ /* 0x000fc8000000004a */
[----:B0-----:R-:W-:Y:S02]  /*419b0*/  @P2 IMAD.MOV.U32 R20, RZ, RZ, R29 ;  /* 0x000000ffff142224 */ /* 0x001fe400078e001d */
[----:B------:R-:W-:Y:S01]  /*419c0*/  @P2 IMAD.MOV.U32 R21, RZ, RZ, R30 ;  /* 0x000000ffff152224 */ /* 0x000fe200078e001e */
[----:B------:R-:W-:Y:S02]  /*419d0*/  PRMT R72, RZ, 0x7610, R72 ;  /* 0x00007610ff487816 */ /* 0x000fe40000000048 */
[----:B------:R-:W-:Y:S01]  /*419e0*/  ISETP.GT.AND P1, PT, R19, 0x6d, PT ;  /* 0x0000006d1300780c */ /* 0x000fe20003f24270 */
[----:B------:R-:W4:Y:S04]  /*419f0*/  LDL R30, [R1+0x1370] ;  /* 0x00137000011e7983 */ /* 0x000f280000100800 */
[----:B------:R3:W4:Y:S04]  /*41a00*/  @P2 LDG.E.U8 R76, desc[UR14][R20.64] ;  /* 0x0000000e144c2981 */ /* 0x000728000c1e1100 */
[----:B------:R-:W4:Y:S01]  /*41a10*/  LDL R29, [R1+0x1374] ;  /* 0x00137400011d7983 */ /* 0x000f220000100800 */
[----:B---3--:R-:W-:-:S02]  /*41a20*/  @P2 IMAD.MOV.U32 R20, RZ, RZ, R11 ;  /* 0x000000ffff142224 */ /* 0x008fc400078e000b */
[----:B------:R-:W-:Y:S01]  /*41a30*/  @P2 IMAD.MOV.U32 R21, RZ, RZ, R12 ;  /* 0x000000ffff152224 */ /* 0x000fe200078e000c */
[----:B------:R-:W-:Y:S01]  /*41a40*/  PRMT R70, RZ, 0x7610, R70 ;  /* 0x00007610ff467816 */ /* 0x000fe20000000046 */
[----:B------:R-:W3:Y:S04]  /*41a50*/  LDL R12, [R1+0x1378] ;  /* 0x00137800010c7983 */ /* 0x000ee80000100800 */
[----:B------:R2:W3:Y:S04]  /*41a60*/  @P2 LDG.E.U8 R74, desc[UR14][R20.64] ;  /* 0x0000000e144a2981 */ /* 0x0004e8000c1e1100 */
        /* <DEDUP_REMOVED lines=15> */
[----:B------:R-:W-:Y:S02]  /*41b60*/  PRMT R64, RZ, 0x7610, R64 ;  /* 0x00007610ff407816 */ /* 0x000fe40000000040 */
[----:B------:R-:W-:Y:S02]  /*41b70*/  ISETP.GT.AND P2, PT, R19, 0x6e, PT ;  /* 0x0000006e1300780c */ /* 0x000fe40003f44270 */
[----:B------:R-:W-:Y:S01]  /*41b80*/  PRMT R62, RZ, 0x7610, R62 ;  /* 0x00007610ff3e7816 */ /* 0x000fe2000000003e */
[----:B------:R-:W4:Y:S04]  /*41b90*/  LDL R31, [R1+0x1394] ;  /* 0x00139400011f7983 */ /* 0x000f280000100800 */
[----:B------:R0:W4:Y:S02]  /*41ba0*/  @P1 LDG.E.U8 R68, desc[UR14][R20.64] ;  /* 0x0000000e14441981 */ /* 0x000124000c1e1100 */
[----:B0-----:R-:W-:-:S02]  /*41bb0*/  @P1 IMAD.MOV.U32 R20, RZ, RZ, R23 ;  /* 0x000000ffff141224 */ /* 0x001fc400078e0017 */
[----:B------:R-:W-:-:S05]  /*41bc0*/  @P1 IMAD.MOV.U32 R21, RZ, RZ, R24 ;  /* 0x000000ffff151224 */ /* 0x000fca00078e0018 */
[----:B------:R0:W4:Y:S01]  /*41bd0*/  @P1 LDG.E.U8 R66, desc[UR14][R20.64] ;  /* 0x0000000e14421981 */ /* 0x000122000c1e1100 */
[----:B------:R-:W-:Y:S01]  /*41be0*/  PRMT R34, RZ, 0x7610, R34 ;  /* 0x00007610ff227816 */ /* 0x000fe20000000022 */
[----:B0-----:R-:W-:Y:S02]  /*41bf0*/  @P1 IMAD.MOV.U32 R21, RZ, RZ, R30 ;  /* 0x000000ffff151224 */ /* 0x001fe400078e001e */
[----:B------:R-:W-:-:S05]  /*41c00*/  @P1 IMAD.MOV.U32 R20, RZ, RZ, R29 ;  /* 0x000000ffff141224 */ /* 0x000fca00078e001d */
[----:B------:R3:W4:Y:S02]  /*41c10*/  @P1 LDG.E.U8 R64, desc[UR14][R20.64] ;  /* 0x0000000e14401981 */ /* 0x000724000c1e1100 */
[----:B---3--:R-:W-:Y:S02]  /*41c20*/  @P1 IMAD.MOV.U32 R20, RZ, RZ, R11 ;  /* 0x000000ffff141224 */ /* 0x008fe400078e000b */
[----:B------:R-:W-:-:S05]  /*41c30*/  @P1 IMAD.MOV.U32 R21, RZ, RZ, R12 ;  /* 0x000000ffff151224 */ /* 0x000fca00078e000c */
[----:B------:R2:W3:Y:S01]  /*41c40*/  @P1 LDG.E.U8 R62, desc[UR14][R20.64] ;  /* 0x0000000e143e1981 */ /* 0x0004e2000c1e1100 */
[----:B------:R-:W-:Y:S01]  /*41c50*/  PRMT R14, RZ, 0x7610, R14 ;  /* 0x00007610ff0e7816 */ /* 0x000fe2000000000e */
[----:B--2---:R-:W-:Y:S02]  /*41c60*/  @P2 IMAD.MOV.U32 R21, RZ, RZ, R27 ;  /* 0x000000ffff152224 */ /* 0x004fe400078e001b */
[----:B------:R-:W-:-:S05]  /*41c70*/  @P2 IMAD.MOV.U32 R20, RZ, RZ, R26 ;  /* 0x000000ffff142224 */ /* 0x000fca00078e001a */
[----:B------:R4:W2:Y:S02]  /*41c80*/  @P2 LDG.E.U8 R34, desc[UR14][R20.64] ;  /* 0x0000000e14222981 */ /* 0x0008a4000c1e1100 */
[----:B----4-:R-:W-:Y:S02]  /*41c90*/  @P2 IMAD.MOV.U32 R21, RZ, RZ, R33 ;  /* 0x000000ffff152224 */ /* 0x010fe400078e0021 */
[----:B------:R-:W-:-:S05]  /*41ca0*/  @P2 IMAD.MOV.U32 R20, RZ, RZ, R28 ;  /* 0x000000ffff142224 */ /* 0x000fca00078e001c */
[----:B------:R0:W4:Y:S04]  /*41cb0*/  @P2 LDG.E.U8 R14, desc[UR14][R20.64] ;  /* 0x0000000e140e2981 */ /* 0x000128000c1e1100 */
[----:B------:R-:W-:Y:S04]  /*41cc0*/  STL [R1+0x1958], R68 ;  /* 0x0019584401007387 */ /* 0x000fe80000100800 */
[----:B------:R-:W2:Y:S04]  /*41cd0*/  LDL R32, [R1+0x1390] ;  /* 0x0013900001207983 */ /* 0x000ea80000100800 */
[----:B------:R-:W3:Y:S04]  /*41ce0*/  LDL R24, [R1+0x1398] ;  /* 0x0013980001187983 */ /* 0x000ee80000100800 */
[----:B------:R-:W3:Y:S04]  /*41cf0*/  LDL R23, [R1+0x139c] ;  /* 0x00139c0001177983 */ /* 0x000ee80000100800 */
[----:B------:R-:W-:Y:S04]  /*41d00*/  STL [R1+0x195c], R66 ;  /* 0x00195c4201007387 */ /* 0x000fe80000100800 */
[----:B------:R-:W3:Y:S04]  /*41d10*/  LDL R30, [R1+0x13a0] ;  /* 0x0013a000011e7983 */ /* 0x000ee80000100800 */
[----:B------:R-:W3:Y:S04]  /*41d20*/  LDL R29, [R1+0x13a4] ;  /* 0x0013a400011d7983 */ /* 0x000ee80000100800 */
[----:B------:R-:W3:Y:S04]  /*41d30*/  LDL R12, [R1+0x13a8] ;  /* 0x0013a800010c7983 */ /* 0x000ee80000100800 */
[----:B------:R-:W3:Y:S04]  /*41d40*/  LDL R11, [R1+0x13ac] ;  /* 0x0013ac00010b7983 */ /* 0x000ee80000100800 */
[----:B------:R-:W3:Y:S04]  /*41d50*/  LDL R27, [R1+0x13b0] ;  /* 0x0013b000011b7983 */ /* 0x000ee80000100800 */
[----:B------:R-:W3:Y:S01]  /*41d60*/  LDL R26, [R1+0x13b4] ;  /* 0x0013b400011a7983 */ /* 0x000ee20000100800 */
[----:B------:R-:W-:-:S02]  /*41d70*/  PRMT R25, RZ, 0x7610, R25 ;  /* 0x00007610ff197816 */ /* 0x000fc40000000019 */
[----:B------:R-:W-:Y:S01]  /*41d80*/  ISETP.GT.AND P1, PT, R19, 0x6f, PT ;  /* 0x0000006f1300780c */ /* 0x000fe20003f24270 */
[----:B0-----:R-:W-:Y:S01]  /*41d90*/  @P2 IMAD.MOV.U32 R20, RZ, RZ, R31 ;  /* 0x000000ffff142224 */ /* 0x001fe200078e001f */
[----:B------:R-:W-:Y:S01]  /*41da0*/  PRMT R22, RZ, 0x7610, R22 ;  /* 0x00007610ff167816 */ /* 0x000fe20000000016 */
[----:B------:R-:W3:Y:S01]  /*41db0*/  LDL R28, [R1+0x13b8] ;  /* 0x0013b800011c7983 */ /* 0x000ee20000100800 */
[----:B------:R-:W-:-:S03]  /*41dc0*/  PRMT R7, RZ, 0x7610, R7 ;  /* 0x00007610ff077816 */ /* 0x000fc60000000007 */
[----:B----4-:R0:W-:Y:S04]  /*41dd0*/  STL [R1+0x180], R14 ;  /* 0x0001800e01007387 */ /* 0x0101e80000100800 */
[----:B0-----:R-:W4:Y:S01]  /*41de0*/  LDL R14, [R1+0x13bc] ;  /* 0x0013bc00010e7983 */ /* 0x001f220000100800 */
[----:B--2---:R-:W-:-:S05]  /*41df0*/  @P2 IMAD.MOV.U32 R21, RZ, RZ, R32 ;  /* 0x000000ffff152224 */ /* 0x004fca00078e0020 */
[----:B------:R3:W2:Y:S02]  /*41e00*/  @P2 LDG.E.U8 R25, desc[UR14][R20.64] ;  /* 0x0000000e14192981 */ /* 0x0006a4000c1e1100 */
[----:B---3--:R-:W-:Y:S02]  /*41e10*/  @P2 IMAD.MOV.U32 R20, RZ, RZ, R23 ;  /* 0x000000ffff142224 */ /* 0x008fe400078e0017 */
[----:B------:R-:W-:-:S05]  /*41e20*/  @P2 IMAD.MOV.U32 R21, RZ, RZ, R24 ;  /* 0x000000ffff152224 */ /* 0x000fca00078e0018 */
[----:B------:R0:W3:Y:S02]  /*41e30*/  @P2 LDG.E.U8 R22, desc[UR14][R20.64] ;  /* 0x0000000e14162981 */ /* 0x0000e4000c1e1100 */
[----:B0-----:R-:W-:Y:S02]  /*41e40*/  @P1 IMAD.MOV.U32 R20, RZ, RZ, R29 ;  /* 0x000000ffff141224 */ /* 0x001fe400078e001d */
[----:B------:R-:W-:-:S05]  /*41e50*/  @P1 IMAD.MOV.U32 R21, RZ, RZ, R30 ;  /* 0x000000ffff151224 */ /* 0x000fca00078e001e */
[----:B------:R0:W3:Y:S01]  /*41e60*/  @P1 LDG.E.U8 R7, desc[UR14][R20.64] ;  /* 0x0000000e14071981 */ /* 0x0000e2000c1e1100 */
[----:B------:R-:W-:Y:S01]  /*41e70*/  PRMT R8, RZ, 0x7610, R8 ;  /* 0x00007610ff087816 */ /* 0x000fe20000000008 */
        /* <DEDUP_REMOVED lines=9> */
[----:B----4-:R-:W-:-:S05]  /*41f10*/  @P1 IMAD.MOV.U32 R20, RZ, RZ, R14 ;  /* 0x000000ffff141224 */ /* 0x010fca00078e000e */
[----:B------:R0:W4:Y:S04]  /*41f20*/  @P1 LDG.E.U8 R6, desc[UR14][R20.64] ;  /* 0x0000000e14061981 */ /* 0x000128000c1e1100 */
[----:B--2---:R1:W-:Y:S04]  /*41f30*/  STL [R1+0x17c], R25 ;  /* 0x00017c1901007387 */ /* 0x0043e80000100800 */
[----:B------:R-:W0:Y:S04]  /*41f40*/  LDL R24, [R1+0x13c4] ;  /* 0x0013c40001187983 */ /* 0x000e280000100800 */
[----:B------:R-:W2:Y:S04]  /*41f50*/  LDL R23, [R1+0x13c8] ;  /* 0x0013c80001177983 */ /* 0x000ea80000100800 */
[----:B-1----:R-:W2:Y:S04]  /*41f60*/  LDL R25, [R1+0x13c0] ;  /* 0x0013c00001197983 */ /* 0x002ea80000100800 */
[----:B---3--:R1:W-:Y:S04]  /*41f70*/  STL [R1+0x178], R22 ;  /* 0x0001781601007387 */ /* 0x0083e80000100800 */
[----:B-1----:R-:W3:Y:S04]  /*41f80*/  LDL R22, [R1+0x13cc] ;  /* 0x0013cc0001167983 */ /* 0x002ee80000100800 */
[----:B------:R-:W-:Y:S04]  /*41f90*/  STL [R1+0x1918], R7 ;  /* 0x0019180701007387 */ /* 0x000fe80000100800 */
[----:B------:R-:W3:Y:S04]  /*41fa0*/  LDL R12, [R1+0x13d0] ;  /* 0x0013d000010c7983 */ /* 0x000ee80000100800 */
[----:B------:R-:W3:Y:S01]  /*41fb0*/  LDL R11, [R1+0x13d4] ;  /* 0x0013d400010b7983 */ /* 0x000ee20000100800 */
[----:B------:R-:W-:-:S03]  /*41fc0*/  ISETP.GT.AND P2, PT, R19, 0x70, PT ;  /* 0x000000701300780c */ /* 0x000fc60003f44270 */
[----:B------:R-:W-:Y:S04]  /*41fd0*/  STL [R1+0x191c], R8 ;  /* 0x00191c0801007387 */ /* 0x000fe80000100800 */
[----:B------:R-:W-:Y:S04]  /*41fe0*/  STL [R1+0x184], R34 ;  /* 0x0001842201007387 */ /* 0x000fe80000100800 */
[----:B------:R-:W3:Y:S04]  /*41ff0*/  LDL R32, [R1+0x13d8] ;  /* 0x0013d80001207983 */ /* 0x000ee80000100800 */
[----:B------:R-:W3:Y:S04]  /*42000*/  LDL R31, [R1+0x13dc] ;  /* 0x0013dc00011f7983 */ /* 0x000ee80000100800 */
[----:B------:R-:W3:Y:S04]  /*42010*/  LDL R27, [R1+0x13e0] ;  /* 0x0013e000011b7983 */ /* 0x000ee80000100800 */
[----:B------:R-:W3:Y:S01]  /*42020*/  LDL R26, [R1+0x13e4] ;  /* 0x0013e400011a7983 */ /* 0x000ee20000100800 */
[----:B------:R-:W-:-:S03]  /*42030*/  PRMT R60, RZ, 0x7610, R60 ;  /* 0x00007610ff3c7816 */ /* 0x000fc6000000003c */
[----:B------:R1:W-:Y:S04]  /*42040*/  STL [R1+0x1920], R5 ;  /* 0x0019200501007387 */ /* 0x0003e80000100800 */
[----:B------:R-:W3:Y:S04]  /*42050*/  LDL R30, [R1+0x13e8] ;  /* 0x0013e800011e7983 */ /* 0x000ee80000100800 */
[----:B------:R-:W3:Y:S04]  /*42060*/  LDL R29, [R1+0x13ec] ;  /* 0x0013ec00011d7983 */ /* 0x000ee80000100800 */
[----:B------:R-:W3:Y:S04]  /*42070*/  LDL R28, [R1+0x13f0] ;  /* 0x0013f000011c7983 */ /* 0x000ee80000100800 */
[----:B------:R-:W3:Y:S01]  /*42080*/  LDL R14, [R1+0x13f4] ;  /* 0x0013f400010e7983 */ /* 0x000ee20000100800 */
[----:B------:R-:W-:Y:S01]  /*42090*/  PRMT R58, RZ, 0x7610, R58 ;  /* 0x00007610ff3a7816 */ /* 0x000fe2000000003a */
[----:B0-----:R-:W-:-:S02]  /*420a0*/  @P2 IMAD.MOV.U32 R20, RZ, RZ, R24 ;  /* 0x000000ffff142224 */ /* 0x001fc400078e0018 */
[----:B--2---:R-:W-:-:S05]  /*420b0*/  @P2 IMAD.MOV.U32 R21, RZ, RZ, R25 ;  /* 0x000000ffff152224 */ /* 0x004fca00078e0019 */
[----:B------:R0:W2:Y:S04]  /*420c0*/  @P2 LDG.E.U8 R60, desc[UR14][R20.64] ;  /* 0x0000000e143c2981 */ /* 0x0000a8000c1e1100 */
[----:B----4-:R4:W-:Y:S04]  /*420d0*/  STL [R1+0x1924], R6 ;  /* 0x0019240601007387 */ /* 0x0109e80000100800 */
[----:B------:R-:W2:Y:S04]  /*420e0*/  LDL R25, [R1+0x1400] ;  /* 0x0014000001197983 */ /* 0x000ea80000100800 */
[----:B------:R-:W2:Y:S01]  /*420f0*/  LDL R24, [R1+0x1404] ;  /* 0x0014040001187983 */ /* 0x000ea20000100800 */
[----:B------:R-:W-:-:S02]  /*42100*/  PRMT R56, RZ, 0x7610, R56 ;  /* 0x00007610ff387816 */ /* 0x000fc40000000038 */
[----:B------:R-:W-:Y:S02]  /*42110*/  ISETP.GT.AND P1, PT, R19, 0x71, PT ;  /* 0x000000711300780c */ /* 0x000fe40003f24270 */
[----:B------:R-:W-:Y:S01]  /*42120*/  PRMT R54, RZ, 0x7610, R54 ;  /* 0x00007610ff367816 */ /* 0x000fe20000000036 */
[----:B-1----:R-:W2:Y:S01]  /*42130*/  LDL R5, [R1+0x1414] ;  /* 0x0014140001057983 */ /* 0x002ea20000100800 */
[----:B------:R-:W-:Y:S02]  /*42140*/  PRMT R52, RZ, 0x7610, R52 ;  /* 0x00007610ff347816 */ /* 0x000fe40000000034 */
[----:B------:R-:W-:Y:S01]  /*42150*/  PRMT R50, RZ, 0x7610, R50 ;  /* 0x00007610ff327816 */ /* 0x000fe20000000032 */
[----:B0-----:R-:W-:Y:S02]  /*42160*/  @P2 IMAD.MOV.U32 R21, RZ, RZ, R23 ;  /* 0x000000ffff152224 */ /* 0x001fe400078e0017 */
[----:B---3--:R-:W-:Y:S01]  /*42170*/  @P2 IMAD.MOV.U32 R20, RZ, RZ, R22 ;  /* 0x000000ffff142224 */ /* 0x008fe200078e0016 */
[----:B------:R-:W3:Y:S04]  /*42180*/  LDL R23, [R1+0x13f8] ;  /* 0x0013f80001177983 */ /* 0x000ee80000100800 */
[----:B------:R-:W3:Y:S04]  /*42190*/  LDL R22, [R1+0x13fc] ;  /* 0x0013fc0001167983 */ /* 0x000ee80000100800 */
[----:B------:R0:W2:Y:S04]  /*421a0*/  @P2 LDG.E.U8 R58, desc[UR14][R20.64] ;  /* 0x0000000e143a2981 */ /* 0x0000a8000c1e1100 */
[----:B----4-:R-:W4:Y:S01]  /*421b0*/  LDL R6, [R1+0x1410] ;  /* 0x0014100001067983 */ /* 0x010f220000100800 */
[----:B------:R-:W-:-:S03]  /*421c0*/  PRMT R48, RZ, 0x7610, R48 ;  /* 0x00007610ff307816 */ /* 0x000fc60000000030 */
[----:B------:R-:W4:Y:S04]  /*421d0*/  LDL R34, [R1+0x1420] ;  /* 0x0014200001227983 */ /* 0x000f280000100800 */
[----:B------:R-:W4:Y:S04]  /*421e0*/  LDL R33, [R1+0x1448] ;  /* 0x0014480001217983 */ /* 0x000f280000100800 */
[----:B------:R-:W4:Y:S04]  /*421f0*/  LDL R36, [R1+0x1450] ;  /* 0x0014500001247983 */ /* 0x000f280000100800 */
[----:B------:R-:W4:Y:S04]  /*42200*/  LDL R35, [R1+0x1458] ;  /* 0x0014580001237983 */ /* 0x000f280000100800 */
[----:B------:R-:W4:Y:S04]  /*42210*/  LDL R40, [R1+0x1470] ;  /* 0x0014700001287983 */ /* 0x000f280000100800 */
[----:B------:R-:W4:Y:S04]  /*42220*/  LDL R39, [R1+0x1474] ;  /* 0x0014740001277983 */ /* 0x000f280000100800 */
[----:B------:R-:W4:Y:S01]  /*42230*/  LDL R38, [R1+0x1478] ;  /* 0x0014780001267983 */ /* 0x000f220000100800 */
[----:B0-----:R-:W-:-:S02]  /*42240*/  @P2 IMAD.MOV.U32 R20, RZ, RZ, R11 ;  /* 0x000000ffff142224 */ /* 0x001fc400078e000b */
[----:B------:R-:W-:Y:S01]  /*42250*/  @P2 IMAD.MOV.U32 R21, RZ, RZ, R12 ;  /* 0x000000ffff152224 */ /* 0x000fe200078e000c */
[----:B------:R-:W4:Y:S04]  /*42260*/  LDL R11, [R1+0x140c] ;  /* 0x00140c00010b7983 */ /* 0x000f280000100800 */
[----:B------:R-:W4:Y:S04]  /*42270*/  LDL R12, [R1+0x1408] ;  /* 0x00140800010c7983 */ /* 0x000f280000100800 */
[----:B------:R0:W4:Y:S01]  /*42280*/  @P2 LDG.E.U8 R56, desc[UR14][R20.64] ;  /* 0x0000000e14382981 */ /* 0x000122000c1e1100 */
[----:B------:R-:W-:-:S03]  /*42290*/  PRMT R9, RZ, 0x7610, R9 ;  /* 0x00007610ff097816 */ /* 0x000fc60000000009 */
[----:B------:R-:W4:Y:S04]  /*422a0*/  LDL R41, [R1+0x14c8] ;  /* 0x0014c80001297983 */ /* 0x000f280000100800 */
[----:B------:R-:W4:Y:S04]  /*422b0*/  LDL R42, [R1+0x14d0] ;  /* 0x0014d000012a7983 */ /* 0x000f280000100800 */
[----:B------:R-:W4:Y:S01]  /*422c0*/  LDL R47, [R1+0x1488] ;  /* 0x00148800012f7983 */ /* 0x000f220000100800 */
[----:B0-----:R-:W-:Y:S02]  /*422d0*/  @P2 IMAD.MOV.U32 R20, RZ, RZ, R31 ;  /* 0x000000ffff142224 */ /* 0x001fe400078e001f */
        /* <DEDUP_REMOVED lines=8> */
[----:B------:R0:W4:Y:S01]  /*42360*/  @P1 LDG.E.U8 R52, desc[UR14][R20.64] ;  /* 0x0000000e14341981 */ /* 0x000122000c1e1100 */
[----:B------:R-:W-:Y:S01]  /*42370*/  ISETP.GT.AND P2, PT, R19, 0x72, PT ;  /* 0x000000721300780c */ /* 0x000fe20003f44270 */
        /* <DEDUP_REMOVED lines=10> */
[----:B0-----:R-:W-:-:S06]  /*42420*/  PRMT R20, RZ, 0x7610, R20 ;  /* 0x00007610ff147816 */ /* 0x001fcc0000000014 */
[----:B---3--:R2:W3:Y:S02]  /*42430*/  @P1 LDG.E.U8 R20, desc[UR14][R22.64] ;  /* 0x0000000e16141981 */ /* 0x0084e4000c1e1100 */
[----:B--2---:R-:W-:Y:S02]  /*42440*/  @P2 IMAD.MOV.U32 R22, RZ, RZ, R24 ;  /* 0x000000ffff162224 */ /* 0x004fe400078e0018 */
[----:B------:R-:W-:Y:S02]  /*42450*/  @P2 IMAD.MOV.U32 R23, RZ, RZ, R25 ;  /* 0x000000ffff172224 */ /* 0x000fe400078e0019 */
[----:B----4-:R-:W-:Y:S02]  /*42460*/  @P2 IMAD.MOV.U32 R24, RZ, RZ, R11 ;  /* 0x000000ffff182224 */ /* 0x010fe400078e000b */
[----:B------:R-:W-:Y:S01]  /*42470*/  @P2 IMAD.MOV.U32 R25, RZ, RZ, R12 ;  /* 0x000000ffff192224 */ /* 0x000fe200078e000c */
[----:B------:R-:W2:Y:S04]  /*42480*/  LDL R11, [R1+0x143c] ;  /* 0x00143c00010b7983 */ /* 0x000ea80000100800 */
[----:B------:R-:W4:Y:S01]  /*42490*/  LDL R12, [R1+0x1438] ;  /* 0x00143800010c7983 */ /* 0x000f220000100800 */
[----:B------:R-:W-:-:S06]  /*424a0*/  PRMT R21, RZ, 0x7610, R21 ;  /* 0x00007610ff157816 */ /* 0x000fcc0000000015 */
[----:B------:R0:W3:Y:S01]  /*424b0*/  @P2 LDG.E.U8 R21, desc[UR14][R22.64] ;  /* 0x0000000e16152981 */ /* 0x0000e2000c1e1100 */
[----:B------:R-:W-:Y:S02]  /*424c0*/  ISETP.GT.AND P1, PT, R19, 0x73, PT ;  /* 0x000000731300780c */ /* 0x000fe40003f24270 */
[----:B0-----:R-:W-:Y:S02]  /*424d0*/  PRMT R22, RZ, 0x7610, R22 ;  /* 0x00007610ff167816 */ /* 0x001fe40000000016 */
[----:B------:R-:W-:-:S04]  /*424e0*/  PRMT R23, RZ, 0x7610, R23 ;  /* 0x00007610ff177816 */ /* 0x000fc80000000017 */
[----:B------:R0:W3:Y:S02]  /*424f0*/  @P2 LDG.E.U8 R22, desc[UR14][R24.64] ;  /* 0x0000000e18162981 */ /* 0x0000e4000c1e1100 */
[----:B0-----:R-:W-:Y:S02]  /*42500*/  @P2 IMAD.MOV.U32 R24, RZ, RZ, R5 ;  /* 0x000000ffff182224 */ /* 0x001fe400078e0005 */
[----:B------:R-:W-:Y:S01]  /*42510*/  @P2 IMAD.MOV.U32 R25, RZ, RZ, R6 ;  /* 0x000000ffff192224 */ /* 0x000fe200078e0006 */
[----:B------:R-:W3:Y:S04]  /*42520*/  LDL R5, [R1+0x1444] ;  /* 0x0014440001057983 */ /* 0x000ee80000100800 */
[----:B------:R-:W3:Y:S04]  /*42530*/  LDL R6, [R1+0x1440] ;  /* 0x0014400001067983 */ /* 0x000ee80000100800 */
[----:B------:R0:W3:Y:S02]  /*42540*/  @P2 LDG.E.U8 R23, desc[UR14][R24.64] ;  /* 0x0000000e18172981 */ /* 0x0000e4000c1e1100 */
[----:B0-----:R-:W-:-:S02]  /*42550*/  PRMT R24, RZ, 0x7610, R24 ;  /* 0x00007610ff187816 */ /* 0x001fc40000000018 */
[----:B------:R-:W-:-:S04]  /*42560*/  PRMT R25, RZ, 0x7610, R25 ;  /* 0x00007610ff197816 */ /* 0x000fc80000000019 */
[----:B------:R0:W3:Y:S02]  /*42570*/  @P2 LDG.E.U8 R24, desc[UR14][R26.64] ;  /* 0x0000000e1a182981 */ /* 0x0000e4000c1e1100 */
[----:B0-----:R-:W-:Y:S02]  /*42580*/  @P1 IMAD.MOV.U32 R26, RZ, RZ, R29 ;  /* 0x000000ffff1a1224 */ /* 0x001fe400078e001d */
[----:B------:R-:W-:Y:S02]  /*42590*/  @P1 IMAD.MOV.U32 R27, RZ, RZ, R34 ;  /* 0x000000ffff1b1224 */ /* 0x000fe400078e0022 */
[----:B------:R-:W-:Y:S02]  /*425a0*/  @P1 IMAD.MOV.U32 R29, RZ, RZ, R28 ;  /* 0x000000ffff1d1224 */ /* 0x000fe400078e001c */
[----:B------:R-:W-:Y:S01]  /*425b0*/  @P1 IMAD.MOV.U32 R28, RZ, RZ, R14 ;  /* 0x000000ffff1c1224 */ /* 0x000fe200078e000e */
[----:B------:R-:W3:Y:S04]  /*425c0*/  LDL R34, [R1+0x145c] ;  /* 0x00145c0001227983 */ /* 0x000ee80000100800 */
[----:B------:R-:W3:Y:S04]  /*425d0*/  LDL R14, [R1+0x1454] ;  /* 0x00145400010e7983 */ /* 0x000ee80000100800 */
[----:B------:R0:W3:Y:S02]  /*425e0*/  @P1 LDG.E.U8 R25, desc[UR14][R26.64] ;  /* 0x0000000e1a191981 */ /* 0x0000e4000c1e1100 */
[----:B0-----:R-:W-:-:S06]  /*425f0*/  PRMT R26, RZ, 0x7610, R26 ;  /* 0x00007610ff1a7816 */ /* 0x001fcc000000001a */
[----:B------:R0:W3:Y:S02]  /*42600*/  @P1 LDG.E.U8 R26, desc[UR14][R28.64] ;  /* 0x0000000e1c1a1981 */ /* 0x0000e4000c1e1100 */
[----:B0-----:R-:W-:Y:S02]  /*42610*/  @P1 IMAD.MOV.U32 R28, RZ, RZ, R30 ;  /* 0x000000ffff1c1224 */ /* 0x001fe400078e001e */
[----:B------:R-:W-:Y:S02]  /*42620*/  @P1 IMAD.MOV.U32 R29, RZ, RZ, R31 ;  /* 0x000000ffff1d1224 */ /* 0x000fe400078e001f */
[----:B--2---:R-:W-:Y:S02]  /*42630*/  @P1 IMAD.MOV.U32 R30, RZ, RZ, R11 ;  /* 0x000000ffff1e1224 */ /* 0x004fe400078e000b */
[----:B----4-:R-:W-:Y:S01]  /*42640*/  @P1 IMAD.MOV.U32 R31, RZ, RZ, R12 ;  /* 0x000000ffff1f1224 */ /* 0x010fe200078e000c */
[----:B------:R-:W2:Y:S04]  /*42650*/  LDL R11, [R1+0x1464] ;  /* 0x00146400010b7983 */ /* 0x000ea80000100800 */
[----:B------:R-:W4:Y:S01]  /*42660*/  LDL R12, [R1+0x1460] ;  /* 0x00146000010c7983 */ /* 0x000f220000100800 */
[----:B------:R-:W-:-:S02]  /*42670*/  PRMT R27, RZ, 0x7610, R27 ;  /* 0x00007610ff1b7816 */ /* 0x000fc4000000001b */
[----:B------:R-:W-:-:S04]  /*42680*/  ISETP.GT.AND P2, PT, R19, 0x74, PT ;  /* 0x000000741300780c */ /* 0x000fc80003f44270 */
[----:B------:R0:W4:Y:S02]  /*42690*/  @P1 LDG.E.U8 R27, desc[UR14][R28.64] ;  /* 0x0000000e1c1b1981 */ /* 0x000124000c1e1100 */
[----:B0-----:R-:W-:Y:S02]  /*426a0*/  PRMT R28, RZ, 0x7610, R28 ;  /* 0x00007610ff1c7816 */ /* 0x001fe4000000001c */
[----:B------:R-:W-:-:S04]  /*426b0*/  PRMT R29, RZ, 0x7610, R29 ;  /* 0x00007610ff1d7816 */ /* 0x000fc8000000001d */
[----:B------:R3:W4:Y:S02]  /*426c0*/  @P1 LDG.E.U8 R28, desc[UR14][R30.64] ;  /* 0x0000000e1e1c1981 */ /* 0x000724000c1e1100 */
[----:B---3--:R-:W-:Y:S02]  /*426d0*/  @P2 IMAD.MOV.U32 R30, RZ, RZ, R5 ;  /* 0x000000ffff1e2224 */ /* 0x008fe400078e0005 */
[----:B------:R-:W-:Y:S01]  /*426e0*/  @P2 IMAD.MOV.U32 R31, RZ, RZ, R6 ;  /* 0x000000ffff1f2224 */ /* 0x000fe200078e0006 */
[----:B------:R-:W3:Y:S04]  /*426f0*/  LDL R5, [R1+0x146c] ;  /* 0x00146c0001057983 */ /* 0x000ee80000100800 */
[----:B------:R-:W3:Y:S04]  /*42700*/  LDL R6, [R1+0x1468] ;  /* 0x0014680001067983 */ /* 0x000ee80000100800 */
[----:B------:R0:W3:Y:S01]  /*42710*/  @P2 LDG.E.U8 R29, desc[UR14][R30.64] ;  /* 0x0000000e1e1d2981 */ /* 0x0000e2000c1e1100 */
[----:B------:R-:W-:-:S02]  /*42720*/  ISETP.GT.AND P1, PT, R19, 0x75, PT ;  /* 0x000000751300780c */ /* 0x000fc40003f24270 */
[----:B0-----:R-:W-:Y:S02]  /*42730*/  PRMT R30, RZ, 0x7610, R30 ;  /* 0x00007610ff1e7816 */ /* 0x001fe4000000001e */
[----:B------:R-:W-:-:S04]  /*42740*/  PRMT R31, RZ, 0x7610, R31 ;  /* 0x00007610ff1f7816 */ /* 0x000fc8000000001f */
[----:B------:R0:W3:Y:S02]  /*42750*/  @P2 LDG.E.U8 R30, desc[UR14][R32.64] ;  /* 0x0000000e201e2981 */ /* 0x0000e4000c1e1100 */
[----:B0-----:R-:W-:Y:S02]  /*42760*/  @P2 IMAD.MOV.U32 R33, RZ, RZ, R36 ;  /* 0x000000ffff212224 */ /* 0x001fe400078e0024 */
[----:B------:R-:W-:Y:S02]  /*42770*/  @P2 IMAD.MOV.U32 R32, RZ, RZ, R14 ;  /* 0x000000ffff202224 */ /* 0x000fe400078e000e */
[----:B------:R-:W3:Y:S04]  /*42780*/  LDL R14, [R1+0x147c] ;  /* 0x00147c00010e7983 */ /* 0x000ee80000100800 */
[----:B------:R0:W3:Y:S02]  /*42790*/  @P2 LDG.E.U8 R31, desc[UR14][R32.64] ;  /* 0x0000000e201f2981 */ /* 0x0000e4000c1e1100 */
[----:B0-----:R-:W-:-:S06]  /*427a0*/  PRMT R32, RZ, 0x7610, R32 ;  /* 0x00007610ff207816 */ /* 0x001fcc0000000020 */
[----:B------:R2:W3:Y:S02]  /*427b0*/  @P2 LDG.E.U8 R32, desc[UR14][R34.64] ;  /* 0x0000000e22202981 */ /* 0x0004e4000c1e1100 */
[----:B--2---:R-:W-:Y:S02]  /*427c0*/  @P1 IMAD.MOV.U32 R34, RZ, RZ, R11 ;  /* 0x000000ffff221224 */ /* 0x004fe400078e000b */
[----:B----4-:R-:W-:Y:S01]  /*427d0*/  @P1 IMAD.MOV.U32 R35, RZ, RZ, R12 ;  /* 0x000000ffff231224 */ /* 0x010fe200078e000c */
[----:B------:R-:W2:Y:S04]  /*427e0*/  LDL R11, [R1+0x1484] ;  /* 0x00148400010b7983 */ /* 0x000ea80000100800 */
[----:B------:R-:W4:Y:S01]  /*427f0*/  LDL R12, [R1+0x1480] ;  /* 0x00148000010c7983 */ /* 0x000f220000100800 */
[----:B------:R-:W-:-:S06]  /*42800*/  PRMT R33, RZ, 0x7610, R33 ;  /* 0x00007610ff217816 */ /* 0x000fcc0000000021 */
[----:B------:R0:W4:Y:S01]  /*42810*/  @P1 LDG.E.U8 R33, desc[UR14][R34.64] ;  /* 0x0000000e22211981 */ /* 0x000122000c1e1100 */
[----:B------:R-:W-:Y:S02]  /*42820*/  ISETP.GT.AND P2, PT, R19, 0x76, PT ;  /* 0x000000761300780c */ /* 0x000fe40003f44270 */
[----:B0-----:R-:W-:Y:S02]  /*42830*/  PRMT R34, RZ, 0x7610, R34 ;  /* 0x00007610ff227816 */ /* 0x001fe40000000022 */
[----:B------:R-:W-:Y:S01]  /*42840*/  PRMT R35, RZ, 0x7610, R35 ;  /* 0x00007610ff237816 */ /* 0x000fe20000000023 */
[----:B---3--:R-:W-:Y:S02]  /*42850*/  @P1 IMAD.MOV.U32 R36, RZ, RZ, R5 ;  /* 0x000000ffff241224 */ /* 0x008fe400078e0005 */
[----:B------:R-:W-:Y:S01]  /*42860*/  @P1 IMAD.MOV.U32 R37, RZ, RZ, R6 ;  /* 0x000000ffff251224 */ /* 0x000fe200078e0006 */
[----:B------:R-:W3:Y:S04]  /*42870*/  LDL R5, [R1+0x14c4] ;  /* 0x0014c40001057983 */ /* 0x000ee80000100800 */
[----:B------:R-:W3:Y:S04]  /*42880*/  LDL R6, [R1+0x14c0] ;  /* 0x0014c00001067983 */ /* 0x000ee80000100800 */
[----:B------:R0:W3:Y:S02]  /*42890*/  @P1 LDG.E.U8 R34, desc[UR14][R36.64] ;  /* 0x0000000e24221981 */ /* 0x0000e4000c1e1100 */
[----:B0-----:R-:W-:-:S02]  /*428a0*/  @P1 IMAD.MOV.U32 R36, RZ, RZ, R39 ;  /* 0x000000ffff241224 */ /* 0x001fc400078e0027 */
[----:B------:R-:W-:Y:S02]  /*428b0*/  @P1 IMAD.MOV.U32 R37, RZ, RZ, R40 ;  /* 0x000000ffff251224 */ /* 0x000fe400078e0028 */
[----:B------:R-:W-:Y:S01]  /*428c0*/  @P1 IMAD.MOV.U32 R39, RZ, RZ, R38 ;  /* 0x000000ffff271224 */ /* 0x000fe200078e0026 */
[----:B------:R-:W3:Y:S04]  /*428d0*/  LDL R40, [R1+0x14cc] ;  /* 0x0014cc0001287983 */ /* 0x000ee80000100800 */
[----:B------:R0:W3:Y:S02]  /*428e0*/  @P1 LDG.E.U8 R35, desc[UR14][R36.64] ;  /* 0x0000000e24231981 */ /* 0x0000e4000c1e1100 */
[----:B0-----:R-:W-:Y:S01]  /*428f0*/  PRMT R36, RZ, 0x7610, R36 ;  /* 0x00007610ff247816 */ /* 0x001fe20000000024 */
[----:B------:R-:W-:-:S02]  /*42900*/  @P1 IMAD.MOV.U32 R38, RZ, RZ, R14 ;  /* 0x000000ffff261224 */ /* 0x000fc400078e000e */
[----:B------:R-:W3:Y:S04]  /*42910*/  LDL R14, [R1+0x14d4] ;  /* 0x0014d400010e7983 */ /* 0x000ee80000100800 */
[----:B------:R2:W3:Y:S02]  /*42920*/  @P1 LDG.E.U8 R36, desc[UR14][R38.64] ;  /* 0x0000000e26241981 */ /* 0x0004e4000c1e1100 */
[----:B--2---:R-:W-:Y:S02]  /*42930*/  @P2 IMAD.MOV.U32 R38, RZ, RZ, R11 ;  /* 0x000000ffff262224 */ /* 0x004fe400078e000b */
[----:B----4-:R-:W-:Y:S01]  /*42940*/  @P2 IMAD.MOV.U32 R39, RZ, RZ, R12 ;  /* 0x000000ffff272224 */ /* 0x010fe200078e000c */
[----:B------:R-:W2:Y:S04]  /*42950*/  LDL R11, [R1+0x14dc] ;  /* 0x0014dc00010b7983 */ /* 0x000ea80000100800 */
[----:B------:R-:W4:Y:S04]  /*42960*/  LDL R12, [R1+0x14d8] ;  /* 0x0014d800010c7983 */ /* 0x000f280000100800 */
[----:B------:R-:W2:Y:S01]  /*42970*/  @P2 LDG.E.U8 R9, desc[UR14][R38.64] ;  /* 0x0000000e26092981 */ /* 0x000ea2000c1e1100 */
[----:B------:R-:W-:-:S02]  /*42980*/  ISETP.GT.AND P1, PT, R19, 0x78, PT ;  /* 0x000000781300780c */ /* 0x000fc40003f24270 */
[----:B------:R-:W-:Y:S01]  /*42990*/  PRMT R37, RZ, 0x7610, R37 ;  /* 0x00007610ff257816 */ /* 0x000fe20000000025 */
[----:B--2---:R0:W-:Y:S10]  /*429a0*/  STL [R1+0xfc], R9 ;  /* 0x0000fc0901007387 */ /* 0x0041f40000100800 */
[----:B---3--:R-:W-:-:S02]  /*429b0*/  @P1 IMAD.MOV.U32 R38, RZ, RZ, R5 ;  /* 0x000000ffff261224 */ /* 0x008fc400078e0005 */
[----:B------:R-:W-:Y:S02]  /*429c0*/  @P1 IMAD.MOV.U32 R39, RZ, RZ, R6 ;  /* 0x000000ffff271224 */ /* 0x000fe400078e0006 */
[----:B----4-:R-:W-:Y:S01]  /*429d0*/  @P1 IMAD.MOV.U32 R43, RZ, RZ, R12 ;  /* 0x000000ffff2b1224 */ /* 0x010fe200078e000c */
[----:B------:R-:W-:Y:S01]  /*429e0*/  PRMT R8, RZ, 0x7610, R8 ;  /* 0x00007610ff087816 */ /* 0x000fe20000000008 */
[----:B------:R-:W2:Y:S04]  /*429f0*/  LDL R5, [R1+0x1494] ;  /* 0x0014940001057983 */ /* 0x000ea80000100800 */
[----:B------:R1:W3:Y:S04]  /*42a00*/  @P1 LDG.E.U8 R37, desc[UR14][R38.64] ;  /* 0x0000000e26251981 */ /* 0x0002e8000c1e1100 */
[----:B------:R-:W4:Y:S04]  /*42a10*/  LDL R6, [R1+0x1490] ;  /* 0x0014900001067983 */ /* 0x000f280000100800 */
[----:B0-----:R-:W2:Y:S04]  /*42a20*/  LDL R9, [R1+0x148c] ;  /* 0x00148c0001097983 */ /* 0x001ea80000100800 */
[----:B------:R-:W3:Y:S04]  /*42a30*/  LDL R44, [R1+0x1498] ;  /* 0x00149800012c7983 */ /* 0x000ee80000100800 */
[----:B------:R-:W3:Y:S01]  /*42a40*/  LDL R12, [R1+0x14a0] ;  /* 0x0014a000010c7983 */ /* 0x000ee20000100800 */
[----:B-1----:R-:W-:-:S02]  /*42a50*/  PRMT R38, RZ, 0x7610, R38 ;  /* 0x00007610ff267816 */ /* 0x002fc40000000026 */
[----:B------:R-:W-:-:S04]  /*42a60*/  PRMT R39, RZ, 0x7610, R39 ;  /* 0x00007610ff277816 */ /* 0x000fc80000000027 */
[----:B------:R0:W3:Y:S02]  /*42a70*/  @P1 LDG.E.U8 R38, desc[UR14][R40.64] ;  /* 0x0000000e28261981 */ /* 0x0000e4000c1e1100 */
[----:B0-----:R-:W-:Y:S02]  /*42a80*/  @P1 IMAD.MOV.U32 R40, RZ, RZ, R14 ;  /* 0x000000ffff281224 */ /* 0x001fe400078e000e */
[----:B------:R-:W-:Y:S02]  /*42a90*/  @P1 IMAD.MOV.U32 R41, RZ, RZ, R42 ;  /* 0x000000ffff291224 */ /* 0x000fe400078e002a */
[----:B------:R-:W-:Y:S01]  /*42aa0*/  @P1 IMAD.MOV.U32 R42, RZ, RZ, R11 ;  /* 0x000000ffff2a1224 */ /* 0x000fe200078e000b */
[----:B------:R-:W3:Y:S04]  /*42ab0*/  LDL R14, [R1+0x149c] ;  /* 0x00149c00010e7983 */ /* 0x000ee80000100800 */
[----:B------:R0:W3:Y:S04]  /*42ac0*/  @P1 LDG.E.U8 R39, desc[UR14][R40.64] ;  /* 0x0000000e28271981 */ /* 0x0000e8000c1e1100 */
[----:B------:R-:W3:Y:S01]  /*42ad0*/  LDL R11, [R1+0x14a4] ;  /* 0x0014a400010b7983 */ /* 0x000ee20000100800 */
[----:B0-----:R-:W-:-:S06]  /*42ae0*/  PRMT R40, RZ, 0x7610, R40 ;  /* 0x00007610ff287816 */ /* 0x001fcc0000000028 */
[----:B------:R0:W3:Y:S02]  /*42af0*/  @P1 LDG.E.U8 R40, desc[UR14][R42.64] ;  /* 0x0000000e2a281981 */ /* 0x0000e4000c1e1100 */
[----:B0-----:R-:W-:Y:S02]  /*42b00*/  @P2 IMAD.MOV.U32 R43, RZ, RZ, R47 ;  /* 0x000000ffff2b2224 */ /* 0x001fe400078e002f */
[----:B--2---:R-:W-:-:S05]  /*42b10*/  @P2 IMAD.MOV.U32 R42, RZ, RZ, R9 ;  /* 0x000000ffff2a2224 */ /* 0x004fca00078e0009 */
[----:B------:R0:W2:Y:S02]  /*42b20*/  @P2 LDG.E.U8 R8, desc[UR14][R42.64] ;  /* 0x0000000e2a082981 */ /* 0x0000a4000c1e1100 */
[----:B0-----:R-:W-:Y:S01]  /*42b30*/  @P2 IMAD.MOV.U32 R42, RZ, RZ, R5 ;  /* 0x000000ffff2a2224 */ /* 0x001fe200078e0005 */
[----:B------:R-:W-:Y:S02]  /*42b40*/  PRMT R46, RZ, 0x7610, R46 ;  /* 0x00007610ff2e7816 */ /* 0x000fe4000000002e */
[----:B------:R-:W-:Y:S01]  /*42b50*/  ISETP.GT.AND P1, PT, R19, 0x77, PT ;  /* 0x000000771300780c */ /* 0x000fe20003f24270 */
[----:B----4-:R-:W-:Y:S01]  /*42b60*/  @P2 IMAD.MOV.U32 R43, RZ, RZ, R6 ;  /* 0x000000ffff2b2224 */ /* 0x010fe200078e0006 */
[----:B------:R-:W-:-:S04]  /*42b70*/  PRMT R45, RZ, 0x7610, R45 ;  /* 0x00007610ff2d7816 */ /* 0x000fc8000000002d */
[----:B------:R3:W4:Y:S04]  /*42b80*/  @P2 LDG.E.U8 R46, desc[UR14][R42.64] ;  /* 0x0000000e2a2e2981 */ /* 0x000728000c1e1100 */
[----:B--2---:R0:W-:Y:S04]  /*42b90*/  STL [R1+0xe0], R8 ;  /* 0x0000e00801007387 */ /* 0x0041e80000100800 */
[----:B------:R-:W2:Y:S01]  /*42ba0*/  LDL R5, [R1+0x14ac] ;  /* 0x0014ac0001057983 */ /* 0x000ea20000100800 */
[----:B---3--:R-:W-:Y:S02]  /*42bb0*/  @P2 IMAD.MOV.U32 R42, RZ, RZ, R14 ;  /* 0x000000ffff2a2224 */ /* 0x008fe400078e000e */
[----:B------:R-:W-:Y:S01]  /*42bc0*/  @P2 IMAD.MOV.U32 R43, RZ, RZ, R44 ;  /* 0x000000ffff2b2224 */ /* 0x000fe200078e002c */
[----:B------:R-:W-:-:S02]  /*42bd0*/  PRMT R3, RZ, 0x7610, R3 ;  /* 0x00007610ff037816 */ /* 0x000fc40000000003 */
[----:B------:R-:W-:Y:S01]  /*42be0*/  PRMT R4, RZ, 0x7610, R4 ;  /* 0x00007610ff047816 */ /* 0x000fe20000000004 */
[----:B------:R-:W3:Y:S04]  /*42bf0*/  LDL R9, [R1+0x14e0] ;  /* 0x0014e00001097983 */ /* 0x000ee80000100800 */
[----:B------:R1:W3:Y:S04]  /*42c00*/  @P2 LDG.E.U8 R45, desc[UR14][R42.64] ;  /* 0x0000000e2a2d2981 */ /* 0x0002e8000c1e1100 */
[----:B0-----:R-:W3:Y:S04]  /*42c10*/  LDL R8, [R1+0x14a8] ;  /* 0x0014a80001087983 */ /* 0x001ee80000100800 */
[----:B------:R-:W4:Y:S04]  /*42c20*/  LDL R6, [R1+0x14e4] ;  /* 0x0014e40001067983 */ /* 0x000f280000100800 */
[----:B------:R-:W4:Y:S04]  /*42c30*/  LDL R44, [R1+0x14e8] ;  /* 0x0014e800012c7983 */ /* 0x000f280000100800 */
[----:B------:R-:W4:Y:S01]  /*42c40*/  LDL R14, [R1+0x14ec] ;  /* 0x0014ec00010e7983 */ /* 0x000f220000100800 */
[----:B-1----:R-:W-:-:S02]  /*42c50*/  @P1 IMAD.MOV.U32 R42, RZ, RZ, R11 ;  /* 0x000000ffff2a1224 */ /* 0x002fc400078e000b */
[----:B------:R-:W-:Y:S01]  /*42c60*/  @P1 IMAD.MOV.U32 R43, RZ, RZ, R12 ;  /* 0x000000ffff2b1224 */ /* 0x000fe200078e000c */
[----:B------:R-:W-:Y:S01]  /*42c70*/  ISETP.GT.AND P2, PT, R19, 0x79, PT ;  /* 0x000000791300780c */ /* 0x000fe20003f44270 */
[----:B------:R-:W4:Y:S04]  /*42c80*/  LDL R12, [R1+0x14f0] ;  /* 0x0014f000010c7983 */ /* 0x000f280000100800 */
[----:B------:R2:W4:Y:S04]  /*42c90*/  @P1 LDG.E.U8 R3, desc[UR14][R42.64] ;  /* 0x0000000e2a031981 */ /* 0x000528000c1e1100 */
[----:B------:R-:W4:Y:S01]  /*42ca0*/  LDL R11, [R1+0x14f4] ;  /* 0x0014f400010b7983 */ /* 0x000f220000100800 */
[----:B--2---:R-:W-:-:S02]  /*42cb0*/  @P1 IMAD.MOV.U32 R42, RZ, RZ, R5 ;  /* 0x000000ffff2a1224 */ /* 0x004fc400078e0005 */
[----:B---3--:R-:W-:-:S05]  /*42cc0*/  @P1 IMAD.MOV.U32 R43, RZ, RZ, R8 ;  /* 0x000000ffff2b1224 */ /* 0x008fca00078e0008 */
[----:B------:R0:W2:Y:S04]  /*42cd0*/  @P1 LDG.E.U8 R4, desc[UR14][R42.64] ;  /* 0x0000000e2a041981 */ /* 0x0000a8000c1e1100 */
[----:B----4-:R1:W-:Y:S04]  /*42ce0*/  STL [R1+0x1928], R3 ;  /* 0x0019280301007387 */ /* 0x0103e80000100800 */
[----:B------:R-:W3:Y:S04]  /*42cf0*/  LDL R8, [R1+0x14f8] ;  /* 0x0014f80001087983 */ /* 0x000ee80000100800 */
[----:B------:R-:W4:Y:S01]  /*42d00*/  LDL R5, [R1+0x14fc] ;  /* 0x0014fc0001057983 */ /* 0x000f220000100800 */
[----:B0-----:R-:W-:-:S02]  /*42d10*/  @P2 IMAD.MOV.U32 R42, RZ, RZ, R6 ;  /* 0x000000ffff2a2224 */ /* 0x001fc400078e0006 */
[----:B------:R-:W-:Y:S01]  /*42d20*/  @P2 IMAD.MOV.U32 R43, RZ, RZ, R9 ;  /* 0x000000ffff2b2224 */ /* 0x000fe200078e0009 */
[----:B------:R-:W-:-:S06]  /*42d30*/  PRMT R41, RZ, 0x7610, R41 ;  /* 0x00007610ff297816 */ /* 0x000fcc0000000029 */
[----:B------:R0:W3:Y:S04]  /*42d40*/  @P2 LDG.E.U8 R41, desc[UR14][R42.64] ;  /* 0x0000000e2a292981 */ /* 0x0000e8000c1e1100 */
[----:B--2---:R2:W-:Y:S04]  /*42d50*/  STL [R1+0x192c], R4 ;  /* 0x00192c0401007387 */ /* 0x0045e80000100800 */
[----:B------:R-:W4:Y:S04]  /*42d60*/  LDL R9, [R1+0x14b0] ;  /* 0x0014b00001097983 */ /* 0x000f280000100800 */
[----:B------:R-:W4:Y:S04]  /*42d70*/  LDL R6, [R1+0x14b4] ;  /* 0x0014b40001067983 */ /* 0x000f280000100800 */
[----:B------:R2:W-:Y:S04]  /*42d80*/  STL [R1+0xc8], R45 ;  /* 0x0000c82d01007387 */ /* 0x0005e80000100800 */
[----:B-1----:R-:W4:Y:S01]  /*42d90*/  LDL R3, [R1+0x14bc] ;  /* 0x0014bc0001037983 */ /* 0x002f220000100800 */
[----:B0-----:R-:W-:-:S03]  /*42da0*/  PRMT R42, RZ, 0x7610, R42 ;  /* 0x00007610ff2a7816 */ /* 0x001fc6000000002a */
[----:B--2---:R-:W2:Y:S01]  /*42db0*/  LDL R4, [R1+0x14b8] ;  /* 0x0014b80001047983 */ /* 0x004ea20000100800 */
[----:B------:R-:W-:Y:S02]  /*42dc0*/  @P2 IMAD.MOV.U32 R45, RZ, RZ, R44 ;  /* 0x000000ffff2d2224 */ /* 0x000fe400078e002c */
[----:B------:R-:W-:Y:S01]  /*42dd0*/  @P2 IMAD.MOV.U32 R44, RZ, RZ, R14 ;  /* 0x000000ffff2c2224 */ /* 0x000fe200078e000e */
[----:B------:R-:W-:-:S04]  /*42de0*/  PRMT R43, RZ, 0x7610, R43 ;  /* 0x00007610ff2b7816 */ /* 0x000fc8000000002b */
[----:B------:R0:W2:Y:S04]  /*42df0*/  @P2 LDG.E.U8 R42, desc[UR14][R44.64] ;  /* 0x0000000e2c2a2981 */ /* 0x0000a8000c1e1100 */
[----:B------:R4:W-:Y:S01]  /*42e00*/  STL [R1+0xd4], R46 ;  /* 0x0000d42e01007387 */ /* 0x0009e20000100800 */
[----:B---3--:R-:W-:Y:S01]  /*42e10*/  @P2 IMAD.MOV.U32 R47, RZ, RZ, R8 ;  /* 0x000000ffff2f2224 */ /* 0x008fe200078e0008 */
[----:B------:R-:W-:Y:S02]  /*42e20*/  PRMT R0, RZ, 0x7610, R0 ;  /* 0x00007610ff007816 */ /* 0x000fe40000000000 */
[----:B------:R-:W-:Y:S01]  /*42e30*/  PRMT R2, RZ, 0x7610, R2 ;  /* 0x00007610ff027816 */ /* 0x000fe20000000002 */
[----:B------:R-:W3:Y:S01]  /*42e40*/  LDL R8, [R1+0x1508] ;  /* 0x0015080001087983 */ /* 0x000ee20000100800 */
[----:B0-----:R-:W-:-:S02]  /*42e50*/  @P2 IMAD.MOV.U32 R44, RZ, RZ, R11 ;  /* 0x000000ffff2c2224 */ /* 0x001fc400078e000b */
[----:B------:R-:W-:Y:S02]  /*42e60*/  @P2 IMAD.MOV.U32 R45, RZ, RZ, R12 ;  /* 0x000000ffff2d2224 */ /* 0x000fe400078e000c */
[----:B----4-:R-:W-:Y:S01]  /*42e70*/  @P2 IMAD.MOV.U32 R46, RZ, RZ, R5 ;  /* 0x000000ffff2e2224 */ /* 0x010fe200078e0005 */
[----:B------:R-:W4:Y:S04]  /*42e80*/  LDL R12, [R1+0x1500] ;  /* 0x00150000010c7983 */ /* 0x000f280000100800 */
[----:B------:R0:W3:Y:S04]  /*42e90*/  @P2 LDG.E.U8 R43, desc[UR14][R44.64] ;  /* 0x0000000e2c2b2981 */ /* 0x0000e8000c1e1100 */
[----:B------:R-:W3:Y:S04]  /*42ea0*/  LDL R11, [R1+0x1504] ;  /* 0x00150400010b7983 */ /* 0x000ee80000100800 */
[----:B------:R-:W3:Y:S01]  /*42eb0*/  LDL R5, [R1+0x150c] ;  /* 0x00150c0001057983 */ /* 0x000ee20000100800 */
[----:B0-----:R-:W-:-:S06]  /*42ec0*/  PRMT R44, RZ, 0x7610, R44 ;  /* 0x00007610ff2c7816 */ /* 0x001fcc000000002c */
[----:B------:R0:W3:Y:S02]  /*42ed0*/  @P2 LDG.E.U8 R44, desc[UR14][R46.64] ;  /* 0x0000000e2e2c2981 */ /* 0x0000e4000c1e1100 */
[----:B0-----:R-:W-:Y:S02]  /*42ee0*/  @P1 IMAD.MOV.U32 R47, RZ, RZ, R9 ;  /* 0x000000ffff2f1224 */ /* 0x001fe400078e0009 */
[----:B------:R-:W-:Y:S01]  /*42ef0*/  @P1 IMAD.MOV.U32 R46, RZ, RZ, R6 ;  /* 0x000000ffff2e1224 */ /* 0x000fe200078e0006 */
[----:B------:R-:W3:Y:S04]  /*42f00*/  LDL R9, [R1+0x1510] ;  /* 0x0015100001097983 */ /* 0x000ee80000100800 */
[----:B------:R-:W3:Y:S04]  /*42f10*/  LDL R6, [R1+0x1514] ;  /* 0x0015140001067983 */ /* 0x000ee80000100800 */
[----:B------:R0:W3:Y:S02]  /*42f20*/  @P1 LDG.E.U8 R0, desc[UR14][R46.64] ;  /* 0x0000000e2e001981 */ /* 0x0000e4000c1e1100 */
[----:B0-----:R-:W-:-:S02]  /*42f30*/  @P1 IMAD.MOV.U32 R46, RZ, RZ, R3 ;  /* 0x000000ffff2e1224 */ /* 0x001fc400078e0003 */
[----:B--2---:R-:W-:-:S05]  /*42f40*/  @P1 IMAD.MOV.U32 R47, RZ, RZ, R4 ;  /* 0x000000ffff2f1224 */ /* 0x004fca00078e0004 */
[----:B------:R0:W2:Y:S01]  /*42f50*/  @P1 LDG.E.U8 R2, desc[UR14][R46.64] ;  /* 0x0000000e2e021981 */ /* 0x0000a2000c1e1100 */
[----:B------:R-:W-:Y:S02]  /*42f60*/  ISETP.GT.AND P2, PT, R19, 0x7a, PT ;  /* 0x0000007a1300780c */ /* 0x000fe40003f44270 */
[----:B------:R-:W-:Y:S01]  /*42f70*/  PRMT R45, RZ, 0x7610, R45 ;  /* 0x00007610ff2d7816 */ /* 0x000fe2000000002d */
[----:B---3--:R1:W-:Y:S04]  /*42f80*/  STL [R1+0x1930], R0 ;  /* 0x0019300001007387 */ /* 0x0083e80000100800 */
[----:B------:R-:W3:Y:S04]  /*42f90*/  LDL R4, [R1+0x1518] ;  /* 0x0015180001047983 */ /* 0x000ee80000100800 */
[----:B------:R-:W3:Y:S02]  /*42fa0*/  LDL R3, [R1+0x151c] ;  /* 0x00151c0001037983 */ /* 0x000ee40000100800 */
[----:B0-----:R-:W-:-:S02]  /*42fb0*/  @P2 IMAD.MOV.U32 R46, RZ, RZ, R11 ;  /* 0x000000ffff2e2224 */ /* 0x001fc400078e000b */
[----:B----4-:R-:W-:Y:S01]  /*42fc0*/  @P2 IMAD.MOV.U32 R47, RZ, RZ, R12 ;  /* 0x000000ffff2f2224 */ /* 0x010fe200078e000c */
[----:B------:R-:W-:-:S04]  /*42fd0*/  PRMT R49, RZ, 0x7610, R49 ;  /* 0x00007610ff317816 */ /* 0x000fc80000000031 */
[----:B------:R0:W4:Y:S04]  /*42fe0*/  @P2 LDG.E.U8 R45, desc[UR14][R46.64] ;  /* 0x0000000e2e2d2981 */ /* 0x000128000c1e1100 */
[----:B--2---:R2:W-:Y:S04]  /*42ff0*/  STL [R1+0x1934], R2 ;  /* 0x0019340201007387 */ /* 0x0045e80000100800 */
[----:B-1----:R-:W4:Y:S01]  /*43000*/  LDL R0, [R1+0x1524] ;  /* 0x0015240001007983 */ /* 0x002f220000100800 */
[----:B0-----:R-:W-:Y:S02]  /*43010*/  @P2 IMAD.MOV.U32 R46, RZ, RZ, R5 ;  /* 0x000000ffff2e2224 */ /* 0x001fe400078e0005 */
[----:B------:R-:W-:Y:S01]  /*43020*/  @P2 IMAD.MOV.U32 R47, RZ, RZ, R8 ;  /* 0x000000ffff2f2224 */ /* 0x000fe200078e0008 */
[----:B------:R-:W4:Y:S04]  /*43030*/  LDL R5, [R1+0x152c] ;  /* 0x00152c0001057983 */ /* 0x000f280000100800 */
[----:B------:R-:W4:Y:S04]  /*43040*/  LDL R8, [R1+0x1528] ;  /* 0x0015280001087983 */ /* 0x000f280000100800 */
[----:B------:R0:W4:Y:S01]  /*43050*/  @P2 LDG.E.U8 R49, desc[UR14][R46.64] ;  /* 0x0000000e2e312981 */ /* 0x000122000c1e1100 */
[----:B------:R-:W-:-:S02]  /*43060*/  PRMT R51, RZ, 0x7610, R51 ;  /* 0x00007610ff337816 */ /* 0x000fc40000000033 */
[----:B------:R-:W-:Y:S02]  /*43070*/  ISETP.GT.AND P1, PT, R19, 0x7b, PT ;  /* 0x0000007b1300780c */ /* 0x000fe40003f24270 */
[----:B------:R-:W-:Y:S01]  /*43080*/  PRMT R53, RZ, 0x7610, R53 ;  /* 0x00007610ff357816 */ /* 0x000fe20000000035 */
[----:B--2---:R-:W2:Y:S01]  /*43090*/  LDL R2, [R1+0x1520] ;  /* 0x0015200001027983 */ /* 0x004ea20000100800 */
[----:B------:R-:W-:Y:S02]  /*430a0*/  PRMT R55, RZ, 0x7610, R55 ;  /* 0x00007610ff377816 */ /* 0x000fe40000000037 */
[----:B------:R-:W-:Y:S02]  /*430b0*/  PRMT R57, RZ, 0x7610, R57 ;  /* 0x00007610ff397816 */ /* 0x000fe40000000039 */
[----:B------:R-:W-:Y:S01]  /*430c0*/  PRMT R59, RZ, 0x7610, R59 ;  /* 0x00007610ff3b7816 */ /* 0x000fe2000000003b */
[----:B------:R-:W2:Y:S01]  /*430d0*/  LDL R11, [R1+0x1550] ;  /* 0x00155000010b7983 */ /* 0x000ea20000100800 */
[----:B------:R-:W-:Y:S01]  /*430e0*/  PRMT R61, RZ, 0x7610, R61 ;  /* 0x00007610ff3d7816 */ /* 0x000fe2000000003d */
[----:B0-----:R-:W-:-:S02]  /*430f0*/  @P2 IMAD.MOV.U32 R46, RZ, RZ, R6 ;  /* 0x000000ffff2e2224 */ /* 0x001fc400078e0006 */
[----:B------:R-:W-:Y:S01]  /*43100*/  @P2 IMAD.MOV.U32 R47, RZ, RZ, R9 ;  /* 0x000000ffff2f2224 */ /* 0x000fe200078e0009 */
[----:B------:R-:W2:Y:S04]  /*43110*/  LDL R6, [R1+0x1534] ;  /* 0x0015340001067983 */ /* 0x000ea80000100800 */
[----:B------:R-:W2:Y:S04]  /*43120*/  LDL R9, [R1+0x1530] ;  /* 0x0015300001097983 */ /* 0x000ea80000100800 */
[----:B------:R3:W2:Y:S01]  /*43130*/  @P2 LDG.E.U8 R51, desc[UR14][R46.64] ;  /* 0x0000000e2e332981 */ /* 0x0006a2000c1e1100 */
[----:B------:R-:W-:-:S02]  /*43140*/  PRMT R63, RZ, 0x7610, R63 ;  /* 0x00007610ff3f7816 */ /* 0x000fc4000000003f */
[----:B------:R-:W-:Y:S02]  /*43150*/  PRMT R65, RZ, 0x7610, R65 ;  /* 0x00007610ff417816 */ /* 0x000fe40000000041 */
[----:B------:R-:W-:Y:S02]  /*43160*/  PRMT R67, RZ, 0x7610, R67 ;  /* 0x00007610ff437816 */ /* 0x000fe40000000043 */
[----:B------:R-:W-:Y:S02]  /*43170*/  PRMT R69, RZ, 0x7610, R69 ;  /* 0x00007610ff457816 */ /* 0x000fe40000000045 */
[----:B------:R-:W-:Y:S01]  /*43180*/  PRMT R71, RZ, 0x7610, R71 ;  /* 0x00007610ff477816 */ /* 0x000fe20000000047 */
[----:B------:R-:W2:Y:S01]  /*43190*/  LDL R12, [R1+0x1588] ;  /* 0x00158800010c7983 */ /* 0x000ea20000100800 */
[----:B---3--:R-:W-:Y:S02]  /*431a0*/  @P2 IMAD.MOV.U32 R47, RZ, RZ, R4 ;  /* 0x000000ffff2f2224 */ /* 0x008fe400078e0004 */
[----:B------:R-:W-:Y:S01]  /*431b0*/  @P2 IMAD.MOV.U32 R46, RZ, RZ, R3 ;  /* 0x000000ffff2e2224 */ /* 0x000fe200078e0003 */
[----:B------:R-:W3:Y:S04]  /*431c0*/  LDL R4, [R1+0x1538] ;  /* 0x0015380001047983 */ /* 0x000ee80000100800 */
[----:B------:R-:W3:Y:S04]  /*431d0*/  LDL R3, [R1+0x153c] ;  /* 0x00153c0001037983 */ /* 0x000ee80000100800 */
[----:B------:R4:W3:Y:S02]  /*431e0*/  @P2 LDG.E.U8 R53, desc[UR14][R46.64] ;  /* 0x0000000e2e352981 */ /* 0x0008e4000c1e1100 */
[----:B----4-:R-:W-:-:S02]  /*431f0*/  @P1 IMAD.MOV.U32 R46, RZ, RZ, R0 ;  /* 0x000000ffff2e1224 */ /* 0x010fc400078e0000 */
[----:B------:R-:W4:Y:S01]  /*43200*/  LDL R0, [R1+0x1544] ;  /* 0x0015440001007983 */ /* 0x000f220000100800 */
[----:B--2---:R-:W-:-:S03]  /*43210*/  @P1 IMAD.MOV.U32 R47, RZ, RZ, R2 ;  /* 0x000000ffff2f1224 */ /* 0x004fc600078e0002 */
[----:B------:R-:W2:Y:S04]  /*43220*/  LDL R2, [R1+0x1540] ;  /* 0x0015400001027983 */ /* 0x000ea80000100800 */
[----:B------:R0:W2:Y:S02]  /*43230*/  @P1 LDG.E.U8 R55, desc[UR14][R46.64] ;  /* 0x0000000e2e371981 */ /* 0x0000a4000c1e1100 */
[----:B0-----:R-:W-:Y:S02]  /*43240*/  @P1 IMAD.MOV.U32 R46, RZ, RZ, R5 ;  /* 0x000000ffff2e1224 */ /* 0x001fe400078e0005 */
[----:B------:R-:W-:Y:S01]  /*43250*/  @P1 IMAD.MOV.U32 R47, RZ, RZ, R8 ;  /* 0x000000ffff2f1224 */ /* 0x000fe200078e0008 */
[----:B------:R-:W2:Y:S04]  /*43260*/  LDL R5, [R1+0x154c] ;  /* 0x00154c0001057983 */ /* 0x000ea80000100800 */
[----:B------:R-:W2:Y:S04]  /*43270*/  LDL R8, [R1+0x1548] ;  /* 0x0015480001087983 */ /* 0x000ea80000100800 */
[----:B------:R0:W2:Y:S02]  /*43280*/  @P1 LDG.E.U8 R57, desc[UR14][R46.64] ;  /* 0x0000000e2e391981 */ /* 0x0000a4000c1e1100 */
[----:B0-----:R-:W-:-:S02]  /*43290*/  @P1 IMAD.MOV.U32 R46, RZ, RZ, R6 ;  /* 0x000000ffff2e1224 */ /* 0x001fc400078e0006 */
[----:B------:R-:W-:Y:S01]  /*432a0*/  @P1 IMAD.MOV.U32 R47, RZ, RZ, R9 ;  /* 0x000000ffff2f1224 */ /* 0x000fe200078e0009 */
[----:B------:R-:W2:Y:S01]  /*432b0*/  LDL R6, [R1+0x1554] ;  /* 0x0015540001067983 */ /* 0x000ea20000100800 */
[----:B------:R-:W-:-:S03]  /*432c0*/  ISETP.GT.AND P2, PT, R19, 0x7c, PT ;  /* 0x0000007c1300780c */ /* 0x000fc60003f44270 */
[----:B------:R-:W2:Y:S04]  /*432d0*/  LDL R9, [R1+0x1568] ;  /* 0x0015680001097983 */ /* 0x000ea80000100800 */
[----:B------:R3:W2:Y:S02]  /*432e0*/  @P1 LDG.E.U8 R59, desc[UR14][R46.64] ;  /* 0x0000000e2e3b1981 */ /* 0x0006a4000c1e1100 */
        /* <DEDUP_REMOVED lines=25> */
[----:B------:R4:W3:Y:S01]  /*43480*/  @P2 LDG.E.U8 R69, desc[UR14][R46.64] ;  /* 0x0000000e2e452981 */ /* 0x0008e2000c1e1100 */
[----:B------:R-:W-:Y:S01]  /*43490*/  PRMT R73, RZ, 0x7610, R73 ;  /* 0x00007610ff497816 */ /* 0x000fe20000000049 */
[----:B----4-:R-:W-:-:S02]  /*434a0*/  @P1 IMAD.MOV.U32 R46, RZ, RZ, R0 ;  /* 0x000000ffff2e1224 */ /* 0x010fc400078e0000 */
[----:B------:R-:W4:Y:S01]  /*434b0*/  LDL R0, [R1+0x1584] ;  /* 0x0015840001007983 */ /* 0x000f220000100800 */
[----:B--2---:R-:W-:-:S03]  /*434c0*/  @P1 IMAD.MOV.U32 R47, RZ, RZ, R2 ;  /* 0x000000ffff2f1224 */ /* 0x004fc600078e0002 */
[----:B------:R-:W2:Y:S04]  /*434d0*/  LDL R2, [R1+0x1580] ;  /* 0x0015800001027983 */ /* 0x000ea80000100800 */
[----:B------:R0:W2:Y:S01]  /*434e0*/  @P1 LDG.E.U8 R71, desc[UR14][R46.64] ;  /* 0x0000000e2e471981 */ /* 0x0000a2000c1e1100 */
[----:B------:R-:W-:Y:S01]  /*434f0*/  PRMT R75, RZ, 0x7610, R75 ;  /* 0x00007610ff4b7816 */ /* 0x000fe2000000004b */
[----:B0-----:R-:W-:Y:S02]  /*43500*/  @P1 IMAD.MOV.U32 R47, RZ, RZ, R9 ;  /* 0x000000ffff2f1224 */ /* 0x001fe400078e0009 */
[----:B------:R-:W-:Y:S01]  /*43510*/  @P1 IMAD.MOV.U32 R46, RZ, RZ, R8 ;  /* 0x000000ffff2e1224 */ /* 0x000fe200078e0008 */
[----:B------:R-:W2:Y:S04]  /*43520*/  LDL R9, [R1+0x1590] ;  /* 0x0015900001097983 */ /* 0x000ea80000100800 */
[----:B------:R-:W2:Y:S04]  /*43530*/  LDL R8, [R1+0x1594] ;  /* 0x0015940001087983 */ /* 0x000ea80000100800 */
[----:B------:R0:W2:Y:S02]  /*43540*/  @P1 LDG.E.U8 R73, desc[UR14][R46.64] ;  /* 0x0000000e2e491981 */ /* 0x0000a4000c1e1100 */
[----:B0-----:R-:W-:-:S02]  /*43550*/  @P1 IMAD.MOV.U32 R46, RZ, RZ, R5 ;  /* 0x000000ffff2e1224 */ /* 0x001fc400078e0005 */
[----:B------:R-:W-:Y:S01]  /*43560*/  @P1 IMAD.MOV.U32 R47, RZ, RZ, R6 ;  /* 0x000000ffff2f1224 */ /* 0x000fe200078e0006 */
[----:B------:R-:W2:Y:S04]  /*43570*/  LDL R5, [R1+0x159c] ;  /* 0x00159c0001057983 */ /* 0x000ea80000100800 */
[----:B------:R-:W2:Y:S04]  /*43580*/  LDL R6, [R1+0x1598] ;  /* 0x0015980001067983 */ /* 0x000ea80000100800 */
[----:B------:R3:W2:Y:S02]  /*43590*/  @P1 LDG.E.U8 R75, desc[UR14][R46.64] ;  /* 0x0000000e2e4b1981 */ /* 0x0006a4000c1e1100 */
[----:B---3--:R-:W-:-:S02]  /*435a0*/  @P1 IMAD.MOV.U32 R47, RZ, RZ, R4 ;  /* 0x000000ffff2f1224 */ /* 0x008fc400078e0004 */
[----:B------:R-:W-:Y:S01]  /*435b0*/  @P1 IMAD.MOV.U32 R46, RZ, RZ, R3 ;  /* 0x000000ffff2e1224 */ /* 0x000fe200078e0003 */
[----:B------:R-:W3:Y:S04]  /*435c0*/  LDL R4, [R1+0x15a0] ;  /* 0x0015a00001047983 */ /* 0x000ee80000100800 */
[----:B------:R-:W3:Y:S01]  /*435d0*/  LDL R3, [R1+0x15a4] ;  /* 0x0015a40001037983 */ /* 0x000ee20000100800 */
[----:B------:R-:W-:Y:S02]  /*435e0*/  ISETP.GT.AND P2, PT, R19, 0x7e, PT ;  /* 0x0000007e1300780c */ /* 0x000fe40003f44270 */
[----:B------:R-:W-:Y:S02]  /*435f0*/  PRMT R77, RZ, 0x7610, R77 ;  /* 0x00007610ff4d7816 */ /* 0x000fe4000000004d */
[----:B------:R-:W-:-:S04]  /*43600*/  PRMT R13, RZ, 0x7610, R13 ;  /* 0x00007610ff0d7816 */ /* 0x000fc8000000000d */
[----:B------:R4:W3:Y:S01]  /*43610*/  @P1 LDG.E.U8 R77, desc[UR14][R46.64] ;  /* 0x0000000e2e4d1981 */ /* 0x0008e2000c1e1100 */
[----:B------:R-:W-:-:S04]  /*43620*/  PRMT R10, RZ, 0x7610, R10 ;  /* 0x00007610ff0a7816 */ /* 0x000fc8000000000a */
[----:B----4-:R-:W-:Y:S02]  /*43630*/  @P2 IMAD.MOV.U32 R46, RZ, RZ, R0 ;  /* 0x000000ffff2e2224 */ /* 0x010fe400078e0000 */
[----:B--2---:R-:W-:Y:S01]  /*43640*/  @P2 IMAD.MOV.U32 R47, RZ, RZ, R2 ;  /* 0x000000ffff2f2224 */ /* 0x004fe200078e0002 */
[----:B------:R-:W-:Y:S02]  /*43650*/  PRMT R7, RZ, 0x7610, R7 ;  /* 0x00007610ff077816 */ /* 0x000fe40000000007 */
[----:B------:R-:W-:Y:S02]  /*43660*/  ISETP.GT.AND P1, PT, R19, 0x7f, PT ;  /* 0x0000007f1300780c */ /* 0x000fe40003f24270 */
[----:B------:R-:W-:Y:S02]  /*43670*/  PRMT R15, RZ, 0x7610, R15 ;  /* 0x00007610ff0f7816 */ /* 0x000fe4000000000f */
[----:B------:R-:W-:Y:S01]  /*43680*/  PRMT R88, RZ, 0x7610, R88 ;  /* 0x00007610ff587816 */ /* 0x000fe20000000058 */
[----:B------:R0:W2:Y:S04]  /*43690*/  @P2 LDG.E.U8 R13, desc[UR14][R46.64] ;  /* 0x0000000e2e0d2981 */ /* 0x0000a8000c1e1100 */
[----:B------:R-:W4:Y:S04]  /*436a0*/  LDL R2, [R1+0x15a8] ;  /* 0x0015a80001027983 */ /* 0x000f280000100800 */
[----:B------:R-:W2:Y:S01]  /*436b0*/  LDL R0, [R1+0x15ac] ;  /* 0x0015ac0001007983 */ /* 0x000ea20000100800 */
[----:B0-----:R-:W-:-:S02]  /*436c0*/  @P2 IMAD.MOV.U32 R46, RZ, RZ, R11 ;  /* 0x000000ffff2e2224 */ /* 0x001fc400078e000b */
[----:B------:R-:W-:-:S05]  /*436d0*/  @P2 IMAD.MOV.U32 R47, RZ, RZ, R12 ;  /* 0x000000ffff2f2224 */ /* 0x000fca00078e000c */
        /* <DEDUP_REMOVED lines=8> */
[----:B------:R-:W-:-:S05]  /*43760*/  @P1 IMAD.MOV.U32 R46, RZ, RZ, R3 ;  /* 0x000000ffff2e1224 */ /* 0x000fca00078e0003 */
[----:B------:R4:W3:Y:S02]  /*43770*/  @P1 LDG.E.U8 R88, desc[UR14][R46.64] ;  /* 0x0000000e2e581981 */ /* 0x0008e4000c1e1100 */
[----:B----4-:R-:W-:Y:S02]  /*43780*/  @P1 IMAD.MOV.U32 R47, RZ, RZ, R2 ;  /* 0x000000ffff2f1224 */ /* 0x010fe400078e0002 */
[----:B--2---:R-:W-:Y:S01]  /*43790*/  @P1 IMAD.MOV.U32 R46, RZ, RZ, R0 ;  /* 0x000000ffff2e1224 */ /* 0x004fe200078e0000 */
[----:B---3--:R-:W-:Y:S04]  /*437a0*/  STL [R1+0x1938], R88 ;  /* 0x0019385801007387 */ /* 0x008fe80000100800 */
[----:B------:R-:W2:Y:S04]  /*437b0*/  LDL R4, [R1+0x15b0] ;  /* 0x0015b00001047983 */ /* 0x000ea80000100800 */
[----:B------:R-:W3:Y:S04]  /*437c0*/  LDL R3, [R1+0x15b4] ;  /* 0x0015b40001037983 */ /* 0x000ee80000100800 */
[----:B------:R-:W4:Y:S04]  /*437d0*/  LDL R2, [R1+0x15b8] ;  /* 0x0015b80001027983 */ /* 0x000f280000100800 */
[----:B------:R-:W4:Y:S01]  /*437e0*/  LDL R0, [R1+0x15bc] ;  /* 0x0015bc0001007983 */ /* 0x000f220000100800 */
[----:B------:R-:W-:-:S03]  /*437f0*/  PRMT R18, RZ, 0x7610, R18 ;  /* 0x00007610ff127816 */ /* 0x000fc60000000012 */
[----:B------:R-:W4:Y:S04]  /*43800*/  LDL.LU R6, [R1+0x6b8] ;  /* 0x0006b80001067983 */ /* 0x000f280000300800 */
[----:B------:R-:W4:Y:S04]  /*43810*/  LDL.LU R5, [R1+0x6b4] ;  /* 0x0006b40001057983 */ /* 0x000f280000300800 */
[----:B------:R-:W4:Y:S04]  /*43820*/  LDL.LU R8, [R1+0x6b0] ;  /* 0x0006b00001087983 */ /* 0x000f280000300800 */
[----:B------:R0:W-:Y:S04]  /*43830*/  STL [R1+0x48], R7 ;  /* 0x0000480701007387 */ /* 0x0001e80000100800 */
[----:B------:R2:W4:Y:S01]  /*43840*/  @P1 LDG.E.U8 R18, desc[UR14][R46.64] ;  /* 0x0000000e2e121981 */ /* 0x000522000c1e1100 */
[----:B------:R-:W-:-:S02]  /*43850*/  PRMT R17, RZ, 0x7610, R17 ;  /* 0x00007610ff117816 */ /* 0x000fc40000000011 */
[----:B------:R-:W-:Y:S01]  /*43860*/  PRMT R16, RZ, 0x7610, R16 ;  /* 0x00007610ff107816 */ /* 0x000fe20000000010 */
[----:B0-----:R-:W4:Y:S04]  /*43870*/  LDL.LU R7, [R1+0x6ac] ;  /* 0x0006ac0001077983 */ /* 0x001f280000300800 */
[----:B------:R-:W4:Y:S04]  /*43880*/  LDL.LU R66, [R1+0x638] ;  /* 0x0006380001427983 */ /* 0x000f280000300800 */
[----:B------:R-:W4:Y:S04]  /*43890*/  LDL.LU R68, [R1+0x634] ;  /* 0x0006340001447983 */ /* 0x000f280000300800 */
[----:B------:R-:W4:Y:S04]  /*438a0*/  LDL.LU R84, [R1+0x630] ;  /* 0x0006300001547983 */ /* 0x000f280000300800 */
[----:B------:R-:W4:Y:S04]  /*438b0*/  LDL.LU R85, [R1+0x628] ;  /* 0x0006280001557983 */ /* 0x000f280000300800 */
[----:B------:R-:W4:Y:S04]  /*438c0*/  LDL.LU R86, [R1+0x5ac] ;  /* 0x0005ac0001567983 */ /* 0x000f280000300800 */
[----:B------:R-:W4:Y:S04]  /*438d0*/  LDL.LU R87, [R1+0x5a8] ;  /* 0x0005a80001577983 */ /* 0x000f280000300800 */
[----:B------:R-:W-:Y:S04]  /*438e0*/  STL [R1+0x60], R13 ;  /* 0x0000600d01007387 */ /* 0x000fe80000100800 */
[----:B------:R-:W4:Y:S04]  /*438f0*/  LDL.LU R89, [R1+0x5a0] ;  /* 0x0005a00001597983 */ /* 0x000f280000300800 */
[----:B------:R-:W4:Y:S04]  /*43900*/  LDL.LU R90, [R1+0x598] ;  /* 0x00059800015a7983 */ /* 0x000f280000300800 */
[----:B------:R-:W4:Y:S04]  /*43910*/  LDL.LU R91, [R1+0x518] ;  /* 0x00051800015b7983 */ /* 0x000f280000300800 */
[----:B------:R0:W-:Y:S04]  /*43920*/  STL [R1+0x54], R10 ;  /* 0x0000540a01007387 */ /* 0x0001e80000100800 */
[----:B------:R-:W4:Y:S04]  /*43930*/  LDL.LU R92, [R1+0x510] ;  /* 0x00051000015c7983 */ /* 0x000f280000300800 */
[----:B------:R-:W4:Y:S04]  /*43940*/  LDL.LU R93, [R1+0x508] ;  /* 0x00050800015d7983 */ /* 0x000f280000300800 */
[----:B------:R-:W4:Y:S04]  /*43950*/  LDL.LU R9, [R1+0x4e8] ;  /* 0x0004e80001097983 */ /* 0x000f280000300800 */
[----:B0-----:R-:W4:Y:S01]  /*43960*/  LDL.LU R10, [R1+0x464] ;  /* 0x00046400010a7983 */ /* 0x001f220000300800 */
[----:B------:R-:W0:Y:S03]  /*43970*/  S2R R82, SR_TID.X ;  /* 0x0000000000527919 */ /* 0x000e260000002100 */
[----:B------:R-:W4:Y:S04]  /*43980*/  LDL.LU R14, [R1+0x460] ;  /* 0x00046000010e7983 */ /* 0x000f280000300800 */
[----:B------:R-:W4:Y:S04]  /*43990*/  LDL.LU R13, [R1+0x45c] ;  /* 0x00045c00010d7983 */ /* 0x000f280000300800 */
[----:B------:R-:W4:Y:S04]  /*439a0*/  LDL.LU R12, [R1+0x458] ;  /* 0x00045800010c7983 */ /* 0x000f280000300800 */
[----:B------:R-:W4:Y:S01]  /*439b0*/  LDL.LU R11, [R1+0x3e4] ;  /* 0x0003e400010b7983 */ /* 0x000f220000300800 */
[----:B--2---:R-:W-:-:S02]  /*439c0*/  @P1 IMAD.MOV.U32 R47, RZ, RZ, R4 ;  /* 0x000000ffff2f1224 */ /* 0x004fc400078e0004 */
[----:B---3--:R-:W-:-:S05]  /*439d0*/  @P1 IMAD.MOV.U32 R46, RZ, RZ, R3 ;  /* 0x000000ffff2e1224 */ /* 0x008fca00078e0003 */
[----:B------:R4:W2:Y:S02]  /*439e0*/  @P1 LDG.E.U8 R17, desc[UR14][R46.64] ;  /* 0x0000000e2e111981 */ /* 0x0008a4000c1e1100 */
[----:B----4-:R-:W-:Y:S02]  /*439f0*/  @P1 IMAD.MOV.U32 R46, RZ, RZ, R0 ;  /* 0x000000ffff2e1224 */ /* 0x010fe400078e0000 */
[----:B------:R-:W-:-:S05]  /*43a00*/  @P1 IMAD.MOV.U32 R47, RZ, RZ, R2 ;  /* 0x000000ffff2f1224 */ /* 0x000fca00078e0002 */
[----:B------:R-:W3:Y:S01]  /*43a10*/  @P1 LDG.E.U8 R16, desc[UR14][R46.64] ;  /* 0x0000000e2e101981 */ /* 0x000ee2000c1e1100 */
[----:B------:R-:W-:Y:S01]  /*43a20*/  BAR.SYNC.DEFER_BLOCKING 0x0 ;  /* 0x0000000000007b1d */ /* 0x000fe20000010000 */
[----:B0-----:R-:W-:-:S05]  /*43a30*/  LOP3.LUT R82, R82, 0x7f, RZ, 0xc0, !PT ;  /* 0x0000007f52527812 */ /* 0x001fca00078ec0ff */
[----:B------:R-:W-:Y:S04]  /*43a40*/  STL [R1+0x193c], R18 ;  /* 0x00193c1201007387 */ /* 0x000fe80000100800 */
[----:B------:R0:W-:Y:S04]  /*43a50*/  STS.U8 [R82+UR4+0x14c00], R92 ;  /* 0x014c005c52007988 */ /* 0x0001e80008000004 */
[----:B------:R1:W-:Y:S04]  /*43a60*/  STS.U8 [R82+UR4+0x18c00], R93 ;  /* 0x018c005d52007988 */ /* 0x0003e80008000004 */
[----:B------:R4:W-:Y:S04]  /*43a70*/  STS.U8 [R82+UR4+0x1cc00], R9 ;  /* 0x01cc000952007988 */ /* 0x0009e80008000004 */
[----:B------:R0:W-:Y:S04]  /*43a80*/  STS.U8 [R82+UR4+0x11000], R10 ;  /* 0x0110000a52007988 */ /* 0x0001e80008000004 */
[----:B--2---:R-:W-:Y:S04]  /*43a90*/  STL [R1+0x1940], R17 ;  /* 0x0019401101007387 */ /* 0x004fe80000100800 */
[----:B---3--:R2:W-:Y:S04]  /*43aa0*/  STL [R1+0x1944], R16 ;  /* 0x0019441001007387 */ /* 0x0085e80000100800 */
[----:B0-----:R-:W3:Y:S04]  /*43ab0*/  LDL.LU R92, [R1+0x3e0] ;  /* 0x0003e000015c7983 */ /* 0x001ee80000300800 */
[----:B-1----:R-:W3:Y:S04]  /*43ac0*/  LDL.LU R93, [R1+0x3dc] ;  /* 0x0003dc00015d7983 */ /* 0x002ee80000300800 */
[----:B----4-:R-:W4:Y:S04]  /*43ad0*/  LDL.LU R9, [R1+0x3d8] ;  /* 0x0003d80001097983 */ /* 0x010f280000300800 */
[----:B------:R-:W4:Y:S04]  /*43ae0*/  LDL.LU R10, [R1+0x364] ;  /* 0x00036400010a7983 */ /* 0x000f280000300800 */
[----:B--2---:R-:W2:Y:S04]  /*43af0*/  LDL.LU R16, [R1+0x360] ;  /* 0x0003600001107983 */ /* 0x004ea80000300800 */
        /* <DEDUP_REMOVED lines=8> */
[----:B------:R0:W-:Y:S04]  /*43b80*/  STS.U8 [R82+UR4+0x10000], R6 ;  /* 0x0100000652007988 */ /* 0x0001e80008000004 */
[----:B------:R-:W2:Y:S04]  /*43b90*/  LDL.LU R3, [R1+0x25c] ;  /* 0x00025c0001037983 */ /* 0x000ea80000300800 */
[----:B------:R1:W-:Y:S04]  /*43ba0*/  STS.U8 [R82+UR4+0x14000], R5 ;  /* 0x0140000552007988 */ /* 0x0003e80008000004 */
[----:B------:R0:W-:Y:S04]  /*43bb0*/  STS.U8 [R82+UR4+0x18000], R8 ;  /* 0x0180000852007988 */ /* 0x0001e80008000004 */
[----:B------:R0:W-:Y:S04]  /*43bc0*/  STS.U8 [R82+UR4+0x1c000], R7 ;  /* 0x01c0000752007988 */ /* 0x0001e80008000004 */
[----:B------:R1:W-:Y:S04]  /*43bd0*/  STS.U8 [R82+UR4+0x10400], R66 ;  /* 0x0104004252007988 */ /* 0x0003e80008000004 */
[----:B------:R1:W-:Y:S04]  /*43be0*/  STS.U8 [R82+UR4+0x14400], R68 ;  /* 0x0144004452007988 */ /* 0x0003e80008000004 */
[----:B0-----:R-:W2:Y:S04]  /*43bf0*/  LDL.LU R6, [R1+0x258] ;  /* 0x0002580001067983 */ /* 0x001ea80000300800 */
[----:B-1----:R-:W2:Y:S04]  /*43c00*/  LDL.LU R5, [R1+0x1e8] ;  /* 0x0001e80001057983 */ /* 0x002ea80000300800 */
        /* <DEDUP_REMOVED lines=26> */
[----:B---3--:R0:W-:Y:S04]  /*43db0*/  STS.U8 [R82+UR4+0x15400], R92 ;  /* 0x0154005c52007988 */ /* 0x0081e80008000004 */
[----:B------:R1:W-:Y:S04]  /*43dc0*/  STS.U8 [R82+UR4+0x19400], R93 ;  /* 0x0194005d52007988 */ /* 0x0003e80008000004 */
[----:B----4-:R3:W-:Y:S04]  /*43dd0*/  STS.U8 [R82+UR4+0x1d400], R9 ;  /* 0x01d4000952007988 */ /* 0x0107e80008000004 */
[----:B------:R4:W-:Y:S04]  /*43de0*/  STS.U8 [R82+UR4+0x11800], R10 ;  /* 0x0118000a52007988 */ /* 0x0009e80008000004 */
[----:B0-----:R-:W2:Y:S04]  /*43df0*/  LDL.LU R92, [R1+0x1998] ;  /* 0x00199800015c7983 */ /* 0x001ea80000300800 */
[----:B-1----:R-:W2:Y:S04]  /*43e00*/  LDL.LU R93, [R1+0x1994] ;  /* 0x00199400015d7983 */ /* 0x002ea80000300800 */
[----:B---3--:R-:W3:Y:S04]  /*43e10*/  LDL.LU R9, [R1+0x1990] ;  /* 0x0019900001097983 */ /* 0x008ee80000300800 */
[----:B----4-:R-:W4:Y:S04]  /*43e20*/  LDL.LU R10, [R1+0x198c] ;  /* 0x00198c00010a7983 */ /* 0x010f280000300800 */
[----:B--2---:R0:W-:Y:S04]  /*43e30*/  STS.U8 [R82+UR4+0x16000], R4 ;  /* 0x0160000452007988 */ /* 0x0041e80008000004 */
[----:B------:R1:W-:Y:S04]  /*43e40*/  STS.U8 [R82+UR4+0x1a000], R3 ;  /* 0x01a0000352007988 */ /* 0x0003e80008000004 */
[----:B0-----:R-:W2:Y:S04]  /*43e50*/  LDL.LU R4, [R1+0x6a8] ;  /* 0x0006a80001047983 */ /* 0x001ea80000300800 */
[----:B------:R0:W-:Y:S04]  /*43e60*/  STS.U8 [R82+UR4+0x1e000], R6 ;  /* 0x01e0000652007988 */ /* 0x0001e80008000004 */
[----:B-1----:R-:W2:Y:S04]  /*43e70*/  LDL.LU R3, [R1+0x694] ;  /* 0x0006940001037983 */ /* 0x002ea80000300800 */
        /* <DEDUP_REMOVED lines=33> */
[----:B----4-:R0:W-:Y:S04]  /*44090*/  STS.U8 [R82+UR4+0x13400], R10 ;  /* 0x0134000a52007988 */ /* 0x0101e80008000004 */
[----:B0-----:R-:W4:Y:S04]  /*440a0*/  LDL.LU R10, [R1+0x448] ;  /* 0x00044800010a7983 */ /* 0x001f280000300800 */
[----:B---3--:R0:W-:Y:S04]  /*440b0*/  STS.U8 [R82+UR4+0x17400], R9 ;  /* 0x0174000952007988 */ /* 0x0081e80008000004 */
[----:B------:R-:W-:Y:S04]  /*440c0*/  STS.U8 [R82+UR4+0x15800], R16 ;  /* 0x0158001052007988 */ /* 0x000fe80008000004 */
[----:B------:R-:W-:Y:S04]  /*440d0*/  STS.U8 [R82+UR4+0x19800], R46 ;  /* 0x0198002e52007988 */ /* 0x000fe80008000004 */
[----:B------:R-:W-:Y:S04]  /*440e0*/  STS.U8 [R82+UR4+0x1d800], R47 ;  /* 0x01d8002f52007988 */ /* 0x000fe80008000004 */
        /* <DEDUP_REMOVED lines=17> */
[----:B------:R1:W-:Y:S04]  /*44200*/  STS.U8 [R9+UR4+0x1c880], R87 ;  /* 0x01c8805709007988 */ /* 0x0003e80008000004 */
[----:B------:R2:W-:Y:S04]  /*44210*/  STS.U8 [R9+UR4+0x10c80], R89 ;  /* 0x010c805909007988 */ /* 0x0005e80008000004 */
[----:B------:R3:W-:Y:S04]  /*44220*/  STS.U8 [R9+UR4+0x14c80], R90 ;  /* 0x014c805a09007988 */ /* 0x0007e80008000004 */
[----:B0-----:R-:W4:Y:S04]  /*44230*/  LDL.LU R84, [R1+0x3d4] ;  /* 0x0003d40001547983 */ /* 0x001f280000300800 */
[----:B-1----:R-:W4:Y:S04]  /*44240*/  LDL.LU R87, [R1+0x3d0] ;  /* 0x0003d00001577983 */ /* 0x002f280000300800 */
[----:B--2---:R-:W2:Y:S04]  /*44250*/  LDL.LU R89, [R1+0x3cc] ;  /* 0x0003cc0001597983 */ /* 0x004ea80000300800 */
[----:B------:R0:W-:Y:S04]  /*44260*/  STS.U8 [R9+UR4+0x18c80], R91 ;  /* 0x018c805b09007988 */ /* 0x0001e80008000004 */
[----:B---3--:R-:W3:Y:S04]  /*44270*/  LDL.LU R90, [R1+0x3c8] ;  /* 0x0003c800015a7983 */ /* 0x008ee80000300800 */
[----:B0-----:R-:W3:Y:S01]  /*44280*/  LDL.LU R91, [R1+0x354] ;  /* 0x00035400015b7983 */ /* 0x001ee20000300800 */
[----:B------:R-:W-:-:S03]  /*44290*/  ISETP.GE.AND P1, PT, R82, R19, PT ;  /* 0x000000135200720c */ /* 0x000fc60003f26270 */
        /* <DEDUP_REMOVED lines=43> */
[----:B--2---:R2:W-:Y:S04]  /*44550*/  STS.U8 [R9+UR4+0x19480], R89 ;  /* 0x0194805909007988 */ /* 0x0045e80008000004 */
[----:B---3--:R3:W-:Y:S04]  /*44560*/  STS.U8 [R9+UR4+0x1d480], R90 ;  /* 0x01d4805a09007988 */ /* 0x0087e80008000004 */
[----:B0-----:R-:W4:Y:S04]  /*44570*/  LDL.LU R84, [R1+0x1988] ;  /* 0x0019880001547983 */ /* 0x001f280000300800 */
[----:B-1----:R-:W4:Y:S04]  /*44580*/  LDL.LU R87, [R1+0x1984] ;  /* 0x0019840001577983 */ /* 0x002f280000300800 */
[----:B--2---:R-:W2:Y:S04]  /*44590*/  LDL.LU R89, [R1+0x1980] ;  /* 0x0019800001597983 */ /* 0x004ea80000300800 */
[----:B---3--:R-:W3:Y:S04]  /*445a0*/  LDL.LU R90, [R1+0x197c] ;  /* 0x00197c00015a7983 */ /* 0x008ee80000300800 */
[----:B------:R0:W-:Y:S04]  /*445b0*/  STS.U8 [R9+UR4+0x11880], R91 ;  /* 0x0118805b09007988 */ /* 0x0001e80008000004 */
[----:B0-----:R-:W2:Y:S04]  /*445c0*/  LDL.LU R91, [R1+0x1978] ;  /* 0x00197800015b7983 */ /* 0x001ea80000300800 */
[----:B----4-:R0:W-:Y:S04]  /*445d0*/  STS.U8 [R9+UR4+0x15880], R10 ;  /* 0x0158800a09007988 */ /* 0x0101e80008000004 */
[----:B0-----:R-:W4:Y:S04]  /*445e0*/  LDL.LU R10, [R1+0x1974] ;  /* 0x00197400010a7983 */ /* 0x001f280000300800 */
[----:B------:R0:W-:Y:S04]  /*445f0*/  STS.U8 [R9+UR4+0x1dc80], R47 ;  /* 0x01dc802f09007988 */ /* 0x0001e80008000004 */
[----:B------:R1:W-:Y:S04]  /*44600*/  STS.U8 [R9+UR4+0x12080], R17 ;  /* 0x0120801109007988 */ /* 0x0003e80008000004 */
[----:B------:R0:W-:Y:S04]  /*44610*/  STS.U8 [R9+UR4+0x16080], R18 ;  /* 0x0160801209007988 */ /* 0x0001e80008000004 */
[----:B------:R0:W-:Y:S04]  /*44620*/  STS.U8 [R9+UR4+0x1a080], R88 ;  /* 0x01a0805809007988 */ /* 0x0001e80008000004 */
[----:B------:R1:W-:Y:S04]  /*44630*/  STS.U8 [R9+UR4+0x1e080], R2 ;  /* 0x01e0800209007988 */ /* 0x0003e80008000004 */
[----:B------:R1:W-:Y:S04]  /*44640*/  STS.U8 [R9+UR4+0x12480], R0 ;  /* 0x0124800009007988 */ /* 0x0003e80008000004 */
[----:B0-----:R-:W4:Y:S04]  /*44650*/  LDL.LU R47, [R1+0x688] ;  /* 0x00068800012f7983 */ /* 0x001f280000300800 */
[----:B-1----:R-:W4:Y:S04]  /*44660*/  LDL.LU R17, [R1+0x684] ;  /* 0x0006840001117983 */ /* 0x002f280000300800 */
[----:B------:R-:W4:Y:S04]  /*44670*/  LDL.LU R18, [R1+0x680] ;  /* 0x0006800001127983 */ /* 0x000f280000300800 */
[----:B------:R-:W4:Y:S04]  /*44680*/  LDL.LU R88, [R1+0x67c] ;  /* 0x00067c0001587983 */ /* 0x000f280000300800 */
[----:B------:R-:W4:Y:S04]  /*44690*/  LDL.LU R2, [R1+0x5fc] ;  /* 0x0005fc0001027983 */ /* 0x000f280000300800 */
[----:B------:R0:W-:Y:S04]  /*446a0*/  STS.U8 [R9+UR4+0x16480], R4 ;  /* 0x0164800409007988 */ /* 0x0001e80008000004 */
[----:B------:R-:W4:Y:S04]  /*446b0*/  LDL.LU R0, [R1+0x5f8] ;  /* 0x0005f80001007983 */ /* 0x000f280000300800 */
        /* <DEDUP_REMOVED lines=32> */
[----:B--2---:R-:W-:Y:S04]  /*448c0*/  STS.U8 [R9+UR4+0x13480], R91 ;  /* 0x0134805b09007988 */ /* 0x004fe80008000004 */
[----:B---3--:R-:W-:Y:S04]  /*448d0*/  STS.U8 [R9+UR4+0x17480], R90 ;  /* 0x0174805a09007988 */ /* 0x008fe80008000004 */
        /* <DEDUP_REMOVED lines=10> */
[----:B----4-:R0:W-:Y:S02]  /*44980*/  STS.U8 [R9+UR4+0x1f080], R10 ;  /* 0x01f0800a09007988 */ /* 0x0101e40008000004 */
[----:B0-----:R-:W0:Y:S02]  /*44990*/  S2R R10, SR_TID.X ;  /* 0x00000000000a7919 */ /* 0x001e240000002100 */
[----:B0-----:R-:W-:-:S04]  /*449a0*/  LOP3.LUT R10, R10, 0x7f, RZ, 0xc0, !PT ;  /* 0x0000007f0a0a7812 */ /* 0x001fc800078ec0ff */
[----:B------:R-:W-:-:S05]  /*449b0*/  LOP3.LUT R10, R10, 0x20, RZ, 0x3c, !PT ;  /* 0x000000200a0a7812 */ /* 0x000fca00078e3cff */
[----:B------:R0:W-:Y:S04]  /*449c0*/  STS.U8 [R10+UR4+0x18d00], R85 ;  /* 0x018d00550a007988 */ /* 0x0001e80008000004 */
[----:B------:R1:W-:Y:S04]  /*449d0*/  STS.U8 [R10+UR4+0x1cd00], R86 ;  /* 0x01cd00560a007988 */ /* 0x0003e80008000004 */
[----:B------:R2:W-:Y:S04]  /*449e0*/  STS.U8 [R10+UR4+0x1d100], R11 ;  /* 0x01d1000b0a007988 */ /* 0x0005e80008000004 */
[----:B0-----:R-:W3:Y:S04]  /*449f0*/  LDL.LU R85, [R1+0x3c4] ;  /* 0x0003c40001557983 */ /* 0x001ee80000300800 */
[----:B-1----:R-:W4:Y:S04]  /*44a00*/  LDL.LU R86, [R1+0x3c0] ;  /* 0x0003c00001567983 */ /* 0x002f280000300800 */
        /* <DEDUP_REMOVED lines=47> */
[----:B----4-:R1:W-:Y:S04]  /*44d00*/  STS.U8 [R10+UR4+0x15500], R86 ;  /* 0x015500560a007988 */ /* 0x0103e80008000004 */
[----:B--2---:R2:W-:Y:S04]  /*44d10*/  STS.U8 [R10+UR4+0x19500], R11 ;  /* 0x0195000b0a007988 */ /* 0x0045e80008000004 */
[----:B0-----:R-:W3:Y:S04]  /*44d20*/  LDL.LU R85, [R1+0x1970] ;  /* 0x0019700001557983 */ /* 0x001ee80000300800 */
[----:B-1----:R-:W4:Y:S04]  /*44d30*/  LDL.LU R86, [R1+0x196c] ;  /* 0x00196c0001567983 */ /* 0x002f280000300800 */
[----:B--2---:R-:W2:Y:S04]  /*44d40*/  LDL.LU R11, [R1+0x1968] ;  /* 0x00196800010b7983 */ /* 0x004ea80000300800 */
        /* <DEDUP_REMOVED lines=8> */
[----:B------:R0:W-:Y:S04]  /*44dd0*/  STS.U8 [R10+UR4+0x12500], R18 ;  /* 0x012500120a007988 */ /* 0x0001e80008000004 */
[----:B------:R0:W-:Y:S04]  /*44de0*/  STS.U8 [R10+UR4+0x16500], R88 ;  /* 0x016500580a007988 */ /* 0x0001e80008000004 */
[----:B------:R1:W-:Y:S04]  /*44df0*/  STS.U8 [R10+UR4+0x1a500], R2 ;  /* 0x01a500020a007988 */ /* 0x0003e80008000004 */
[----:B------:R1:W-:Y:S04]  /*44e00*/  STS.U8 [R10+UR4+0x1e500], R0 ;  /* 0x01e500000a007988 */ /* 0x0003e80008000004 */
[----:B0-----:R-:W3:Y:S04]  /*44e10*/  LDL.LU R47, [R1+0x66c] ;  /* 0x00066c00012f7983 */ /* 0x001ee80000300800 */
[----:B-1----:R-:W3:Y:S04]  /*44e20*/  LDL.LU R17, [R1+0x5ec] ;  /* 0x0005ec0001117983 */ /* 0x002ee80000300800 */
[----:B------:R-:W3:Y:S04]  /*44e30*/  LDL.LU R18, [R1+0x5e8] ;  /* 0x0005e80001127983 */ /* 0x000ee80000300800 */
[----:B------:R-:W3:Y:S04]  /*44e40*/  LDL.LU R88, [R1+0x5e4] ;  /* 0x0005e40001587983 */ /* 0x000ee80000300800 */
[----:B------:R-:W3:Y:S04]  /*44e50*/  LDL.LU R2, [R1+0x5e0] ;  /* 0x0005e00001027983 */ /* 0x000ee80000300800 */
        /* <DEDUP_REMOVED lines=41> */
[----:B--2---:R0:W-:Y:S02]  /*450f0*/  STS.U8 [R10+UR4+0x1f100], R11 ;  /* 0x01f1000b0a007988 */ /* 0x0041e40008000004 */
[----:B0-----:R-:W0:Y:S02]  /*45100*/  S2R R11, SR_TID.X ;  /* 0x00000000000b7919 */ /* 0x001e240000002100 */
[----:B----4-:R-:W-:Y:S04]  /*45110*/  STS.U8 [R10+UR4+0x13500], R86 ;  /* 0x013500560a007988 */ /* 0x010fe80008000004 */
[----:B---3--:R-:W-:Y:S01]  /*45120*/  STS.U8 [R10+UR4+0x17500], R85 ;  /* 0x017500550a007988 */ /* 0x008fe20008000004 */
[----:B0-----:R-:W-:-:S04]  /*45130*/  LOP3.LUT R11, R11, 0x7f, RZ, 0xc0, !PT ;  /* 0x0000007f0b0b7812 */ /* 0x001fc800078ec0ff */
[----:B------:R-:W-:-:S05]  /*45140*/  LOP3.LUT R11, R11, 0x30, RZ, 0x3c, !PT ;  /* 0x000000300b0b7812 */ /* 0x000fca00078e3cff */
        /* <DEDUP_REMOVED lines=51> */
[----:B--2---:R0:W-:Y:S04]  /*45480*/  STS.U8 [R11+UR4+0x11580], R12 ;  /* 0x0115800c0b007988 */ /* 0x0041e80008000004 */
[----:B0-----:R-:W2:Y:S04]  /*45490*/  LDL.LU R12, [R1+0x1964] ;  /* 0x00196400010c7983 */ /* 0x001ea80000300800 */
[----:B---3--:R0:W-:Y:S04]  /*454a0*/  STS.U8 [R11+UR4+0x1dd80], R92 ;  /* 0x01dd805c0b007988 */ /* 0x0081e80008000004 */
[----:B----4-:R1:W-:Y:S04]  /*454b0*/  STS.U8 [R11+UR4+0x12180], R93 ;  /* 0x0121805d0b007988 */ /* 0x0103e80008000004 */
[----:B------:R3:W-:Y:S04]  /*454c0*/  STS.U8 [R11+UR4+0x16180], R16 ;  /* 0x016180100b007988 */ /* 0x0007e80008000004 */
[----:B------:R4:W-:Y:S04]  /*454d0*/  STS.U8 [R11+UR4+0x1a180], R46 ;  /* 0x01a1802e0b007988 */ /* 0x0009e80008000004 */
[----:B------:R1:W-:Y:S04]  /*454e0*/  STS.U8 [R11+UR4+0x1e180], R47 ;  /* 0x01e1802f0b007988 */ /* 0x0003e80008000004 */
[----:B------:R3:W-:Y:S04]  /*454f0*/  STS.U8 [R11+UR4+0x12580], R17 ;  /* 0x012580110b007988 */ /* 0x0007e80008000004 */
[----:B0-----:R-:W2:Y:S04]  /*45500*/  LDL.LU R92, [R1+0x668] ;  /* 0x00066800015c7983 */ /* 0x001ea80000300800 */
[----:B-1----:R-:W2:Y:S04]  /*45510*/  LDL.LU R93, [R1+0x664] ;  /* 0x00066400015d7983 */ /* 0x002ea80000300800 */
[----:B---3--:R-:W3:Y:S04]  /*45520*/  LDL.LU R16, [R1+0x660] ;  /* 0x0006600001107983 */ /* 0x008ee80000300800 */
[----:B----4-:R-:W4:Y:S04]  /*45530*/  LDL.LU R46, [R1+0x65c] ;  /* 0x00065c00012e7983 */ /* 0x010f280000300800 */
        /* <DEDUP_REMOVED lines=28> */
[----:B0-----:R-:W3:Y:S04]  /*45700*/  LDL.LU R14, [R1+0x41c] ;  /* 0x00041c00010e7983 */ /* 0x001ee80000300800 */
[----:B-1----:R-:W3:Y:S04]  /*45710*/  LDL.LU R13, [R1+0x418] ;  /* 0x00041800010d7983 */ /* 0x002ee80000300800 */
        /* <DEDUP_REMOVED lines=24> */
[----:B0-----:R-:W-:-:S04]  /*458a0*/  LOP3.LUT R12, R12, 0x7f, RZ, 0xc0, !PT ;  /* 0x0000007f0c0c7812 */ /* 0x001fc800078ec0ff */
[----:B------:R-:W-:-:S05]  /*458b0*/  LOP3.LUT R12, R12, 0x40, RZ, 0x3c, !PT ;  /* 0x000000400c0c7812 */ /* 0x000fca00078e3cff */
[----:B---3--:R0:W-:Y:S04]  /*458c0*/  STS.U8 [R12+UR4+0x1d200], R13 ;  /* 0x01d2000d0c007988 */ /* 0x0081e80008000004 */
[----:B0-----:R-:W2:Y:S04]  /*458d0*/  LDL.LU R13, [R1+0x3a4] ;  /* 0x0003a400010d7983 */ /* 0x001ea80000300800 */
        /* <DEDUP_REMOVED lines=11> */
[----:B------:R-:W3:Y:S04]  /*45990*/  LDL.LU R82, [R1+0x298] ;  /* 0x0002980001527983 */ /* 0x000ee80000300800 */
[----:B------:R1:W-:Y:S04]  /*459a0*/  STS.U8 [R12+UR4+0x14200], R93 ;  /* 0x0142005d0c007988 */ /* 0x0003e80008000004 */
[----:B------:R0:W-:Y:S04]  /*459b0*/  STS.U8 [R12+UR4+0x18200], R16 ;  /* 0x018200100c007988 */ /* 0x0001e80008000004 */
[----:B----4-:R4:W-:Y:S04]  /*459c0*/  STS.U8 [R12+UR4+0x1c200], R46 ;  /* 0x01c2002e0c007988 */ /* 0x0109e80008000004 */
[----:B------:R1:W-:Y:S04]  /*459d0*/  STS.U8 [R12+UR4+0x10600], R47 ;  /* 0x0106002f0c007988 */ /* 0x0003e80008000004 */
[----:B------:R4:W-:Y:S04]  /*459e0*/  STS.U8 [R12+UR4+0x14600], R17 ;  /* 0x014600110c007988 */ /* 0x0009e80008000004 */
[----:B0-----:R-:W3:Y:S04]  /*459f0*/  LDL.LU R92, [R1+0x224] ;  /* 0x00022400015c7983 */ /* 0x001ee80000300800 */
[----:B-1----:R-:W3:Y:S04]  /*45a00*/  LDL.LU R93, [R1+0x220] ;  /* 0x00022000015d7983 */ /* 0x002ee80000300800 */
[----:B------:R-:W3:Y:S04]  /*45a10*/  LDL.LU R16, [R1+0x21c] ;  /* 0x00021c0001107983 */ /* 0x000ee80000300800 */
[----:B----4-:R-:W4:Y:S04]  /*45a20*/  LDL.LU R46, [R1+0x218] ;  /* 0x00021800012e7983 */ /* 0x010f280000300800 */
        /* <DEDUP_REMOVED lines=27> */
[----:B0-----:R-:W4:Y:S04]  /*45be0*/  LDL.LU R14, [R1+0x28] ;  /* 0x00002800010e7983 */ /* 0x001f280000300800 */
[----:B--2---:R0:W-:Y:S04]  /*45bf0*/  STS.U8 [R12+UR4+0x11600], R13 ;  /* 0x0116000d0c007988 */ /* 0x0041e80008000004 */
[----:B0-----:R-:W2:Y:S04]  /*45c00*/  LDL.LU R13, [R1+0x1960] ;  /* 0x00196000010d7983 */ /* 0x001ea80000300800 */
[----:B---3--:R0:W-:Y:S04]  /*45c10*/  STS.U8 [R12+UR4+0x1de00], R82 ;  /* 0x01de00520c007988 */ /* 0x0081e80008000004 */
[----:B------:R1:W-:Y:S04]  /*45c20*/  STS.U8 [R12+UR4+0x12200], R92 ;  /* 0x0122005c0c007988 */ /* 0x0003e80008000004 */
[----:B0-----:R-:W3:Y:S04]  /*45c30*/  LDL.LU R82, [R1+0x658] ;  /* 0x0006580001527983 */ /* 0x001ee80000300800 */
[----:B------:R0:W-:Y:S04]  /*45c40*/  STS.U8 [R12+UR4+0x16200], R93 ;  /* 0x0162005d0c007988 */ /* 0x0001e80008000004 */
[----:B------:R0:W-:Y:S04]  /*45c50*/  STS.U8 [R12+UR4+0x1a200], R16 ;  /* 0x01a200100c007988 */ /* 0x0001e80008000004 */
[----:B----4-:R4:W-:Y:S04]  /*45c60*/  STS.U8 [R12+UR4+0x1e200], R46 ;  /* 0x01e2002e0c007988 */ /* 0x0109e80008000004 */
[----:B------:R0:W-:Y:S04]  /*45c70*/  STS.U8 [R12+UR4+0x12600], R47 ;  /* 0x0126002f0c007988 */ /* 0x0001e80008000004 */
[----:B------:R4:W-:Y:S04]  /*45c80*/  STS.U8 [R12+UR4+0x16600], R17 ;  /* 0x016600110c007988 */ /* 0x0009e80008000004 */
[----:B-1----:R-:W3:Y:S04]  /*45c90*/  LDL.LU R92, [R1+0x654] ;  /* 0x00065400015c7983 */ /* 0x002ee80000300800 */
[----:B0-----:R-:W3:Y:S04]  /*45ca0*/  LDL.LU R93, [R1+0x650] ;  /* 0x00065000015d7983 */ /* 0x001ee80000300800 */
[----:B------:R-:W3:Y:S04]  /*45cb0*/  LDL.LU R16, [R1+0x64c] ;  /* 0x00064c0001107983 */ /* 0x000ee80000300800 */
        /* <DEDUP_REMOVED lines=27> */
[----:B------:R-:W4:Y:S04]  /*45e70*/  LDL.LU R68, [R1+0x40c] ;  /* 0x00040c0001447983 */ /* 0x000f280000300800 */
        /* <DEDUP_REMOVED lines=28> */
[----:B----4-:R1:W-:Y:S04]  /*46040*/  STS.U8 [R13+UR4+0x19280], R68 ;  /* 0x019280440d007988 */ /* 0x0103e80008000004 */
[----:B0-----:R-:W2:Y:S04]  /*46050*/  LDL.LU R66, [R1+0x394] ;  /* 0x0003940001427983 */ /* 0x001ea80000300800 */
[----:B------:R0:W-:Y:S04]  /*46060*/  STS.U8 [R13+UR4+0x1d280], R14 ;  /* 0x01d2800e0d007988 */ /* 0x0001e80008000004 */
[----:B-1----:R-:W3:Y:S04]  /*46070*/  LDL.LU R68, [R1+0x390] ;  /* 0x0003900001447983 */ /* 0x002ee80000300800 */
        /* <DEDUP_REMOVED lines=47> */
[----:B---3--:R1:W-:Y:S04]  /*46370*/  STS.U8 [R13+UR4+0x15680], R68 ;  /* 0x015680440d007988 */ /* 0x0083e80008000004 */
[----:B0-----:R-:W2:Y:S04]  /*46380*/  LDL.LU R66, [R1+0x195c] ;  /* 0x00195c0001427983 */ /* 0x001ea80000300800 */
[----:B-1----:R-:W3:Y:S04]  /*46390*/  LDL.LU R68, [R1+0x1958] ;  /* 0x0019580001447983 */ /* 0x002ee80000300800 */
[----:B----4-:R0:W-:Y:S04]  /*463a0*/  STS.U8 [R13+UR4+0x19680], R14 ;  /* 0x0196800e0d007988 */ /* 0x0101e80008000004 */
[----:B0-----:R-:W4:Y:S04]  /*463b0*/  LDL.LU R14, [R1+0x1954] ;  /* 0x00195400010e7983 */ /* 0x001f280000300800 */
[----:B------:R0:W-:Y:S04]  /*463c0*/  STS.U8 [R13+UR4+0x12280], R90 ;  /* 0x0122805a0d007988 */ /* 0x0001e80008000004 */
[----:B------:R1:W-:Y:S04]  /*463d0*/  STS.U8 [R13+UR4+0x16280], R91 ;  /* 0x0162805b0d007988 */ /* 0x0003e80008000004 */
[----:B------:R1:W-:Y:S04]  /*463e0*/  STS.U8 [R13+UR4+0x1a280], R82 ;  /* 0x01a280520d007988 */ /* 0x0003e80008000004 */
[----:B0-----:R-:W2:Y:S04]  /*463f0*/  LDL.LU R90, [R1+0x648] ;  /* 0x00064800015a7983 */ /* 0x001ea80000300800 */
[----:B-1----:R-:W2:Y:S04]  /*46400*/  LDL.LU R91, [R1+0x644] ;  /* 0x00064400015b7983 */ /* 0x002ea80000300800 */
[----:B------:R-:W2:Y:S04]  /*46410*/  LDL.LU R82, [R1+0x640] ;  /* 0x0006400001527983 */ /* 0x000ea80000300800 */
[----:B------:R0:W-:Y:S04]  /*46420*/  STS.U8 [R13+UR4+0x17280], R8 ;  /* 0x017280080d007988 */ /* 0x0001e80008000004 */
[----:B------:R1:W-:Y:S04]  /*46430*/  STS.U8 [R13+UR4+0x1b280], R7 ;  /* 0x01b280070d007988 */ /* 0x0003e80008000004 */
[----:B0-----:R-:W2:Y:S04]  /*46440*/  LDL.LU R8, [R1+0x63c] ;  /* 0x00063c0001087983 */ /* 0x001ea80000300800 */
[----:B-1----:R-:W2:Y:S04]  /*46450*/  LDL.LU R7, [R1+0x5bc] ;  /* 0x0005bc0001077983 */ /* 0x002ea80000300800 */
[----:B------:R0:W-:Y:S04]  /*46460*/  STS.U8 [R13+UR4+0x1e280], R92 ;  /* 0x01e2805c0d007988 */ /* 0x0001e80008000004 */
        /* <DEDUP_REMOVED lines=23> */
[----:B------:R1:W-:Y:S04]  /*465e0*/  STS.U8 [R13+UR4+0x1ae80], R3 ;  /* 0x01ae80030d007988 */ /* 0x0003e80008000004 */
[----:B------:R-:W2:Y:S04]  /*465f0*/  LDL.LU R88, [R1+0x488] ;  /* 0x0004880001587983 */ /* 0x000ea80000300800 */
[----:B------:R-:W-:Y:S04]  /*46600*/  STS.U8 [R13+UR4+0x15a80], R10 ;  /* 0x015a800a0d007988 */ /* 0x000fe80008000004 */
[----:B------:R3:W-:Y:S04]  /*46610*/  STS.U8 [R13+UR4+0x11e80], R9 ;  /* 0x011e80090d007988 */ /* 0x0007e80008000004 */
[----:B0-----:R-:W2:Y:S04]  /*46620*/  LDL R4, [R1+0x15c0] ;  /* 0x0015c00001047983 */ /* 0x001ea80000100800 */
[----:B-1----:R-:W2:Y:S04]  /*46630*/  LDL R3, [R1+0x15c4] ;  /* 0x0015c40001037983 */ /* 0x002ea80000100800 */
[----:B---3--:R-:W3:Y:S04]  /*46640*/  LDL R9, [R1+0x1604] ;  /* 0x0016040001097983 */ /* 0x008ee80000100800 */
[----:B------:R-:W3:Y:S04]  /*46650*/  LDL R10, [R1+0x1600] ;  /* 0x00160000010a7983 */ /* 0x000ee80000100800 */
        /* <DEDUP_REMOVED lines=19> */
[----:B------:R-:W-:Y:S04]  /*46790*/  STS.U8 [R13+UR4+0x13680], R68 ;  /* 0x013680440d007988 */ /* 0x000fe80008000004 */
[----:B--2---:R-:W-:Y:S01]  /*467a0*/  STS.U8 [R13+UR4+0x17680], R66 ;  /* 0x017680420d007988 */ /* 0x004fe20008000004 */
[----:B0-----:R-:W-:-:S04]  /*467b0*/  LOP3.LUT R14, R14, 0x7f, RZ, 0xc0, !PT ;  /* 0x0000007f0e0e7812 */ /* 0x001fc800078ec0ff */
[----:B------:R-:W-:-:S05]  /*467c0*/  LOP3.LUT R14, R14, 0x60, RZ, 0x3c, !PT ;  /* 0x000000600e0e7812 */ /* 0x000fca00078e3cff */
[----:B------:R0:W-:Y:S04]  /*467d0*/  STS.U8 [R14+UR4+0x1c300], R8 ;  /* 0x01c300080e007988 */ /* 0x0001e80008000004 */
[----:B------:R1:W-:Y:S04]  /*467e0*/  STS.U8 [R14+UR4+0x10700], R7 ;  /* 0x010700070e007988 */ /* 0x0003e80008000004 */
[----:B0-----:R-:W2:Y:S04]  /*467f0*/  LDL R8, [R1+0x1640] ;  /* 0x0016400001087983 */ /* 0x001ea80000100800 */
[----:B-1----:R-:W4:Y:S01]  /*46800*/  LDL R7, [R1+0x1644] ;  /* 0x0016440001077983 */ /* 0x002f220000100800 */
[----:B------:R-:W-:-:S03]  /*46810*/  PRMT R76, RZ, 0x7610, R76 ;  /* 0x00007610ff4c7816 */ /* 0x000fc6000000004c */
[----:B------:R-:W-:Y:S04]  /*46820*/  STS.U8 [R14+UR4+0x10300], R90 ;  /* 0x0103005a0e007988 */ /* 0x000fe80008000004 */
[----:B------:R-:W-:Y:S04]  /*46830*/  STS.U8 [R14+UR4+0x14300], R91 ;  /* 0x0143005b0e007988 */ /* 0x000fe80008000004 */
[----:B------:R-:W-:Y:S04]  /*46840*/  STS.U8 [R14+UR4+0x18300], R82 ;  /* 0x018300520e007988 */ /* 0x000fe80008000004 */
[----:B------:R-:W-:Y:S04]  /*46850*/  STS.U8 [R14+UR4+0x14700], R92 ;  /* 0x0147005c0e007988 */ /* 0x000fe80008000004 */
[----:B------:R-:W-:Y:S04]  /*46860*/  STS.U8 [R14+UR4+0x18700], R93 ;  /* 0x0187005d0e007988 */ /* 0x000fe80008000004 */
[----:B------:R0:W-:Y:S04]  /*46870*/  STS.U8 [R14+UR4+0x1c700], R6 ;  /* 0x01c700060e007988 */ /* 0x0001e80008000004 */
[----:B------:R1:W-:Y:S04]  /*46880*/  STS.U8 [R14+UR4+0x10b00], R5 ;  /* 0x010b00050e007988 */ /* 0x0003e80008000004 */
[----:B------:R-:W-:Y:S04]  /*46890*/  STS.U8 [R14+UR4+0x14b00], R16 ;  /* 0x014b00100e007988 */ /* 0x000fe80008000004 */
[----:B------:R0:W-:Y:S01]  /*468a0*/  STS.U8 [R14+UR4+0x18b00], R2 ;  /* 0x018b00020e007988 */ /* 0x0001e20008000004 */
[----:B------:R-:W-:-:S03]  /*468b0*/  PRMT R68, RZ, 0x7610, R68 ;  /* 0x00007610ff447816 */ /* 0x000fc60000000044 */
[----:B------:R0:W-:Y:S04]  /*468c0*/  STS.U8 [R14+UR4+0x1cb00], R0 ;  /* 0x01cb00000e007988 */ /* 0x0001e80008000004 */
[----:B------:R-:W-:Y:S04]  /*468d0*/  STS.U8 [R14+UR4+0x10f00], R46 ;  /* 0x010f002e0e007988 */ /* 0x000fe80008000004 */
[----:B------:R0:W-:Y:S04]  /*468e0*/  STS.U8 [R14+UR4+0x14f00], R47 ;  /* 0x014f002f0e007988 */ /* 0x0001e80008000004 */
[----:B------:R-:W-:Y:S04]  /*468f0*/  STS.U8 [R14+UR4+0x18f00], R17 ;  /* 0x018f00110e007988 */ /* 0x000fe80008000004 */
[----:B------:R-:W-:Y:S01]  /*46900*/  STS.U8 [R14+UR4+0x1cf00], R18 ;  /* 0x01cf00120e007988 */ /* 0x000fe20008000004 */
[----:B------:R-:W-:-:S03]  /*46910*/  PRMT R56, RZ, 0x7610, R56 ;  /* 0x00007610ff387816 */ /* 0x000fc60000000038 */
[----:B0-----:R-:W4:Y:S04]  /*46920*/  LDL R6, [R1+0x1680] ;  /* 0x0016800001067983 */ /* 0x001f280000100800 */
[----:B------:R-:W-:Y:S04]  /*46930*/  STS.U8 [R14+UR4+0x11300], R88 ;  /* 0x011300580e007988 */ /* 0x000fe80008000004 */
[----:B-1----:R-:W4:Y:S04]  /*46940*/  LDL R5, [R1+0x1684] ;  /* 0x0016840001057983 */ /* 0x002f280000100800 */
[----:B------:R-:W4:Y:S04]  /*46950*/  LDL R2, [R1+0x16c0] ;  /* 0x0016c00001027983 */ /* 0x000f280000100800 */
[----:B------:R-:W4:Y:S01]  /*46960*/  LDL R0, [R1+0x16c4] ;  /* 0x0016c40001007983 */ /* 0x000f220000100800 */
[----:B------:R-:W-:-:S02]  /*46970*/  @!P1 IMAD.MOV.U32 R21, RZ, RZ, R4 ;  /* 0x000000ffff159224 */ /* 0x000fc400078e0004 */
[----:B------:R-:W-:Y:S01]  /*46980*/  @!P1 IMAD.MOV.U32 R20, RZ, RZ, R3 ;  /* 0x000000ffff149224 */ /* 0x000fe200078e0003 */
[----:B------:R-:W4:Y:S04]  /*46990*/  LDL R4, [R1+0x1700] ;  /* 0x0017000001047983 */ /* 0x000f280000100800 */
[----:B------:R-:W4:Y:S04]  /*469a0*/  LDL R3, [R1+0x1704] ;  /* 0x0017040001037983 */ /* 0x000f280000100800 */
[----:B------:R3:W4:Y:S02]  /*469b0*/  @!P1 LDG.E.U8 R76, desc[UR14][R20.64] ;  /* 0x0000000e144c9981 */ /* 0x000724000c1e1100 */
[----:B---3--:R-:W-:-:S02]  /*469c0*/  @!P1 IMAD.MOV.U32 R20, RZ, RZ, R9 ;  /* 0x000000ffff149224 */ /* 0x008fc400078e0009 */
[----:B------:R-:W-:-:S05]  /*469d0*/  @!P1 IMAD.MOV.U32 R21, RZ, RZ, R10 ;  /* 0x000000ffff159224 */ /* 0x000fca00078e000a */
[----:B------:R2:W3:Y:S02]  /*469e0*/  @!P1 LDG.E.U8 R68, desc[UR14][R20.64] ;  /* 0x0000000e14449981 */ /* 0x0004e4000c1e1100 */
[----:B--2---:R-:W-:Y:S02]  /*469f0*/  @!P1 IMAD.MOV.U32 R21, RZ, RZ, R8 ;  /* 0x000000ffff159224 */ /* 0x004fe400078e0008 */
[----:B----4-:R-:W-:-:S05]  /*46a00*/  @!P1 IMAD.MOV.U32 R20, RZ, RZ, R7 ;  /* 0x000000ffff149224 */ /* 0x010fca00078e0007 */
[----:B------:R0:W2:Y:S01]  /*46a10*/  @!P1 LDG.E.U8 R56, desc[UR14][R20.64] ;  /* 0x0000000e14389981 */ /* 0x0000a2000c1e1100 */
[----:B------:R-:W-:Y:S01]  /*46a20*/  PRMT R45, RZ, 0x7610, R45 ;  /* 0x00007610ff2d7816 */ /* 0x000fe2000000002d */
[----:B0-----:R-:W-:Y:S02]  /*46a30*/  @!P1 IMAD.MOV.U32 R21, RZ, RZ, R6 ;  /* 0x000000ffff159224 */ /* 0x001fe400078e0006 */
[----:B------:R-:W-:-:S05]  /*46a40*/  @!P1 IMAD.MOV.U32 R20, RZ, RZ, R5 ;  /* 0x000000ffff149224 */ /* 0x000fca00078e0005 */
[----:B------:R0:W4:Y:S04]  /*46a50*/  @!P1 LDG.E.U8 R45, desc[UR14][R20.64] ;  /* 0x0000000e142d9981 */ /* 0x000128000c1e1100 */
[----:B------:R-:W-:Y:S04]  /*46a60*/  STL [R1+0x1948], R76 ;  /* 0x0019484c01007387 */ /* 0x000fe80000100800 */
[----:B------:R-:W4:Y:S04]  /*46a70*/  LDL R10, [R1+0x1740] ;  /* 0x00174000010a7983 */ /* 0x000f280000100800 */
[----:B------:R-:W4:Y:S04]  /*46a80*/  LDL R9, [R1+0x1744] ;  /* 0x0017440001097983 */ /* 0x000f280000100800 */
[----:B---3--:R1:W-:Y:S04]  /*46a90*/  STL [R1+0x194c], R68 ;  /* 0x00194c4401007387 */ /* 0x0083e80000100800 */
[----:B------:R-:W3:Y:S04]  /*46aa0*/  LDL R8, [R1+0x1780] ;  /* 0x0017800001087983 */ /* 0x000ee80000100800 */
[----:B------:R-:W3:Y:S01]  /*46ab0*/  LDL R7, [R1+0x1784] ;  /* 0x0017840001077983 */ /* 0x000ee20000100800 */
[----:B0-----:R-:W-:-:S02]  /*46ac0*/  @!P1 IMAD.MOV.U32 R20, RZ, RZ, R0 ;  /* 0x000000ffff149224 */ /* 0x001fc400078e0000 */
[----:B------:R-:W-:Y:S01]  /*46ad0*/  @!P1 IMAD.MOV.U32 R21, RZ, RZ, R2 ;  /* 0x000000ffff159224 */ /* 0x000fe200078e0002 */
[----:B--2---:R0:W-:Y:S04]  /*46ae0*/  STL [R1+0x1950], R56 ;  /* 0x0019503801007387 */ /* 0x0041e80000100800 */
[----:B------:R-:W2:Y:S04]  /*46af0*/  LDL R6, [R1+0x15c8] ;  /* 0x0015c80001067983 */ /* 0x000ea80000100800 */
[----:B------:R-:W2:Y:S04]  /*46b00*/  LDL R5, [R1+0x15cc] ;  /* 0x0015cc0001057983 */ /* 0x000ea80000100800 */
[----:B------:R-:W2:Y:S04]  /*46b10*/  LDL R2, [R1+0x1608] ;  /* 0x0016080001027983 */ /* 0x000ea80000100800 */
[----:B------:R-:W2:Y:S01]  /*46b20*/  LDL R0, [R1+0x160c] ;  /* 0x00160c0001007983 */ /* 0x000ea20000100800 */
[----:B------:R-:W-:-:S02]  /*46b30*/  PRMT R44, RZ, 0x7610, R44 ;  /* 0x00007610ff2c7816 */ /* 0x000fc4000000002c */
[----:B------:R-:W-:Y:S01]  /*46b40*/  PRMT R43, RZ, 0x7610, R43 ;  /* 0x00007610ff2b7816 */ /* 0x000fe2000000002b */
[----:B------:R-:W2:Y:S04]  /*46b50*/  LDL R12, [R1+0x1688] ;  /* 0x00168800010c7983 */ /* 0x000ea80000100800 */
[----:B------:R-:W2:Y:S04]  /*46b60*/  LDL R11, [R1+0x168c] ;  /* 0x00168c00010b7983 */ /* 0x000ea80000100800 */
[----:B------:R0:W2:Y:S02]  /*46b70*/  @!P1 LDG.E.U8 R44, desc[UR14][R20.64] ;  /* 0x0000000e142c9981 */ /* 0x0000a4000c1e1100 */
[----:B0-----:R-:W-:-:S02]  /*46b80*/  @!P1 IMAD.MOV.U32 R20, RZ, RZ, R3 ;  /* 0x000000ffff149224 */ /* 0x001fc400078e0003 */
[----:B------:R-:W-:Y:S01]  /*46b90*/  @!P1 IMAD.MOV.U32 R21, RZ, RZ, R4 ;  /* 0x000000ffff159224 */ /* 0x000fe200078e0004 */
[----:B------:R-:W2:Y:S04]  /*46ba0*/  LDL R3, [R1+0x164c] ;  /* 0x00164c0001037983 */ /* 0x000ea80000100800 */
[----:B------:R-:W2:Y:S01]  /*46bb0*/  LDL R4, [R1+0x1648] ;  /* 0x0016480001047983 */ /* 0x000ea20000100800 */
[----:B------:R-:W-:-:S03]  /*46bc0*/  PRMT R42, RZ, 0x7610, R42 ;  /* 0x00007610ff2a7816 */ /* 0x000fc6000000002a */
[----:B------:R4:W2:Y:S01]  /*46bd0*/  @!P1 LDG.E.U8 R43, desc[UR14][R20.64] ;  /* 0x0000000e142b9981 */ /* 0x0008a2000c1e1100 */
[----:B------:R-:W-:Y:S01]  /*46be0*/  PRMT R41, RZ, 0x7610, R41 ;  /* 0x00007610ff297816 */ /* 0x000fe20000000029 */
[----:B----4-:R-:W-:Y:S02]  /*46bf0*/  @!P1 IMAD.MOV.U32 R20, RZ, RZ, R9 ;  /* 0x000000ffff149224 */ /* 0x010fe400078e0009 */
[----:B------:R-:W-:Y:S01]  /*46c00*/  @!P1 IMAD.MOV.U32 R21, RZ, RZ, R10 ;  /* 0x000000ffff159224 */ /* 0x000fe200078e000a */
[----:B------:R-:W4:Y:S04]  /*46c10*/  LDL R9, [R1+0x16cc] ;  /* 0x0016cc0001097983 */ /* 0x000f280000100800 */
[----:B------:R-:W4:Y:S04]  /*46c20*/  LDL R10, [R1+0x16c8] ;  /* 0x0016c800010a7983 */ /* 0x000f280000100800 */
[----:B------:R3:W4:Y:S02]  /*46c30*/  @!P1 LDG.E.U8 R42, desc[UR14][R20.64] ;  /* 0x0000000e142a9981 */ /* 0x000724000c1e1100 */
[----:B---3--:R-:W-:-:S02]  /*46c40*/  @!P1 IMAD.MOV.U32 R21, RZ, RZ, R8 ;  /* 0x000000ffff159224 */ /* 0x008fc400078e0008 */
[----:B------:R-:W-:Y:S01]  /*46c50*/  @!P1 IMAD.MOV.U32 R20, RZ, RZ, R7 ;  /* 0x000000ffff149224 */ /* 0x000fe200078e0007 */
[----:B------:R-:W3:Y:S04]  /*46c60*/  LDL R8, [R1+0x1708] ;  /* 0x0017080001087983 */ /* 0x000ee80000100800 */
[----:B------:R-:W3:Y:S04]  /*46c70*/  LDL R7, [R1+0x170c] ;  /* 0x00170c0001077983 */ /* 0x000ee80000100800 */
[----:B------:R2:W3:Y:S01]  /*46c80*/  @!P1 LDG.E.U8 R41, desc[UR14][R20.64] ;  /* 0x0000000e14299981 */ /* 0x0004e2000c1e1100 */
[----:B------:R-:W-:Y:S01]  /*46c90*/  PRMT R74, RZ, 0x7610, R74 ;  /* 0x00007610ff4a7816 */ /* 0x000fe2000000004a */
[----:B--2---:R-:W-:-:S02]  /*46ca0*/  @!P1 IMAD.MOV.U32 R21, RZ, RZ, R6 ;  /* 0x000000ffff159224 */ /* 0x004fc400078e0006 */
[----:B------:R-:W-:Y:S01]  /*46cb0*/  @!P1 IMAD.MOV.U32 R20, RZ, RZ, R5 ;  /* 0x000000ffff149224 */ /* 0x000fe200078e0005 */
[----:B------:R-:W2:Y:S04]  /*46cc0*/  LDL R6, [R1+0x1748] ;  /* 0x0017480001067983 */ /* 0x000ea80000100800 */
[----:B------:R-:W2:Y:S04]  /*46cd0*/  LDL R5, [R1+0x174c] ;  /* 0x00174c0001057983 */ /* 0x000ea80000100800 */
[----:B------:R0:W2:Y:S02]  /*46ce0*/  @!P1 LDG.E.U8 R74, desc[UR14][R20.64] ;  /* 0x0000000e144a9981 */ /* 0x0000a4000c1e1100 */
[----:B0-----:R-:W-:-:S02]  /*46cf0*/  @!P1 IMAD.MOV.U32 R20, RZ, RZ, R0 ;  /* 0x000000ffff149224 */ /* 0x001fc400078e0000 */
[----:B------:R-:W-:Y:S01]  /*46d00*/  @!P1 IMAD.MOV.U32 R21, RZ, RZ, R2 ;  /* 0x000000ffff159224 */ /* 0x000fe200078e0002 */
[----:B------:R-:W2:Y:S04]  /*46d10*/  LDL R0, [R1+0x178c] ;  /* 0x00178c0001007983 */ /* 0x000ea80000100800 */
[----:B------:R-:W2:Y:S01]  /*46d20*/  LDL R2, [R1+0x1788] ;  /* 0x0017880001027983 */ /* 0x000ea20000100800 */
[----:B------:R-:W-:Y:S02]  /*46d30*/  PRMT R64, RZ, 0x7610, R64 ;  /* 0x00007610ff407816 */ /* 0x000fe40000000040 */
[----:B------:R-:W-:-:S04]  /*46d40*/  PRMT R54, RZ, 0x7610, R54 ;  /* 0x00007610ff367816 */ /* 0x000fc80000000036 */
[----:B------:R0:W2:Y:S01]  /*46d50*/  @!P1 LDG.E.U8 R64, desc[UR14][R20.64] ;  /* 0x0000000e14409981 */ /* 0x0000a2000c1e1100 */
[----:B------:R-:W-:Y:S01]  /*46d60*/  PRMT R40, RZ, 0x7610, R40 ;  /* 0x00007610ff287816 */ /* 0x000fe20000000028 */
[----:B0-----:R-:W-:Y:S02]  /*46d70*/  @!P1 IMAD.MOV.U32 R20, RZ, RZ, R3 ;  /* 0x000000ffff149224 */ /* 0x001fe400078e0003 */
[----:B------:R-:W-:Y:S01]  /*46d80*/  @!P1 IMAD.MOV.U32 R21, RZ, RZ, R4 ;  /* 0x000000ffff159224 */ /* 0x000fe200078e0004 */
[----:B------:R-:W2:Y:S04]  /*46d90*/  LDL R3, [R1+0x15d4] ;  /* 0x0015d40001037983 */ /* 0x000ea80000100800 */
[----:B------:R-:W2:Y:S04]  /*46da0*/  LDL R4, [R1+0x15d0] ;  /* 0x0015d00001047983 */ /* 0x000ea80000100800 */
[----:B------:R0:W2:Y:S01]  /*46db0*/  @!P1 LDG.E.U8 R54, desc[UR14][R20.64] ;  /* 0x0000000e14369981 */ /* 0x0000a2000c1e1100 */
[----:B------:R-:W-:Y:S01]  /*46dc0*/  PRMT R39, RZ, 0x7610, R39 ;  /* 0x00007610ff277816 */ /* 0x000fe20000000027 */
[----:B0-----:R-:W-:-:S02]  /*46dd0*/  @!P1 IMAD.MOV.U32 R20, RZ, RZ, R11 ;  /* 0x000000ffff149224 */ /* 0x001fc400078e000b */
[----:B------:R-:W-:Y:S01]  /*46de0*/  @!P1 IMAD.MOV.U32 R21, RZ, RZ, R12 ;  /* 0x000000ffff159224 */ /* 0x000fe200078e000c */
[----:B------:R-:W-:Y:S02]  /*46df0*/  PRMT R38, RZ, 0x7610, R38 ;  /* 0x00007610ff267816 */ /* 0x000fe40000000026 */
[----:B------:R-:W-:Y:S02]  /*46e00*/  PRMT R37, RZ, 0x7610, R37 ;  /* 0x00007610ff257816 */ /* 0x000fe40000000025 */
[----:B------:R-:W-:Y:S01]  /*46e10*/  PRMT R36, RZ, 0x7610, R36 ;  /* 0x00007610ff247816 */ /* 0x000fe20000000024 */
[----:B------:R-:W2:Y:S04]  /*46e20*/  LDL R12, [R1+0x1710] ;  /* 0x00171000010c7983 */ /* 0x000ea80000100800 */
[----:B------:R4:W2:Y:S04]  /*46e30*/  @!P1 LDG.E.U8 R40, desc[UR14][R20.64] ;  /* 0x0000000e14289981 */ /* 0x0008a8000c1e1100 */
[----:B------:R-:W2:Y:S01]  /*46e40*/  LDL R11, [R1+0x1714] ;  /* 0x00171400010b7983 */ /* 0x000ea20000100800 */
[----:B----4-:R-:W-:-:S02]  /*46e50*/  @!P1 IMAD.MOV.U32 R20, RZ, RZ, R9 ;  /* 0x000000ffff149224 */ /* 0x010fc400078e0009 */
        /* <DEDUP_REMOVED lines=8> */
[----:B------:R2:W3:Y:S02]  /*46ee0*/  @!P1 LDG.E.U8 R38, desc[UR14][R20.64] ;  /* 0x0000000e14269981 */ /* 0x0004e4000c1e1100 */
        /* <DEDUP_REMOVED lines=8> */
[----:B------:R-:W2:Y:S04]  /*46f70*/  LDL R2, [R1+0x16d0] ;  /* 0x0016d00001027983 */ /* 0x000ea80000100800 */
[----:B------:R0:W2:Y:S01]  /*46f80*/  @!P1 LDG.E.U8 R36, desc[UR14][R20.64] ;  /* 0x0000000e14249981 */ /* 0x0000a2000c1e1100 */
[----:B------:R-:W-:-:S02]  /*46f90*/  PRMT R72, RZ, 0x7610, R72 ;  /* 0x00007610ff487816 */ /* 0x000fc40000000048 */
[----:B------:R-:W-:Y:S01]  /*46fa0*/  PRMT R62, RZ, 0x7610, R62 ;  /* 0x00007610ff3e7816 */ /* 0x000fe2000000003e */
[----:B0-----:R-:W-:Y:S02]  /*46fb0*/  @!P1 IMAD.MOV.U32 R20, RZ, RZ, R3 ;  /* 0x000000ffff149224 */ /* 0x001fe400078e0003 */
[----:B------:R-:W-:Y:S01]  /*46fc0*/  @!P1 IMAD.MOV.U32 R21, RZ, RZ, R4 ;  /* 0x000000ffff159224 */ /* 0x000fe200078e0004 */
[----:B------:R-:W2:Y:S04]  /*46fd0*/  LDL R3, [R1+0x1754] ;  /* 0x0017540001037983 */ /* 0x000ea80000100800 */
[----:B------:R-:W2:Y:S04]  /*46fe0*/  LDL R4, [R1+0x1750] ;  /* 0x0017500001047983 */ /* 0x000ea80000100800 */
[----:B------:R4:W2:Y:S01]  /*46ff0*/  @!P1 LDG.E.U8 R72, desc[UR14][R20.64] ;  /* 0x0000000e14489981 */ /* 0x0008a2000c1e1100 */
[----:B------:R-:W-:-:S02]  /*47000*/  PRMT R52, RZ, 0x7610, R52 ;  /* 0x00007610ff347816 */ /* 0x000fc40000000034 */
        /* <DEDUP_REMOVED lines=22> */
[----:B------:R0:W2:Y:S02]  /*47170*/  @!P1 LDG.E.U8 R34, desc[UR14][R20.64] ;  /* 0x0000000e14229981 */ /* 0x0000a4000c1e1100 */
[----:B0-----:R-:W-:Y:S02]  /*47180*/  @!P1 IMAD.MOV.U32 R20, RZ, RZ, R11 ;  /* 0x000000ffff149224 */ /* 0x001fe400078e000b */
[----:B------:R-:W-:Y:S01]  /*47190*/  @!P1 IMAD.MOV.U32 R21, RZ, RZ, R12 ;  /* 0x000000ffff159224 */ /* 0x000fe200078e000c */
[----:B------:R-:W-:Y:S02]  /*471a0*/  PRMT R32, RZ, 0x7610, R32 ;  /* 0x00007610ff207816 */ /* 0x000fe40000000020 */
[----:B------:R-:W-:Y:S02]  /*471b0*/  PRMT R31, RZ, 0x7610, R31 ;  /* 0x00007610ff1f7816 */ /* 0x000fe4000000001f */
[----:B------:R-:W-:Y:S02]  /*471c0*/  PRMT R70, RZ, 0x7610, R70 ;  /* 0x00007610ff467816 */ /* 0x000fe40000000046 */
[----:B------:R-:W-:Y:S01]  /*471d0*/  PRMT R60, RZ, 0x7610, R60 ;  /* 0x00007610ff3c7816 */ /* 0x000fe2000000003c */
[----:B------:R0:W2:Y:S04]  /*471e0*/  @!P1 LDG.E.U8 R33, desc[UR14][R20.64] ;  /* 0x0000000e14219981 */ /* 0x0000a8000c1e1100 */
[----:B------:R-:W2:Y:S04]  /*471f0*/  LDL R12, [R1+0x1798] ;  /* 0x00179800010c7983 */ /* 0x000ea80000100800 */
[----:B------:R-:W2:Y:S01]  /*47200*/  LDL R11, [R1+0x179c] ;  /* 0x00179c00010b7983 */ /* 0x000ea20000100800 */
[----:B0-----:R-:W-:-:S02]  /*47210*/  @!P1 IMAD.MOV.U32 R21, RZ, RZ, R4 ;  /* 0x000000ffff159224 */ /* 0x001fc400078e0004 */
[----:B------:R-:W-:Y:S01]  /*47220*/  @!P1 IMAD.MOV.U32 R20, RZ, RZ, R3 ;  /* 0x000000ffff149224 */ /* 0x000fe200078e0003 */
[----:B------:R-:W2:Y:S04]  /*47230*/  LDL R4, [R1+0x1698] ;  /* 0x0016980001047983 */ /* 0x000ea80000100800 */
[----:B------:R-:W2:Y:S04]  /*47240*/  LDL R3, [R1+0x169c] ;  /* 0x00169c0001037983 */ /* 0x000ea80000100800 */
[----:B------:R4:W2:Y:S02]  /*47250*/  @!P1 LDG.E.U8 R32, desc[UR14][R20.64] ;  /* 0x0000000e14209981 */ /* 0x0008a4000c1e1100 */
        /* <DEDUP_REMOVED lines=22> */
[----:B------:R-:W-:Y:S02]  /*473c0*/  PRMT R28, RZ, 0x7610, R28 ;  /* 0x00007610ff1c7816 */ /* 0x000fe4000000001c */
[----:B------:R-:W-:Y:S02]  /*473d0*/  PRMT R27, RZ, 0x7610, R27 ;  /* 0x00007610ff1b7816 */ /* 0x000fe4000000001b */
[----:B------:R-:W-:Y:S01]  /*473e0*/  PRMT R26, RZ, 0x7610, R26 ;  /* 0x00007610ff1a7816 */ /* 0x000fe2000000001a */
[----:B0-----:R-:W-:Y:S02]  /*473f0*/  @!P1 IMAD.MOV.U32 R21, RZ, RZ, R4 ;  /* 0x000000ffff159224 */ /* 0x001fe400078e0004 */
        /* <DEDUP_REMOVED lines=22> */
[----:B------:R-:W-:Y:S02]  /*47560*/  PRMT R66, RZ, 0x7610, R66 ;  /* 0x00007610ff427816 */ /* 0x000fe40000000042 */
[----:B------:R-:W-:Y:S02]  /*47570*/  PRMT R58, RZ, 0x7610, R58 ;  /* 0x00007610ff3a7816 */ /* 0x000fe4000000003a */
[----:B------:R-:W-:Y:S02]  /*47580*/  PRMT R24, RZ, 0x7610, R24 ;  /* 0x00007610ff187816 */ /* 0x000fe40000000018 */
[----:B------:R-:W-:Y:S01]  /*47590*/  PRMT R22, RZ, 0x7610, R22 ;  /* 0x00007610ff167816 */ /* 0x000fe20000000016 */
[----:B------:R0:W2:Y:S01]  /*475a0*/  @!P1 LDG.E.U8 R25, desc[UR14][R20.64] ;  /* 0x0000000e14199981 */ /* 0x0000a2000c1e1100 */
[----:B------:R-:W-:Y:S02]  /*475b0*/  PRMT R23, RZ, 0x7610, R23 ;  /* 0x00007610ff177816 */ /* 0x000fe40000000017 */
[----:B------:R-:W-:-:S02]  /*475c0*/  PRMT R19, RZ, 0x7610, R19 ;  /* 0x00007610ff137816 */ /* 0x000fc40000000013 */
[----:B------:R-:W-:Y:S02]  /*475d0*/  PRMT R50, RZ, 0x7610, R50 ;  /* 0x00007610ff327816 */ /* 0x000fe40000000032 */
[----:B------:R-:W-:Y:S02]  /*475e0*/  PRMT R48, RZ, 0x7610, R48 ;  /* 0x00007610ff307816 */ /* 0x000fe40000000030 */
[----:B------:R-:W-:Y:S02]  /*475f0*/  PRMT R49, RZ, 0x7610, R49 ;  /* 0x00007610ff317816 */ /* 0x000fe40000000031 */
[----:B------:R-:W-:Y:S01]  /*47600*/  PRMT R51, RZ, 0x7610, R51 ;  /* 0x00007610ff337816 */ /* 0x000fe20000000033 */
[----:B------:R-:W2:Y:S04]  /*47610*/  LDL R12, [R1+0x1630] ;  /* 0x00163000010c7983 */ /* 0x000ea80000100800 */
[----:B------:R-:W2:Y:S01]  /*47620*/  LDL R11, [R1+0x1634] ;  /* 0x00163400010b7983 */ /* 0x000ea20000100800 */
[----:B0-----:R-:W-:-:S02]  /*47630*/  @!P1 IMAD.MOV.U32 R20, RZ, RZ, R0 ;  /* 0x000000ffff149224 */ /* 0x001fc400078e0000 */
        /* <DEDUP_REMOVED lines=18> */
[----:B------:R-:W3:Y:S01]  /*47760*/  @!P1 LDG.E.U8 R23, desc[UR14][R20.64] ;  /* 0x0000000e14179981 */ /* 0x000ee2000c1e1100 */
        /* <DEDUP_REMOVED lines=9> */
[----:B------:R-:W-:-:S06]  /*47800*/  PRMT R21, RZ, 0x7610, R21 ;  /* 0x00007610ff157816 */ /* 0x000fcc0000000015 */
[----:B------:R0:W2:Y:S02]  /*47810*/  @!P1 LDG.E.U8 R21, desc[UR14][R46.64] ;  /* 0x0000000e2e159981 */ /* 0x0000a4000c1e1100 */
[----:B0-----:R-:W-:Y:S02]  /*47820*/  @!P1 IMAD.MOV.U32 R47, RZ, RZ, R4 ;  /* 0x000000ffff2f9224 */ /* 0x001fe400078e0004 */
[----:B------:R-:W-:Y:S01]  /*47830*/  @!P1 IMAD.MOV.U32 R46, RZ, RZ, R3 ;  /* 0x000000ffff2e9224 */ /* 0x000fe200078e0003 */
[----:B------:R-:W2:Y:S04]  /*47840*/  LDL R4, [R1+0x16a8] ;  /* 0x0016a80001047983 */ /* 0x000ea80000100800 */
[----:B------:R-:W2:Y:S01]  /*47850*/  LDL R3, [R1+0x16ac] ;  /* 0x0016ac0001037983 */ /* 0x000ea20000100800 */
[----:B------:R-:W-:-:S06]  /*47860*/  PRMT R20, RZ, 0x7610, R20 ;  /* 0x00007610ff147816 */ /* 0x000fcc0000000014 */
[----:B------:R4:W2:Y:S02]  /*47870*/  @!P1 LDG.E.U8 R20, desc[UR14][R46.64] ;  /* 0x0000000e2e149981 */ /* 0x0008a4000c1e1100 */
        /* <DEDUP_REMOVED lines=26> */
[----:B------:R-:W-:Y:S02]  /*47a20*/  PRMT R55, RZ, 0x7610, R55 ;  /* 0x00007610ff377816 */ /* 0x000fe40000000037 */
        /* <DEDUP_REMOVED lines=25> */
[----:B------:R-:W2:Y:S04]  /*47bc0*/  LDL R4, [R1+0x1770] ;  /* 0x0017700001047983 */ /* 0x000ea80000100800 */
[----:B------:R-:W2:Y:S01]  /*47bd0*/  LDL R3, [R1+0x1774] ;  /* 0x0017740001037983 */ /* 0x000ea20000100800 */
[----:B------:R-:W-:-:S03]  /*47be0*/  PRMT R63, RZ, 0x7610, R63 ;  /* 0x00007610ff3f7816 */ /* 0x000fc6000000003f */
[----:B------:R0:W2:Y:S01]  /*47bf0*/  @!P1 LDG.E.U8 R61, desc[UR14][R46.64] ;  /* 0x0000000e2e3d9981 */ /* 0x0000a2000c1e1100 */
[----:B------:R-:W-:Y:S01]  /*47c00*/  PRMT R65, RZ, 0x7610, R65 ;  /* 0x00007610ff417816 */ /* 0x000fe20000000041 */
[----:B0-----:R-:W-:Y:S02]  /*47c10*/  @!P1 IMAD.MOV.U32 R46, RZ, RZ, R11 ;  /* 0x000000ffff2e9224 */ /* 0x001fe400078e000b */
[----:B------:R-:W-:Y:S01]  /*47c20*/  @!P1 IMAD.MOV.U32 R47, RZ, RZ, R12 ;  /* 0x000000ffff2f9224 */ /* 0x000fe200078e000c */
[----:B------:R-:W-:Y:S01]  /*47c30*/  PRMT R67, RZ, 0x7610, R67 ;  /* 0x00007610ff437816 */ /* 0x000fe20000000043 */
[----:B------:R-:W2:Y:S04]  /*47c40*/  LDL R11, [R1+0x804] ;  /* 0x00080400010b7983 */ /* 0x000ea80000100800 */
[----:B------:R4:W2:Y:S02]  /*47c50*/  @!P1 LDG.E.U8 R63, desc[UR14][R46.64] ;  /* 0x0000000e2e3f9981 */ /* 0x0008a4000c1e1100 */
[----:B----4-:R-:W-:-:S02]  /*47c60*/  @!P1 IMAD.MOV.U32 R46, RZ, RZ, R9 ;  /* 0x000000ffff2e9224 */ /* 0x010fc400078e0009 */
[----:B------:R-:W-:Y:S01]  /*47c70*/  @!P1 IMAD.MOV.U32 R47, RZ, RZ, R10 ;  /* 0x000000ffff2f9224 */ /* 0x000fe200078e000a */
[----:B------:R-:W-:Y:S01]  /*47c80*/  PRMT R69, RZ, 0x7610, R69 ;  /* 0x00007610ff457816 */ /* 0x000fe20000000045 */
[----:B------:R-:W4:Y:S04]  /*47c90*/  LDL R10, [R1+0x17a8] ;  /* 0x0017a800010a7983 */ /* 0x000f280000100800 */
[----:B------:R3:W4:Y:S04]  /*47ca0*/  @!P1 LDG.E.U8 R65, desc[UR14][R46.64] ;  /* 0x0000000e2e419981 */ /* 0x000728000c1e1100 */
[----:B------:R-:W4:Y:S01]  /*47cb0*/  LDL R9, [R1+0x15f8] ;  /* 0x0015f80001097983 */ /* 0x000f220000100800 */
[----:B---3--:R-:W-:-:S02]  /*47cc0*/  @!P1 IMAD.MOV.U32 R46, RZ, RZ, R7 ;  /* 0x000000ffff2e9224 */ /* 0x008fc400078e0007 */
[----:B------:R-:W-:Y:S02]  /*47cd0*/  @!P1 IMAD.MOV.U32 R47, RZ, RZ, R8 ;  /* 0x000000ffff2f9224 */ /* 0x000fe400078e0008 */
[----:B------:R-:W3:Y:S04]  /*47ce0*/  LDL R8, [R1+0x15fc] ;  /* 0x0015fc0001087983 */ /* 0x000ee80000100800 */
[----:B------:R2:W3:Y:S02]  /*47cf0*/  @!P1 LDG.E.U8 R67, desc[UR14][R46.64] ;  /* 0x0000000e2e439981 */ /* 0x0004e4000c1e1100 */
[----:B--2---:R-:W-:Y:S02]  /*47d00*/  @!P1 IMAD.MOV.U32 R47, RZ, RZ, R6 ;  /* 0x000000ffff2f9224 */ /* 0x004fe400078e0006 */
[----:B------:R-:W-:-:S05]  /*47d10*/  @!P1 IMAD.MOV.U32 R46, RZ, RZ, R5 ;  /* 0x000000ffff2e9224 */ /* 0x000fca00078e0005 */
[----:B------:R0:W2:Y:S02]  /*47d20*/  @!P1 LDG.E.U8 R69, desc[UR14][R46.64] ;  /* 0x0000000e2e459981 */ /* 0x0000a4000c1e1100 */
[----:B0-----:R-:W-:Y:S02]  /*47d30*/  @!P1 IMAD.MOV.U32 R46, RZ, RZ, R0 ;  /* 0x000000ffff2e9224 */ /* 0x001fe400078e0000 */
[----:B------:R-:W-:Y:S01]  /*47d40*/  @!P1 IMAD.MOV.U32 R47, RZ, RZ, R2 ;  /* 0x000000ffff2f9224 */ /* 0x000fe200078e0002 */
[----:B------:R-:W2:Y:S04]  /*47d50*/  LDL R0, [R1+0x163c] ;  /* 0x00163c0001007983 */ /* 0x000ea80000100800 */
[----:B------:R-:W2:Y:S01]  /*47d60*/  LDL R2, [R1+0x1638] ;  /* 0x0016380001027983 */ /* 0x000ea20000100800 */
[----:B------:R-:W-:-:S06]  /*47d70*/  PRMT R71, RZ, 0x7610, R71 ;  /* 0x00007610ff477816 */ /* 0x000fcc0000000047 */
[----:B------:R0:W2:Y:S02]  /*47d80*/  @!P1 LDG.E.U8 R71, desc[UR14][R46.64] ;  /* 0x0000000e2e479981 */ /* 0x0000a4000c1e1100 */
[----:B0-----:R-:W-:Y:S02]  /*47d90*/  @!P1 IMAD.MOV.U32 R47, RZ, RZ, R4 ;  /* 0x000000ffff2f9224 */ /* 0x001fe400078e0004 */
[----:B------:R-:W-:Y:S01]  /*47da0*/  @!P1 IMAD.MOV.U32 R46, RZ, RZ, R3 ;  /* 0x000000ffff2e9224 */ /* 0x000fe200078e0003 */
[----:B------:R-:W2:Y:S04]  /*47db0*/  LDL.LU R4, [R1+0x62c] ;  /* 0x00062c0001047983 */ /* 0x000ea80000300800 */
[----:B------:R-:W2:Y:S04]  /*47dc0*/  LDL.LU R3, [R1+0x624] ;  /* 0x0006240001037983 */ /* 0x000ea80000300800 */
[----:B------:R-:W2:Y:S04]  /*47dd0*/  LDL.LU R6, [R1+0x61c] ;  /* 0x00061c0001067983 */ /* 0x000ea80000300800 */
[----:B------:R-:W2:Y:S04]  /*47de0*/  LDL.LU R5, [R1+0x5a4] ;  /* 0x0005a40001057983 */ /* 0x000ea80000300800 */
[----:B------:R-:W2:Y:S04]  /*47df0*/  LDL.LU R7, [R1+0x59c] ;  /* 0x00059c0001077983 */ /* 0x000ea80000300800 */
[----:B-1----:R-:W2:Y:S04]  /*47e00*/  LDL R68, [R1+0x1678] ;  /* 0x0016780001447983 */ /* 0x002ea80000100800 */
[----:B------:R-:W2:Y:S04]  /*47e10*/  LDL R56, [R1+0x167c] ;  /* 0x00167c0001387983 */ /* 0x000ea80000100800 */
[----:B------:R-:W2:Y:S04]  /*47e20*/  LDL R18, [R1+0x16b8] ;  /* 0x0016b80001127983 */ /* 0x000ea80000100800 */
[----:B------:R-:W2:Y:S01]  /*47e30*/  LDL R17, [R1+0x16bc] ;  /* 0x0016bc0001117983 */ /* 0x000ea20000100800 */
[----:B------:R-:W-:-:S03]  /*47e40*/  PRMT R73, RZ, 0x7610, R73 ;  /* 0x00007610ff497816 */ /* 0x000fc60000000049 */
[----:B------:R-:W2:Y:S04]  /*47e50*/  LDL R16, [R1+0x16f8] ;  /* 0x0016f80001107983 */ /* 0x000ea80000100800 */
[----:B------:R-:W2:Y:S01]  /*47e60*/  LDL R13, [R1+0x16fc] ;  /* 0x0016fc00010d7983 */ /* 0x000ea20000100800 */
[----:B------:R-:W-:-:S03]  /*47e70*/  PRMT R75, RZ, 0x7610, R75 ;  /* 0x00007610ff4b7816 */ /* 0x000fc6000000004b */
[----:B------:R-:W2:Y:S04]  /*47e80*/  LDL R12, [R1+0x1738] ;  /* 0x00173800010c7983 */ /* 0x000ea80000100800 */
[----:B------:R0:W2:Y:S01]  /*47e90*/  @!P1 LDG.E.U8 R73, desc[UR14][R46.64] ;  /* 0x0000000e2e499981 */ /* 0x0000a2000c1e1100 */
[----:B------:R-:W-:Y:S01]  /*47ea0*/  PRMT R77, RZ, 0x7610, R77 ;  /* 0x00007610ff4d7816 */ /* 0x000fe2000000004d */
[----:B0-----:R-:W-:Y:S02]  /*47eb0*/  @!P1 IMAD.MOV.U32 R47, RZ, RZ, R11 ;  /* 0x000000ffff2f9224 */ /* 0x001fe400078e000b */
[----:B------:R-:W2:Y:S01]  /*47ec0*/  LDL R11, [R1+0x173c] ;  /* 0x00173c00010b7983 */ /* 0x000ea20000100800 */
[----:B----4-:R-:W-:-:S03]  /*47ed0*/  @!P1 IMAD.MOV.U32 R46, RZ, RZ, R10 ;  /* 0x000000ffff2e9224 */ /* 0x010fc600078e000a */
[----:B------:R-:W4:Y:S04]  /*47ee0*/  LDL R10, [R1+0x1778] ;  /* 0x00177800010a7983 */ /* 0x000f280000100800 */
[----:B------:R0:W4:Y:S02]  /*47ef0*/  @!P1 LDG.E.U8 R75, desc[UR14][R46.64] ;  /* 0x0000000e2e4b9981 */ /* 0x000124000c1e1100 */
[----:B0-----:R-:W-:Y:S02]  /*47f00*/  @!P1 IMAD.MOV.U32 R47, RZ, RZ, R9 ;  /* 0x000000ffff2f9224 */ /* 0x001fe400078e0009 */
[----:B---3--:R-:W-:Y:S01]  /*47f10*/  @!P1 IMAD.MOV.U32 R46, RZ, RZ, R8 ;  /* 0x000000ffff2e9224 */ /* 0x008fe200078e0008 */
[----:B------:R-:W3:Y:S04]  /*47f20*/  LDL R9, [R1+0x177c] ;  /* 0x00177c0001097983 */ /* 0x000ee80000100800 */
[----:B------:R2:W3:Y:S02]  /*47f30*/  @!P1 LDG.E.U8 R77, desc[UR14][R46.64] ;  /* 0x0000000e2e4d9981 */ /* 0x0004e4000c1e1100 */
[----:B--2---:R-:W-:-:S02]  /*47f40*/  @!P1 IMAD.MOV.U32 R46, RZ, RZ, R0 ;  /* 0x000000ffff2e9224 */ /* 0x004fc400078e0000 */
[----:B------:R-:W-:Y:S01]  /*47f50*/  @!P1 IMAD.MOV.U32 R47, RZ, RZ, R2 ;  /* 0x000000ffff2f9224 */ /* 0x000fe200078e0002 */
[----:B------:R-:W2:Y:S04]  /*47f60*/  LDL R0, [R1+0x808] ;  /* 0x0008080001007983 */ /* 0x000ea80000100800 */
[----:B------:R-:W2:Y:S01]  /*47f70*/  LDL R2, [R1+0x7fc] ;  /* 0x0007fc0001027983 */ /* 0x000ea20000100800 */
[----:B------:R-:W-:Y:S02]  /*47f80*/  PRMT R78, RZ, 0x7610, R78 ;  /* 0x00007610ff4e7816 */ /* 0x000fe4000000004e */
[----:B------:R-:W-:Y:S02]  /*47f90*/  PRMT R79, RZ, 0x7610, R79 ;  /* 0x00007610ff4f7816 */ /* 0x000fe4000000004f */
[----:B------:R-:W-:-:S02]  /*47fa0*/  PRMT R80, RZ, 0x7610, R80 ;  /* 0x00007610ff507816 */ /* 0x000fc40000000050 */
[----:B------:R-:W-:Y:S02]  /*47fb0*/  PRMT R81, RZ, 0x7610, R81 ;  /* 0x00007610ff517816 */ /* 0x000fe40000000051 */
[----:B------:R-:W-:Y:S02]  /*47fc0*/  PRMT R83, RZ, 0x7610, R83 ;  /* 0x00007610ff537816 */ /* 0x000fe40000000053 */
[----:B------:R-:W-:Y:S01]  /*47fd0*/  PRMT R84, RZ, 0x7610, R84 ;  /* 0x00007610ff547816 */ /* 0x000fe20000000054 */
[----:B------:R0:W2:Y:S01]  /*47fe0*/  @!P1 LDG.E.U8 R78, desc[UR14][R46.64] ;  /* 0x0000000e2e4e9981 */ /* 0x0000a2000c1e1100 */
[----:B------:R-:W-:-:S03]  /*47ff0*/  PRMT R85, RZ, 0x7610, R85 ;  /* 0x00007610ff557816 */ /* 0x000fc60000000055 */
[----:B------:R-:W2:Y:S01]  /*48000*/  LDL.LU R8, [R1+0x594] ;  /* 0x0005940001087983 */ /* 0x000ea20000300800 */
[----:B0-----:R-:W-:Y:S02]  /*48010*/  @!P1 IMAD.MOV.U32 R47, RZ, RZ, R68 ;  /* 0x000000ffff2f9224 */ /* 0x001fe400078e0044 */
[----:B------:R-:W-:-:S05]  /*48020*/  @!P1 IMAD.MOV.U32 R46, RZ, RZ, R56 ;  /* 0x000000ffff2e9224 */ /* 0x000fca00078e0038 */
[----:B------:R0:W2:Y:S02]  /*48030*/  @!P1 LDG.E.U8 R79, desc[UR14][R46.64] ;  /* 0x0000000e2e4f9981 */ /* 0x0000a4000c1e1100 */
        /* <DEDUP_REMOVED lines=9> */
[----:B---3--:R-:W-:Y:S02]  /*480d0*/  @!P1 IMAD.MOV.U32 R46, RZ, RZ, R9 ;  /* 0x000000ffff2e9224 */ /* 0x008fe400078e0009 */
[----:B----4-:R-:W-:-:S05]  /*480e0*/  @!P1 IMAD.MOV.U32 R47, RZ, RZ, R10 ;  /* 0x000000ffff2f9224 */ /* 0x010fca00078e000a */
[----:B------:R2:W3:Y:S04]  /*480f0*/  @!P1 LDG.E.U8 R84, desc[UR14][R46.64] ;  /* 0x0000000e2e549981 */ /* 0x0004e8000c1e1100 */
[----:B------:R0:W-:Y:S01]  /*48100*/  STS.U8 [R14+UR4+0x15700], R7 ;  /* 0x015700070e007988 */ /* 0x0001e20008000004 */
[----:B--2---:R-:W-:Y:S02]  /*48110*/  @!P1 IMAD.MOV.U32 R46, RZ, RZ, R0 ;  /* 0x000000ffff2e9224 */ /* 0x004fe400078e0000 */
[----:B------:R-:W-:-:S05]  /*48120*/  @!P1 IMAD.MOV.U32 R47, RZ, RZ, R2 ;  /* 0x000000ffff2f9224 */ /* 0x000fca00078e0002 */
[----:B------:R-:W2:Y:S04]  /*48130*/  @!P1 LDG.E.U8 R85, desc[UR14][R46.64] ;  /* 0x0000000e2e559981 */ /* 0x000ea8000c1e1100 */
        /* <DEDUP_REMOVED lines=35> */
[----:B--2---:R0:W-:Y:S04]  /*48370*/  STS.U8 [R14+UR4+0x1df00], R7 ;  /* 0x01df00070e007988 */ /* 0x0041e80008000004 */
[----:B0-----:R-:W2:Y:S04]  /*48380*/  LDL.LU R7, [R1+0x180] ;  /* 0x0001800001077983 */ /* 0x001ea80000300800 */
[----:B----4-:R0:W-:Y:S04]  /*48390*/  STS.U8 [R14+UR4+0x1d700], R46 ;  /* 0x01d7002e0e007988 */ /* 0x0101e80008000004 */
[----:B------:R1:W-:Y:S04]  /*483a0*/  STS.U8 [R14+UR4+0x11b00], R47 ;  /* 0x011b002f0e007988 */ /* 0x0003e80008000004 */
[----:B------:R4:W-:Y:S04]  /*483b0*/  STS.U8 [R14+UR4+0x15b00], R56 ;  /* 0x015b00380e007988 */ /* 0x0009e80008000004 */
[----:B------:R0:W-:Y:S04]  /*483c0*/  STS.U8 [R14+UR4+0x19b00], R68 ;  /* 0x019b00440e007988 */ /* 0x0001e80008000004 */
[----:B------:R1:W-:Y:S04]  /*483d0*/  STS.U8 [R14+UR4+0x1db00], R76 ;  /* 0x01db004c0e007988 */ /* 0x0003e80008000004 */
[----:B------:R4:W-:Y:S04]  /*483e0*/  STS.U8 [R14+UR4+0x11f00], R13 ;  /* 0x011f000d0e007988 */ /* 0x0009e80008000004 */
[----:B0-----:R-:W2:Y:S04]  /*483f0*/  LDL.LU R46, [R1+0x17c] ;  /* 0x00017c00012e7983 */ /* 0x001ea80000300800 */
[----:B-1----:R-:W2:Y:S04]  /*48400*/  LDL.LU R47, [R1+0x178] ;  /* 0x00017800012f7983 */ /* 0x002ea80000300800 */
[----:B----4-:R-:W4:Y:S04]  /*48410*/  LDL.LU R56, [R1+0xfc] ;  /* 0x0000fc0001387983 */ /* 0x010f280000300800 */
[----:B------:R-:W4:Y:S04]  /*48420*/  LDL.LU R68, [R1+0xe0] ;  /* 0x0000e00001447983 */ /* 0x000f280000300800 */
[----:B------:R-:W4:Y:S04]  /*48430*/  LDL.LU R76, [R1+0xd4] ;  /* 0x0000d400014c7983 */ /* 0x000f280000300800 */
[----:B------:R0:W-:Y:S04]  /*48440*/  STS.U8 [R14+UR4+0x15f00], R12 ;  /* 0x015f000c0e007988 */ /* 0x0001e80008000004 */
[----:B------:R-:W4:Y:S04]  /*48450*/  LDL.LU R13, [R1+0xc8] ;  /* 0x0000c800010d7983 */ /* 0x000f280000300800 */
[----:B------:R1:W-:Y:S04]  /*48460*/  STS.U8 [R14+UR4+0x19f00], R11 ;  /* 0x019f000b0e007988 */ /* 0x0003e80008000004 */
[----:B---3--:R3:W-:Y:S04]  /*48470*/  STS.U8 [R14+UR4+0x12300], R10 ;  /* 0x0123000a0e007988 */ /* 0x0087e80008000004 */
[----:B------:R0:W-:Y:S04]  /*48480*/  STS.U8 [R14+UR4+0x16300], R86 ;  /* 0x016300560e007988 */ /* 0x0001e80008000004 */
[----:B------:R1:W-:Y:S04]  /*48490*/  STS.U8 [R14+UR4+0x1a300], R9 ;  /* 0x01a300090e007988 */ /* 0x0003e80008000004 */
[----:B------:R3:W-:Y:S04]  /*484a0*/  STS.U8 [R14+UR4+0x1e300], R87 ;  /* 0x01e300570e007988 */ /* 0x0007e80008000004 */
[----:B0-----:R-:W4:Y:S04]  /*484b0*/  LDL.LU R12, [R1+0x60] ;  /* 0x00006000010c7983 */ /* 0x001f280000300800 */
[----:B-1----:R-:W4:Y:S04]  /*484c0*/  LDL.LU R11, [R1+0x54] ;  /* 0x00005400010b7983 */ /* 0x002f280000300800 */
[----:B---3--:R-:W3:Y:S04]  /*484d0*/  LDL.LU R10, [R1+0x48] ;  /* 0x00004800010a7983 */ /* 0x008ee80000300800 */
        /* <DEDUP_REMOVED lines=39> */
[----:B------:R0:W-:Y:S02]  /*48750*/  STS.U8 [R14+UR4+0x1ff00], R15 ;  /* 0x01ff000f0e007988 */ /* 0x0001e40008000004 */
[----:B0-----:R-:W0:Y:S02]  /*48760*/  S2R R15, SR_TID.X ;  /* 0x00000000000f7919 */ /* 0x001e240000002100 */
[----:B----4-:R1:W-:Y:S04]  /*48770*/  STS.U8 [R14+UR4+0x13b00], R56 ;  /* 0x013b00380e007988 */ /* 0x0103e80008000004 */
[----:B------:R4:W-:Y:S04]  /*48780*/  STS.U8 [R14+UR4+0x17b00], R68 ;  /* 0x017b00440e007988 */ /* 0x0009e80008000004 */
[----:B------:R-:W-:Y:S04]  /*48790*/  STS.U8 [R14+UR4+0x1b700], R46 ;  /* 0x01b7002e0e007988 */ /* 0x000fe80008000004 */
[----:B------:R-:W-:Y:S04]  /*487a0*/  STS.U8 [R14+UR4+0x1f700], R47 ;  /* 0x01f7002f0e007988 */ /* 0x000fe80008000004 */
[----:B------:R0:W-:Y:S04]  /*487b0*/  STS.U8 [R14+UR4+0x1bb00], R76 ;  /* 0x01bb004c0e007988 */ /* 0x0001e80008000004 */
[----:B------:R-:W-:Y:S04]  /*487c0*/  STS.U8 [R14+UR4+0x1fb00], R13 ;  /* 0x01fb000d0e007988 */ /* 0x000fe80008000004 */
[----:B------:R-:W-:Y:S04]  /*487d0*/  STS.U8 [R14+UR4+0x13f00], R12 ;  /* 0x013f000c0e007988 */ /* 0x000fe80008000004 */
[----:B------:R-:W-:Y:S04]  /*487e0*/  STS.U8 [R14+UR4+0x17f00], R11 ;  /* 0x017f000b0e007988 */ /* 0x000fe80008000004 */
[----:B-1----:R-:W2:Y:S04]  /*487f0*/  LDL.LU R56, [R1+0x584] ;  /* 0x0005840001387983 */ /* 0x002ea80000300800 */
[----:B---3--:R-:W-:Y:S04]  /*48800*/  STS.U8 [R14+UR4+0x1bf00], R10 ;  /* 0x01bf000a0e007988 */ /* 0x008fe80008000004 */
[----:B----4-:R-:W3:Y:S04]  /*48810*/  LDL.LU R68, [R1+0x580] ;  /* 0x0005800001447983 */ /* 0x010ee80000300800 */
[----:B0-----:R-:W4:Y:S01]  /*48820*/  LDL.LU R76, [R1+0x57c] ;  /* 0x00057c00014c7983 */ /* 0x001f220000300800 */
[----:B------:R-:W-:-:S04]  /*48830*/  LOP3.LUT R15, R15, 0x7f, RZ, 0xc0, !PT ;  /* 0x0000007f0f0f7812 */ /* 0x000fc800078ec0ff */
[----:B------:R-:W-:-:S05]  /*48840*/  LOP3.LUT R15, R15, 0x70, RZ, 0x3c, !PT ;  /* 0x000000700f0f7812 */ /* 0x000fca00078e3cff */
        /* <DEDUP_REMOVED lines=39> */
[----:B------:R-:W2:Y:S04]  /*48ac0*/  LDL.LU R87, [R1+0x26c] ;  /* 0x00026c0001577983 */ /* 0x000ea80000300800 */
[----:B------:R0:W-:Y:S04]  /*48ad0*/  STS.U8 [R15+UR4+0x10780], R90 ;  /* 0x0107805a0f007988 */ /* 0x0001e80008000004 */
[----:B---3--:R-:W3:Y:S04]  /*48ae0*/  LDL.LU R89, [R1+0x268] ;  /* 0x0002680001597983 */ /* 0x008ee80000300800 */
        /* <DEDUP_REMOVED lines=10> */
[----:B------:R-:W3:Y:S04]  /*48b90*/  LDL.LU R68, [R1+0x194c] ;  /* 0x00194c0001447983 */ /* 0x000ee80000300800 */
        /* <DEDUP_REMOVED lines=8> */
[----:B0-----:R-:W3:Y:S04]  /*48c20*/  LDL.LU R16, [R1+0x1944] ;  /* 0x0019440001107983 */ /* 0x001ee80000300800 */
[----:B-1----:R-:W4:Y:S04]  /*48c30*/  LDL.LU R17, [R1+0x1940] ;  /* 0x0019400001117983 */ /* 0x002f280000300800 */
[----:B------:R-:W4:Y:S04]  /*48c40*/  LDL.LU R18, [R1+0x193c] ;  /* 0x00193c0001127983 */ /* 0x000f280000300800 */
[----:B------:R-:W4:Y:S04]  /*48c50*/  LDL.LU R88, [R1+0x1938] ;  /* 0x0019380001587983 */ /* 0x000f280000300800 */
[----:B------:R-:W4:Y:S04]  /*48c60*/  LDL.LU R2, [R1+0x1934] ;  /* 0x0019340001027983 */ /* 0x000f280000300800 */
        /* <DEDUP_REMOVED lines=13> */
[----:B---3--:R-:W-:Y:S04]  /*48d40*/  STS.U8 [R15+UR4+0x1ff80], R16 ;  /* 0x01ff80100f007988 */ /* 0x008fe80008000004 */
[----:B----4-:R-:W-:Y:S04]  /*48d50*/  STS.U8 [R15+UR4+0x13f80], R88 ;  /* 0x013f80580f007988 */ /* 0x010fe80008000004 */
        /* <DEDUP_REMOVED lines=10> */
[----:B0-----:R0:W5:Y:S04]  /*48e00*/  LDL.LU R7, [R1+0x1914] ;  /* 0x0019140001077983 */ /* 0x0011680000300800 */
[----:B------:R0:W5:Y:S04]  /*48e10*/  LDL.LU R8, [R1+0x1910] ;  /* 0x0019100001087983 */ /* 0x0001680000300800 */
        /* <DEDUP_REMOVED lines=10> */
[----:B------:R1:W-:Y:S04]  /*48ec0*/  STS.U8 [R15+UR4+0x16b80], R9 ;  /* 0x016b80090f007988 */ /* 0x0003e80008000004 */
[----:B------:R2:W-:Y:S04]  /*48ed0*/  STS.U8 [R15+UR4+0x12b80], R10 ;  /* 0x012b800a0f007988 */ /* 0x0005e80008000004 */
[----:B------:R3:W-:Y:S04]  /*48ee0*/  STS.U8 [R15+UR4+0x1e780], R11 ;  /* 0x01e7800b0f007988 */ /* 0x0007e80008000004 */
[----:B------:R4:W-:Y:S04]  /*48ef0*/  STS.U8 [R15+UR4+0x1a780], R12 ;  /* 0x01a7800c0f007988 */ /* 0x0009e80008000004 */
[----:B------:R0:W-:Y:S04]  /*48f00*/  STS.U8 [R15+UR4+0x1ab80], R82 ;  /* 0x01ab80520f007988 */ /* 0x0001e80008000004 */
[----:B------:R0:W-:Y:S04]  /*48f10*/  STS.U8 [R15+UR4+0x16780], R13 ;  /* 0x0167800d0f007988 */ /* 0x0001e80008000004 */
[----:B------:R0:W-:Y:S01]  /*48f20*/  STS.U8 [R15+UR4+0x12780], R14 ;  /* 0x0127800e0f007988 */ /* 0x0001e20008000004 */
[----:B-1----:R-:W1:Y:S01]  /*48f30*/  S2R R9, SR_TID.X ;  /* 0x0000000000097919 */ /* 0x002e620000002100 */
[----:B--2---:R-:W2:Y:S01]  /*48f40*/  S2R R10, SR_TID.X ;  /* 0x00000000000a7919 */ /* 0x004ea20000002100 */
[----:B---3--:R-:W3:Y:S01]  /*48f50*/  S2R R11, SR_TID.X ;  /* 0x00000000000b7919 */ /* 0x008ee20000002100 */
[----:B----4-:R-:W4:Y:S01]  /*48f60*/  S2R R12, SR_TID.X ;  /* 0x00000000000c7919 */ /* 0x010f220000002100 */
[----:B0-----:R-:W0:Y:S01]  /*48f70*/  S2R R82, SR_TID.X ;  /* 0x0000000000527919 */ /* 0x001e220000002100 */
[----:B------:R-:W0:Y:S01]  /*48f80*/  S2R R13, SR_TID.X ;  /* 0x00000000000d7919 */ /* 0x000e220000002100 */
[----:B------:R-:W0:Y:S01]  /*48f90*/  S2R R14, SR_TID.X ;  /* 0x00000000000e7919 */ /* 0x000e220000002100 */
        /* <DEDUP_REMOVED lines=9> */
[----:B-1----:R-:W-:-:S02]  /*49030*/  LOP3.LUT R9, R9, 0x7f, RZ, 0xc0, !PT ;  /* 0x0000007f09097812 */ /* 0x002fc400078ec0ff */
[----:B--2---:R-:W-:Y:S02]  /*49040*/  LOP3.LUT R10, R10, 0x7f, RZ, 0xc0, !PT ;  /* 0x0000007f0a0a7812 */ /* 0x004fe400078ec0ff */
[----:B---3--:R-:W-:Y:S02]  /*49050*/  LOP3.LUT R11, R11, 0x7f, RZ, 0xc0, !PT ;  /* 0x0000007f0b0b7812 */ /* 0x008fe400078ec0ff */
[----:B----4-:R-:W-:Y:S02]  /*49060*/  LOP3.LUT R12, R12, 0x7f, RZ, 0xc0, !PT ;  /* 0x0000007f0c0c7812 */ /* 0x010fe400078ec0ff */
[----:B0-----:R-:W-:Y:S02]  /*49070*/  LOP3.LUT R82, R82, 0x7f, RZ, 0xc0, !PT ;  /* 0x0000007f52527812 */ /* 0x001fe400078ec0ff */
[----:B------:R-:W-:Y:S02]  /*49080*/  LOP3.LUT R13, R13, 0x7f, RZ, 0xc0, !PT ;  /* 0x0000007f0d0d7812 */ /* 0x000fe400078ec0ff */
[----:B------:R-:W-:-:S02]  /*49090*/  LOP3.LUT R9, R9, 0x10, RZ, 0x3c, !PT ;  /* 0x0000001009097812 */ /* 0x000fc400078e3cff */
[----:B------:R-:W-:Y:S02]  /*490a0*/  LOP3.LUT R14, R14, 0x7f, RZ, 0xc0, !PT ;  /* 0x0000007f0e0e7812 */ /* 0x000fe400078ec0ff */
[----:B------:R-:W-:Y:S02]  /*490b0*/  LOP3.LUT R10, R10, 0x20, RZ, 0x3c, !PT ;  /* 0x000000200a0a7812 */ /* 0x000fe400078e3cff */
[----:B------:R-:W-:Y:S02]  /*490c0*/  LOP3.LUT R11, R11, 0x30, RZ, 0x3c, !PT ;  /* 0x000000300b0b7812 */ /* 0x000fe400078e3cff */
[----:B------:R-:W-:Y:S02]  /*490d0*/  LOP3.LUT R12, R12, 0x40, RZ, 0x3c, !PT ;  /* 0x000000400c0c7812 */ /* 0x000fe400078e3cff */
[----:B------:R-:W-:Y:S01]  /*490e0*/  LOP3.LUT R13, R13, 0x50, RZ, 0x3c, !PT ;  /* 0x000000500d0d7812 */ /* 0x000fe200078e3cff */
        /* <DEDUP_REMOVED lines=66> */
[----:B-1----:R-:W1:Y:S01]  /*49510*/  FENCE.VIEW.ASYNC.S ;  /* 0x00000000000073c6 */ /* 0x002e620000000000 */
[----:B------:R-:W-:Y:S01]  /*49520*/  ULEA UR6, UR9, UR4, 0x3 ;  /* 0x0000000409067291 */ /* 0x000fe2000f8e18ff */
[----:B------:R-:W-:-:S03]  /*49530*/  UMOV UR8, UR11 ;  /* 0x0000000b00087c82 */ /* 0x000fc60008000000 */
[----:B------:R-:W-:Y:S01]  /*49540*/  UIADD3 UR6, UPT, UPT, UR6, 0x24000, URZ ;  /* 0x0002400006067890 */ /* 0x000fe2000fffe0ff */
[----:B-1----:R-:W-:Y:S06]  /*49550*/  BAR.SYNC.DEFER_BLOCKING 0x0 ;  /* 0x0000000000007b1d */ /* 0x002fec0000010000 */
[----:B0-----:R-:W-:Y:S05]  /*49560*/  @P0 BRA `(.L_x_9) ;  /* 0x0000000000dc0947 */ /* 0x001fea0003800000 */
[----:B------:R-:W-:Y:S02]  /*49570*/  UIADD3 UR11, UPT, UPT, UR5, 0x40, URZ ;  /* 0x00000040050b7890 */ /* 0x000fe4000fffe0ff */
[----:B------:R-:W-:Y:S02]  /*49580*/  UIADD3 UR70, UPT, UPT, UR5, 0x40, URZ ;  /* 0x0000004005467890 */ /* 0x000fe4000fffe0ff */
[----:B------:R-:W-:Y:S01]  /*49590*/  UIADD3 UR71, UPT, UPT, UR5, 0x40, URZ ;  /* 0x0000004005477890 */ /* 0x000fe2000fffe0ff */
[----:B------:R-:W-:Y:S01]  /*495a0*/  UMOV UR62, 0x0 ;  /* 0x00000000003e7882 */ /* 0x000fe20000000000 */
[----:B------:R-:W-:Y:S01]  /*495b0*/  UMOV UR63, 0x8108010 ;  /* 0x08108010003f7882 */ /* 0x000fe20000000000 */
[----:B------:R-:W-:Y:S01]  /*495c0*/  UMOV UR64, UR10 ;  /* 0x0000000a00407c82 */ /* 0x000fe20008000000 */
[----:B------:R-:W-:Y:S01]  /*495d0*/  UMOV UR65, 0x40004040 ;  /* 0x4000404000417882 */ /* 0x000fe20000000000 */
[----:B------:R-:W-:Y:S01]  /*495e0*/  UMOV UR76, 0x0 ;  /* 0x00000000004c7882 */ /* 0x000fe20000000000 */
[----:B------:R-:W-:Y:S01]  /*495f0*/  UMOV UR77, 0x8108010 ;  /* 0x08108010004d7882 */ /* 0x000fe20000000000 */
[----:B------:R-:W-:-:S02]  /*49600*/  UIADD3 UR72, UPT, UPT, UR5, 0x40, URZ ;  /* 0x0000004005487890 */ /* 0x000fc4000fffe0ff */
[----:B------:R-:W-:Y:S01]  /*49610*/  UTCQMMA gdesc[UR64], gdesc[UR12], tmem[UR5], tmem[UR62], idesc[UR63], UPT ;  /* 0x00ff3e0c400075ea */ /* 0x000fe2000b800305 */
[----:B------:R-:W-:Y:S01]  /*49620*/  UMOV UR66, 0x0 ;  /* 0x0000000000427882 */ /* 0x000fe20000000000 */
[----:B------:R-:W-:Y:S01]  /*49630*/  UMOV UR67, 0x8108010 ;  /* 0x0810801000437882 */ /* 0x000fe20000000000 */
[----:B------:R-:W-:Y:S02]  /*49640*/  UIADD3 UR73, UPT, UPT, UR5, 0x80, URZ ;  /* 0x0000008005497890 */ /* 0x000fe4000fffe0ff */
[----:B------:R0:W-:Y:S01]  /*49650*/  UTCQMMA gdesc[UR16], gdesc[UR18], tmem[UR5], tmem[UR76], idesc[UR77], UPT ;  /* 0x00ff4c12100075ea */ /* 0x0001e2000b800305 */
[----:B------:R-:W-:Y:S01]  /*49660*/  UMOV UR68, 0x0 ;  /* 0x0000000000447882 */ /* 0x000fe20000000000 */
[----:B------:R-:W-:Y:S01]  /*49670*/  UMOV UR69, 0x8108010 ;  /* 0x0810801000457882 */ /* 0x000fe20000000000 */
[----:B------:R-:W-:Y:S02]  /*49680*/  UIADD3 UR74, UPT, UPT, UR5, 0x80, URZ ;  /* 0x00000080054a7890 */ /* 0x000fe4000fffe0ff */
[----:B------:R-:W-:Y:S01]  /*49690*/  UTCQMMA gdesc[UR20], gdesc[UR22], tmem[UR5], tmem[UR66], idesc[UR67], UPT ;  /* 0x00ff4216140075ea */ /* 0x000fe2000b800305 */
[----:B------:R-:W-:Y:S01]  /*496a0*/  UMOV UR52, 0x0 ;  /* 0x0000000000347882 */ /* 0x000fe20000000000 */
[----:B------:R-:W-:Y:S01]  /*496b0*/  UMOV UR53, 0x8108010 ;  /* 0x0810801000357882 */ /* 0x000fe20000000000 */
[----:B------:R-:W-:-:S02]  /*496c0*/  UIADD3 UR75, UPT, UPT, UR5, 0x80, URZ ;  /* 0x00000080054b7890 */ /* 0x000fc4000fffe0ff */
[----:B------:R-:W-:Y:S01]  /*496d0*/  UTCQMMA gdesc[UR24], gdesc[UR26], tmem[UR5], tmem[UR68], idesc[UR69], UPT ;  /* 0x00ff441a180075ea */ /* 0x000fe2000b800305 */
[----:B------:R-:W-:Y:S01]  /*496e0*/  UMOV UR54, 0x0 ;  /* 0x0000000000367882 */ /* 0x000fe20000000000 */
[----:B------:R-:W-:Y:S01]  /*496f0*/  UMOV UR55, 0x8108010 ;  /* 0x0810801000377882 */ /* 0x000fe20000000000 */
[----:B0-----:R-:W-:Y:S01]  /*49700*/  UIADD3 UR76, UPT, UPT, UR5, 0x80, URZ ;  /* 0x00000080054c7890 */ /* 0x001fe2000fffe0ff */
[----:B------:R0:W-:Y:S01]  /*49710*/  UTCQMMA gdesc[UR28], gdesc[UR12], tmem[UR11], tmem[UR52], idesc[UR53], UPT ;  /* 0x00ff340c1c0075ea */ /* 0x0001e2000b80030b */
[----:B------:R-:W-:Y:S01]  /*49720*/  UMOV UR56, 0x0 ;  /* 0x0000000000387882 */ /* 0x000fe20000000000 */
[----:B------:R-:W-:Y:S01]  /*49730*/  UMOV UR57, 0x8108010 ;  /* 0x0810801000397882 */ /* 0x000fe20000000000 */
[----:B------:R-:W-:Y:S01]  /*49740*/  UIADD3 UR77, UPT, UPT, UR5, 0xc0, URZ ;  /* 0x000000c0054d7890 */ /* 0x000fe2000fffe0ff */
[----:B------:R1:W-:Y:S01]  /*49750*/  UTCQMMA gdesc[UR30], gdesc[UR18], tmem[UR70], tmem[UR54], idesc[UR55], UPT ;  /* 0x00ff36121e0075ea */ /* 0x0003e2000b800346 */
[----:B------:R-:W-:Y:S01]  /*49760*/  UMOV UR58, 0x0 ;  /* 0x00000000003a7882 */ /* 0x000fe20000000000 */
[----:B------:R-:W-:Y:S01]  /*49770*/  UMOV UR59, 0x8108010 ;  /* 0x08108010003b7882 */ /* 0x000fe20000000000 */
[----:B------:R2:W-:Y:S01]  /*49780*/  UTCQMMA gdesc[UR32], gdesc[UR22], tmem[UR71], tmem[UR56], idesc[UR57], UPT ;  /* 0x00ff3816200075ea */ /* 0x0005e2000b800347 */
[----:B------:R-:W-:Y:S01]  /*49790*/  UMOV UR60, 0x0 ;  /* 0x00000000003c7882 */ /* 0x000fe20000000000 */
[----:B------:R-:W-:Y:S01]  /*497a0*/  UMOV UR61, 0x8108010 ;  /* 0x08108010003d7882 */ /* 0x000fe20000000000 */
[----:B0-----:R-:W-:Y:S01]  /*497b0*/  UIADD3 UR11, UPT, UPT, UR5, 0xc0, URZ ;  /* 0x000000c0050b7890 */ /* 0x001fe2000fffe0ff */
[----:B------:R0:W-:Y:S01]  /*497c0*/  UTCQMMA gdesc[UR34], gdesc[UR26], tmem[UR72], tmem[UR58], idesc[UR59], UPT ;  /* 0x00ff3a1a220075ea */ /* 0x0001e2000b800348 */
[----:B------:R-:W-:Y:S01]  /*497d0*/  UMOV UR64, 0x0 ;  /* 0x0000000000407882 */ /* 0x000fe20000000000 */
[----:B------:R-:W-:Y:S01]  /*497e0*/  UMOV UR65, 0x8108010 ;  /* 0x0810801000417882 */ /* 0x000fe20000000000 */
[----:B-1----:R-:W-:Y:S01]  /*497f0*/  UIADD3 UR70, UPT, UPT, UR5, 0xc0, URZ ;  /* 0x000000c005467890 */ /* 0x002fe2000fffe0ff */
[----:B------:R1:W-:Y:S01]  /*49800*/  UTCQMMA gdesc[UR36], gdesc[UR12], tmem[UR73], tmem[UR60], idesc[UR61], UPT ;  /* 0x00ff3c0c240075ea */ /* 0x0003e2000b800349 */
[----:B------:R1:W-:Y:S01]  /*49810*/  UTCQMMA gdesc[UR38], gdesc[UR18], tmem[UR74], tmem[UR62], idesc[UR63], UPT ;  /* 0x00ff3e12260075ea */ /* 0x0003e2000b80034a */
[----:B--2---:R-:W-:Y:S01]  /*49820*/  UIADD3 UR71, UPT, UPT, UR5, 0xc0, URZ ;  /* 0x000000c005477890 */ /* 0x004fe2000fffe0ff */
[----:B------:R1:W-:Y:S01]  /*49830*/  UTCQMMA gdesc[UR40], gdesc[UR22], tmem[UR75], tmem[UR64], idesc[UR65], UPT ;  /* 0x00ff4016280075ea */ /* 0x0003e2000b80034b */
[----:B------:R1:W-:Y:S01]  /*49840*/  UTCQMMA gdesc[UR42], gdesc[UR26], tmem[UR76], tmem[UR66], idesc[UR67], UPT ;  /* 0x00ff421a2a0075ea */ /* 0x0003e2000b80034c */
[----:B------:R1:W-:Y:S01]  /*49850*/  UTCQMMA gdesc[UR44], gdesc[UR12], tmem[UR77], tmem[UR68], idesc[UR69], UPT ;  /* 0x00ff440c2c0075ea */ /* 0x0003e2000b80034d */
[----:B0-----:R-:W-:Y:S01]  /*49860*/  UMOV UR58, UR6 ;  /* 0x00000006003a7c82 */ /* 0x001fe20008000000 */
[----:B------:R-:W-:Y:S01]  /*49870*/  UMOV UR59, URZ ;  /* 0x000000ff003b7c82 */ /* 0x000fe20008000000 */
[----:B------:R1:W-:Y:S01]  /*49880*/  UTCQMMA gdesc[UR46], gdesc[UR18], tmem[UR11], tmem[UR52], idesc[UR53], UPT ;  /* 0x00ff34122e0075ea */ /* 0x0003e2000b80030b */
[----:B------:R-:W-:Y:S01]  /*49890*/  UMOV UR58, UR58 ;  /* 0x0000003a003a7c82 */ /* 0x000fe20008000000 */
[----:B------:R1:W-:Y:S01]  /*498a0*/  UTCQMMA gdesc[UR48], gdesc[UR22], tmem[UR70], tmem[UR54], idesc[UR55], UPT ;  /* 0x00ff3616300075ea */ /* 0x0003e2000b800346 */
[----:B------:R1:W-:Y:S01]  /*498b0*/  UTCQMMA gdesc[UR50], gdesc[UR26], tmem[UR71], tmem[UR56], idesc[UR57], UPT ;  /* 0x00ff381a320075ea */ /* 0x0003e2000b800347 */
[----:B------:R1:W-:Y:S01]  /*498c0*/  UTCBAR [UR58], URZ ;  /* 0x000000ff3a0073e9 */ /* 0x0003e200080000ff */
[----:B------:R-:W-:Y:S01]  /*498d0*/  NOP ;  /* 0x0000000000007918 */ /* 0x000fe20000000000 */
.L_x_9:
[----:B------:R-:W2:Y:S04]  /*498e0*/  LDL R20, [R1+0x18e4] ;  /* 0x0018e40001147983 */ /* 0x000ea80000100800 */
[----:B------:R-:W2:Y:S01]  /*498f0*/  LDL.LU R19, [R1+0x18d0] ;  /* 0x0018d00001137983 */ /* 0x000ea20000300800 */
[----:B------:R-:W-:-:S04]  /*49900*/  UIADD3 UR9, UPT, UPT, UR9, 0x1, URZ ;  /* 0x0000000109097890 */ /* 0x000fc8000fffe0ff */
[----:B------:R-:W-:-:S04]  /*49910*/  UISETP.GT.AND UP1, UPT, UR9, 0x1, UPT ;  /* 0x000000010900788c */ /* 0x000fc8000bf24270 */
[----:B-1----:R-:W-:Y:S02]  /*49920*/  USEL UR11, URZ, 0x1, !UP1 ;  /* 0x00000001ff0b7887 */ /* 0x002fe4000c800000 */
[----:B------:R-:W-:Y:S02]  /*49930*/  USEL UR9, UR9, URZ, !UP1 ;  /* 0x000000ff09097287 */ /* 0x000fe4000c800000 */
[----:B------:R-:W-:Y:S01]  /*49940*/  ULOP3.LUT UR11, UR8, UR11, URZ, 0x3c, !UPT ;  /* 0x0000000b080b7292 */ /* 0x000fe2000f8e3cff */
[----:B--2---:R-:W-:Y:S02]  /*49950*/  ISETP.NE.U32.AND P1, PT, R19, R20, PT ;  /* 0x000000141300720c */ /* 0x004fe40003f25070 */
[----:B------:R-:W2:Y:S01]  /*49960*/  LDL.LU R19, [R1+0x18dc] ;  /* 0x0018dc0001137983 */ /* 0x000ea20000300800 */
[----:B------:R-:W-:-:S03]  /*49970*/  IMAD.U32 R20, RZ, RZ, UR8 ;  /* 0x00000008ff147e24 */ /* 0x000fc6000f8e00ff */
[----:B--2---:R0:W-:Y:S07]  /*49980*/  STL [R1+0x18d0], R19 ;  /* 0x0018d01301007387 */ /* 0x0041ee0000100800 */
[----:B------:R-:W-:Y:S05]  /*49990*/  @P1 BRA `(.L_x_10) ;  /* 0xfffffd9800e81947 */ /* 0x000fea000383ffff */
.L_x_7:
[----:B0-----:R-:W0:Y:S01]  /*499a0*/  LDC R19, c[0x0][0x3a0] ;  /* 0x0000e800ff137b82 */ /* 0x001e220000000800 */
[----:B------:R-:W1:Y:S07]  /*499b0*/  LDCU.64 UR30, c[0x0][0x398] ;  /* 0x00007300ff1e77ac */ /* 0x000e6e0008000a00 */
[----:B-----5:R-:W2:Y:S01]  /*499c0*/  LDC R4, c[0x0][0x3b4] ;  /* 0x0000ed00ff047b82 */ /* 0x020ea20000000800 */
[----:B0-----:R-:W-:-:S05]  /*499d0*/  VIADD R19, R19, 0x7f ;  /* 0x0000007f13137836 */ /* 0x001fca0000000000 */
[----:B------:R-:W-:-:S13]  /*499e0*/  ISETP.GE.AND P0, PT, R19, 0x80, PT ;  /* 0x000000801300780c */ /* 0x000fda0003f06270 */
[----:B-12---:R-:W-:Y:S05]  /*499f0*/  @!P0 BRA `(.L_x_11) ;  /* 0x0000000000108947 */ /* 0x006fea0003800000 */
[----:B------:R-:W-:-:S06]  /*49a00*/  USHF.L.U32 UR8, UR8, 0x1f, URZ ;  /* 0x0000001f08087899 */ /* 0x000fcc00080006ff */
[----:B------:R-:W-:-:S04]  /*49a10*/  IMAD.U32 R0, RZ, RZ, UR8 ;  /* 0x00000008ff007e24 */ /* 0x000fc8000f8e00ff */
[----:B------:R-:W0:Y:S02]  /*49a20*/  SYNCS.PHASECHK.TRANS64.TRYWAIT P0, [UR6], R0 ;  /* 0x00000000ff0075a7 */ /* 0x000e240008001106 */
[----:B0-----:R-:W-:Y:S05]  /*49a30*/  @!P0 BRA `(.L_x_12) ;  /* 0x0000009800148947 */ /* 0x001fea0003800000 */
.L_x_11:
[----:B------:R-:W2:Y:S01]  /*49a40*/  LDL R3, [R1+0x53c] ;  /* 0x00053c0001037983 */ /* 0x000ea20000100800 */
[----:B------:R-:W0:Y:S01]  /*49a50*/  LDCU.128 UR16, c[0x0][0x390] ;  /* 0x00007200ff1077ac */ /* 0x000e220008000c00 */
[C---:B------:R-:W-:Y:S01]  /*49a60*/  VIADD R2, R88.reuse, 0x3f ;  /* 0x0000003f58027836 */ /* 0x040fe20000000000 */
[----:B------:R-:W-:Y:S01]  /*49a70*/  BAR.SYNC.DEFER_BLOCKING 0x0 ;  /* 0x0000000000007b1d */ /* 0x000fe20000010000 */
[----:B------:R-:W-:-:S03]  /*49a80*/  VIADD R0, R88, 0x1 ;  /* 0x0000000158007836 */ /* 0x000fc60000000000 */
[----:B------:R-:W-:Y:S01]  /*49a90*/  ISETP.GE.AND P1, PT, R2, UR31, PT ;  /* 0x0000001f02007c0c */ /* 0x000fe2000bf26270 */
[C---:B------:R-:W-:Y:S01]  /*49aa0*/  VIADD R2, R88.reuse, 0x2 ;  /* 0x0000000258027836 */ /* 0x040fe20000000000 */
[----:B------:R-:W1:Y:S01]  /*49ab0*/  LDCU UR6, c[0x0][0x39c] ;  /* 0x00007380ff0677ac */ /* 0x000e620008000800 */
[----:B------:R-:W3:Y:S01]  /*49ac0*/  LDCU UR10, c[0x0][0x39c] ;  /* 0x00007380ff0a77ac */ /* 0x000ee20008000800 */
[----:B------:R-:W4:Y:S01]  /*49ad0*/  LDCU UR28, c[0x0][0x3b8] ;  /* 0x00007700ff1c77ac */ /* 0x000f220008000800 */
[----:B0-----:R-:W-:Y:S01]  /*49ae0*/  ISETP.GE.AND P4, PT, R88, UR19, PT ;  /* 0x0000001358007c0c */ /* 0x001fe2000bf86270 */
[----:B------:R-:W0:Y:S01]  /*49af0*/  LDCU.64 UR32, c[0x0][0x398] ;  /* 0x00007300ff2077ac */ /* 0x000e220008000a00 */
[----:B------:R-:W5:Y:S01]  /*49b00*/  LDCU.64 UR8, c[0x0][0x398] ;  /* 0x00007300ff0877ac */ /* 0x000f620008000a00 */
[----:B------:R-:W0:Y:S02]  /*49b10*/  @!P5 SYNCS.CCTL.IV [UR4+0x24000] ;  /* 0x02400000ff00d9b1 */ /* 0x000e240008000004 */
[----:B0-----:R-:W-:Y:S01]  /*49b20*/  BAR.SYNC.DEFER_BLOCKING 0x0 ;  /* 0x0000000000007b1d */ /* 0x001fe20000010000 */
[----:B-1----:R-:W-:-:S02]  /*49b30*/  ISETP.GE.AND P0, PT, R0, UR6, PT ;  /* 0x0000000600007c0c */ /* 0x002fc4000bf06270 */
[----:B---3--:R-:W-:-:S03]  /*49b40*/  ISETP.GE.AND P2, PT, R2, UR10, PT ;  /* 0x0000000a02007c0c */ /* 0x008fc6000bf46270 */
[----:B------:R-:W0:Y:S01]  /*49b50*/  LDCU.64 UR10, c[0x0][0x398] ;  /* 0x00007300ff0a77ac */ /* 0x000e220008000a00 */
[C---:B----4-:R-:W-:Y:S01]  /*49b60*/  IMAD R83, R88.reuse, UR28, RZ ;  /* 0x0000001c58537c24 */ /* 0x050fe2000f8e02ff */
[----:B------:R-:W1:Y:S01]  /*49b70*/  LDTM.x64 R8, tmem[UR7] ;  /* 0x00000007000879ee */ /* 0x000e620008340000 */
[----:B------:R-:W3:Y:S03]  /*49b80*/  LDCU.64 UR26, c[0x0][0x398] ;  /* 0x00007300ff1a77ac */ /* 0x000ee60008000a00 */
[----:B------:R-:W-:Y:S01]  /*49b90*/  SHF.R.S32.HI R73, RZ, 0x1f, R83 ;  /* 0x0000001fff497819 */ /* 0x000fe20000011453 */
[----:B------:R-:W4:Y:S01]  /*49ba0*/  LDCU.64 UR24, c[0x0][0x398] ;  /* 0x00007300ff1877ac */ /* 0x000f220008000a00 */
[----:B------:R-:W0:Y:S01]  /*49bb0*/  LDCU UR12, c[0x0][0x39c] ;  /* 0x00007380ff0c77ac */ /* 0x000e220008000800 */
[----:B------:R-:W0:Y:S01]  /*49bc0*/  LDCU.64 UR22, c[0x0][0x398] ;  /* 0x00007300ff1677ac */ /* 0x000e220008000a00 */
[----:B------:R-:W0:Y:S01]  /*49bd0*/  @!P5 SYNCS.CCTL.IV [UR4+0x24008] ;  /* 0x02400800ff00d9b1 */ /* 0x000e220008000004 */
[----:B------:R-:W-:Y:S01]  /*49be0*/  VIADD R82, R88, 0x3 ;  /* 0x0000000358527836 */ /* 0x000fe20000000000 */
[----:B------:R-:W0:Y:S01]  /*49bf0*/  LDCU.64 UR20, c[0x0][0x398] ;  /* 0x00007300ff1477ac */ /* 0x000e220008000a00 */
[----:B------:R-:W0:Y:S01]  /*49c00*/  LDCU UR4, c[0x0][0x39c] ;  /* 0x00007380ff0477ac */ /* 0x000e220008000800 */
[----:B-1----:R-:W-:Y:S01]  /*49c10*/  STL.64 [R1+0x210], R12 ;  /* 0x0002100c01007387 */ /* 0x002fe20000100a00 */
[----:B------:R-:W-:-:S02]  /*49c20*/  IMAD.MOV.U32 R6, RZ, RZ, R8 ;  /* 0x000000ffff067224 */ /* 0x000fc400078e0008 */
[----:B------:R-:W-:Y:S01]  /*49c30*/  IMAD.MOV.U32 R5, RZ, RZ, R9 ;  /* 0x000000ffff057224 */ /* 0x000fe200078e0009 */
[----:B------:R-:W-:Y:S01]  /*49c40*/  STL.64 [R1+0x218], R14 ;  /* 0x0002180e01007387 */ /* 0x000fe20000100a00 */
[----:B------:R-:W-:Y:S02]  /*49c50*/  IMAD.MOV.U32 R75, RZ, RZ, R11 ;  /* 0x000000ffff4b7224 */ /* 0x000fe400078e000b */
[----:B------:R-:W-:Y:S01]  /*49c60*/  IMAD.MOV.U32 R74, RZ, RZ, R10 ;  /* 0x000000ffff4a7224 */ /* 0x000fe200078e000a */
[----:B------:R-:W-:Y:S01]  /*49c70*/  STL.64 [R1+0x220], R16 ;  /* 0x0002201001007387 */ /* 0x000fe20000100a00 */
[----:B------:R-:W-:-:S03]  /*49c80*/  F2FP.SATFINITE.E4M3.F32.PACK_AB_MERGE_C R84, R5, R6, RZ ;  /* 0x000000060554723e */ /* 0x000fc600048070ff */
[----:B------:R-:W-:Y:S04]  /*49c90*/  STL.64 [R1+0x228], R18 ;  /* 0x0002281201007387 */ /* 0x000fe80000100a00 */
        /* <DEDUP_REMOVED lines=25> */
[----:B------:R1:W-:Y:S01]  /*49e30*/  STL.64 [R1+0x2f8], R70 ;  /* 0x0002f84601007387 */ /* 0x0003e20000100a00 */
[C---:B--2---:R-:W-:Y:S01]  /*49e40*/  IMAD R72, R3.reuse, R4, RZ ;  /* 0x0000000403487224 */ /* 0x044fe200078e02ff */
[----:B------:R-:W-:Y:S01]  /*49e50*/  ISETP.GE.AND P3, PT, R3, UR18, PT ;  /* 0x0000001203007c0c */ /* 0x000fe2000bf66270 */
[----:B------:R-:W2:Y:S02]  /*49e60*/  LDCU.64 UR18, c[0x0][0x398] ;  /* 0x00007300ff1277ac */ /* 0x000ea40008000a00 */
[----:B-1----:R-:W-:Y:S01]  /*49e70*/  IMAD R71, R4, 0x80, R72 ;  /* 0x0000008004477824 */ /* 0x002fe200078e0248 */
[----:B------:R-:W-:-:S02]  /*49e80*/  IADD3 R0, P6, PT, R72, UR16, RZ ;  /* 0x0000001048007c10 */ /* 0x000fc4000ffde0ff */
[----:B------:R-:W-:Y:S01]  /*49e90*/  ISETP.LT.AND P3, PT, R88, UR33, !P3 ;  /* 0x0000002158007c0c */ /* 0x000fe2000df61270 */
[----:B------:R-:W-:Y:S01]  /*49ea0*/  IMAD R3, R4, 0x80, R71 ;  /* 0x0000008004037824 */ /* 0x000fe200078e0247 */
[----:B------:R-:W-:Y:S02]  /*49eb0*/  LEA.HI.X.SX32 R72, R72, UR17, 0x1, P6 ;  /* 0x0000001148487c11 */ /* 0x000fe4000b0f0eff */
[C---:B------:R-:W-:Y:S01]  /*49ec0*/  IADD3 R2, P6, PT, R71.reuse, UR16, RZ ;  /* 0x0000001047027c10 */ /* 0x040fe2000ffde0ff */
[----:B------:R-:W-:Y:S02]  /*49ed0*/  IMAD R69, R4, 0x80, R3 ;  /* 0x0000008004457824 */ /* 0x000fe400078e0203 */
[----:B------:R-:W1:Y:S01]  /*49ee0*/  LDTM.x64 R4, tmem[UR7+0x40] ;  /* 0x00004007000479ee */ /* 0x000e620008340000 */
[----:B------:R-:W-:Y:S02]  /*49ef0*/  LEA.HI.X.SX32 R71, R71, UR17, 0x1, P6 ;  /* 0x0000001147477c11 */ /* 0x000fe4000b0f0eff */
[----:B------:R-:W-:-:S02]  /*49f00*/  IADD3 R68, P6, PT, R3, UR16, RZ ;  /* 0x0000001003447c10 */ /* 0x000fc4000ffde0ff */
[----:B------:R-:W-:Y:S01]  /*49f10*/  IADD3 R70, P5, PT, R69, UR16, RZ ;  /* 0x0000001045467c10 */ /* 0x000fe2000ffbe0ff */
[----:B-1----:R-:W-:Y:S01]  /*49f20*/  STL.64 [R1+0x110], R8 ;  /* 0x0001100801007387 */ /* 0x002fe20000100a00 */
[----:B------:R-:W-:Y:S02]  /*49f30*/  IMAD.MOV.U32 R93, RZ, RZ, R4 ;  /* 0x000000ffff5d7224 */ /* 0x000fe400078e0004 */
[----:B------:R-:W-:Y:S01]  /*49f40*/  IMAD.MOV.U32 R92, RZ, RZ, R5 ;  /* 0x000000ffff5c7224 */ /* 0x000fe200078e0005 */
[----:B------:R-:W-:Y:S01]  /*49f50*/  STL.64 [R1+0x118], R10 ;  /* 0x0001180a01007387 */ /* 0x000fe20000100a00 */
[----:B------:R-:W-:Y:S02]  /*49f60*/  IMAD.MOV.U32 R91, RZ, RZ, R6 ;  /* 0x000000ffff5b7224 */ /* 0x000fe400078e0006 */
[----:B------:R-:W-:Y:S01]  /*49f70*/  IMAD.MOV.U32 R89, RZ, RZ, R7 ;  /* 0x000000ffff597224 */ /* 0x000fe200078e0007 */
        /* <DEDUP_REMOVED lines=27> */
[----:B------:R1:W-:Y:S02]  /*4a130*/  STL.64 [R1+0x1f8], R66 ;  /* 0x0001f84201007387 */ /* 0x0003e40000100a00 */
[----:B-1----:R-:W1:Y:S02]  /*4a140*/  LDTM.x64 R4, tmem[UR7+0x80] ;  /* 0x00008007000479ee */ /* 0x002e640008340000 */
[----:B-1----:R-:W-:Y:S01]  /*4a150*/  STL.64 [R1+0x10], R8 ;  /* 0x0000100801007387 */ /* 0x002fe20000100a00 */
[----:B------:R-:W-:-:S02]  /*4a160*/  IMAD.MOV.U32 R86, RZ, RZ, R4 ;  /* 0x000000ffff567224 */ /* 0x000fc400078e0004 */
        /* <DEDUP_REMOVED lines=32> */
[----:B-1----:R-:W1:Y:S01]  /*4a370*/  LDTM.x64 R4, tmem[UR7+0xc0] ;  /* 0x0000c007000479ee */ /* 0x002e620008340000 */
[----:B------:R-:W-:Y:S01]  /*4a380*/  LEA.HI.X.SX32 R3, R3, UR17, 0x1, P6 ;  /* 0x0000001103037c11 */ /* 0x000fe2000b0f0eff */
[----:B------:R-:W0:Y:S01]  /*4a390*/  LDCU.64 UR6, c[0x0][0x398] ;  /* 0x00007300ff0677ac */ /* 0x000e220008000a00 */
[----:B------:R-:W-:Y:S01]  /*4a3a0*/  LEA.HI.X.SX32 R69, R69, UR17, 0x1, P5 ;  /* 0x0000001145457c11 */ /* 0x000fe2000a8f0eff */
[----:B------:R-:W-:Y:S01]  /*4a3b0*/  NOP ;  /* 0x0000000000007918 */ /* 0x000fe20000000000 */
[----:B-1----:R1:W-:Y:S01]  /*4a3c0*/  STL.64 [R1+0x19d0], R8 ;  /* 0x0019d00801007387 */ /* 0x0023e20000100a00 */
[C---:B------:R-:W-:Y:S01]  /*4a3d0*/  IADD3 R78, P6, PT, R83.reuse, R0, RZ ;  /* 0x00000000534e7210 */ /* 0x040fe20007fde0ff */
[----:B------:R-:W0:Y:S02]  /*4a3e0*/  LDCU.64 UR16, c[0x0][0x398] ;  /* 0x00007300ff1077ac */ /* 0x000e240008000a00 */
[----:B------:R-:W-:Y:S04]  /*4a3f0*/  STL.64 [R1+0x19c8], R10 ;  /* 0x0019c80a01007387 */ /* 0x000fe80000100a00 */
[----:B------:R-:W-:Y:S04]  /*4a400*/  STL.64 [R1+0x19c0], R12 ;  /* 0x0019c00c01007387 */ /* 0x000fe80000100a00 */
[----:B------:R-:W-:Y:S01]  /*4a410*/  STL.64 [R1+0x19b8], R14 ;  /* 0x0019b80e01007387 */ /* 0x000fe20000100a00 */
[----:B-1----:R-:W-:Y:S01]  /*4a420*/  IMAD.MOV.U32 R8, RZ, RZ, R74 ;  /* 0x000000ffff087224 */ /* 0x002fe200078e004a */
[----:B------:R-:W-:Y:S01]  /*4a430*/  IADD3 R76, P5, PT, R83, R2, RZ ;  /* 0x00000002534c7210 */ /* 0x000fe20007fbe0ff */
        /* <DEDUP_REMOVED lines=24> */
[----:B------:R1:W-:Y:S04]  /*4a5c0*/  STL [R1+0x18f8], R63 ;  /* 0x0018f83f01007387 */ /* 0x0003e80000100800 */
[----:B-1----:R-:W2:Y:S04]  /*4a5d0*/  LDL R63, [R1+0x6d0] ;  /* 0x0006d000013f7983 */ /* 0x002ea80000100800 */
[----:B------:R-:W-:Y:S04]  /*4a5e0*/  STL [R1+0x18f4], R64 ;  /* 0x0018f44001007387 */ /* 0x000fe80000100800 */
[----:B------:R1:W-:Y:S04]  /*4a5f0*/  STL [R1+0x18f0], R65 ;  /* 0x0018f04101007387 */ /* 0x0003e80000100800 */
[----:B-1----:R-:W3:Y:S04]  /*4a600*/  LDL R65, [R1+0x6cc] ;  /* 0x0006cc0001417983 */ /* 0x002ee80000100800 */
[----:B------:R1:W-:Y:S04]  /*4a610*/  STL [R1+0x18ec], R66 ;  /* 0x0018ec4201007387 */ /* 0x0003e80000100800 */
[----:B-1----:R-:W3:Y:S04]  /*4a620*/  LDL.LU R66, [R1+0x53c] ;  /* 0x00053c0001427983 */ /* 0x002ee80000300800 */
[----:B------:R1:W-:Y:S04]  /*4a630*/  STL [R1+0x18e8], R67 ;  /* 0x0018e84301007387 */ /* 0x0003e80000100800 */
[----:B-1----:R-:W5:Y:S01]  /*4a640*/  LDL.LU R67, [R1+0x6d4] ;  /* 0x0006d40001437983 */ /* 0x002f620000300800 */
[----:B------:R-:W-:Y:S01]  /*4a650*/  IMAD.X R79, R73, 0x1, R72, P6 ;  /* 0x00000001494f7824 */ /* 0x000fe200030e0648 */
[----:B------:R-:W-:Y:S01]  /*4a660*/  IADD3 R74, P6, PT, R83, R68, RZ ;  /* 0x00000044534a7210 */ /* 0x000fe20007fde0ff */
[----:B------:R-:W-:Y:S01]  /*4a670*/  IMAD.X R77, R73, 0x1, R71, P5 ;  /* 0x00000001494d7824 */ /* 0x000fe200028e0647 */
[----:B------:R-:W-:-:S02]  /*4a680*/  F2FP.SATFINITE.E4M3.F32.PACK_AB_MERGE_C R64, R9, R8, RZ ;  /* 0x000000080940723e */ /* 0x000fc400048070ff */
[----:B------:R1:W-:Y:S01]  /*4a690*/  @P3 STG.E.U8 desc[UR14][R78.64], R84 ;  /* 0x000000544e003986 */ /* 0x0003e2000c10110e */
[----:B------:R-:W-:Y:S01]  /*4a6a0*/  IMAD.X R75, R73, 0x1, R3, P6 ;  /* 0x00000001494b7824 */ /* 0x000fe200030e0603 */
[C---:B------:R-:W-:Y:S01]  /*4a6b0*/  IADD3 R80, P6, PT, R83.reuse, R70, RZ ;  /* 0x0000004653507210 */ /* 0x040fe20007fde0ff */
[----:B------:R-:W-:Y:S01]  /*4a6c0*/  VIADD R83, R83, UR28 ;  /* 0x0000001c53537c36 */ /* 0x000fe20008000000 */
[----:B0-----:R-:W-:Y:S01]  /*4a6d0*/  ISETP.GE.AND P3, PT, R82, UR12, PT ;  /* 0x0000000c52007c0c */ /* 0x001fe2000bf66270 */
[----:B------:R-:W0:Y:S01]  /*4a6e0*/  LDCU.64 UR12, c[0x0][0x398] ;  /* 0x00007300ff0c77ac */ /* 0x000e220008000a00 */
[----:B------:R-:W-:Y:S01]  /*4a6f0*/  F2FP.SATFINITE.E4M3.F32.PACK_AB_MERGE_C R89, R89, R91, RZ ;  /* 0x0000005b5959723e */ /* 0x000fe200048070ff */
[----:B------:R-:W-:Y:S01]  /*4a700*/  IMAD.X R81, R73, 0x1, R69, P6 ;  /* 0x0000000149517824 */ /* 0x000fe200030e0645 */
[----:B------:R-:W-:Y:S02]  /*4a710*/  F2FP.SATFINITE.E4M3.F32.PACK_AB_MERGE_C R73, R92, R93, RZ ;  /* 0x0000005d5c49723e */ /* 0x000fe400048070ff */
[----:B-1----:R-:W-:-:S02]  /*4a720*/  F2FP.SATFINITE.E4M3.F32.PACK_AB_MERGE_C R78, R85, R86, RZ ;  /* 0x00000056554e723e */ /* 0x002fc400048070ff */
[----:B------:R-:W-:Y:S02]  /*4a730*/  F2FP.SATFINITE.E4M3.F32.PACK_AB_MERGE_C R86, R5, R4, RZ ;  /* 0x000000040556723e */ /* 0x000fe400048070ff */
[----:B------:R-:W-:Y:S02]  /*4a740*/  SHF.R.S32.HI R85, RZ, 0x1f, R83 ;  /* 0x0000001fff557819 */ /* 0x000fe40000011453 */
[----:B------:R-:W-:Y:S02]  /*4a750*/  PRMT R79, R84, 0x9910, RZ ;  /* 0x00009910544f7816 */ /* 0x000fe400000000ff */
[----:B--2---:R-:W-:Y:S01]  /*4a760*/  ISETP.LT.AND P6, PT, R63, UR10, !P4 ;  /* 0x0000000a3f007c0c */ /* 0x004fe2000e7c1270 */
[----:B------:R-:W1:Y:S01]  /*4a770*/  LDCU UR10, c[0x0][0x398] ;  /* 0x00007300ff0a77ac */ /* 0x000e620008000800 */
[----:B-----5:R-:W-:Y:S01]  /*4a780*/  ISETP.LT.AND P5, PT, R67, UR8, !P4 ;  /* 0x0000000843007c0c */ /* 0x020fe2000e7a1270 */
[----:B------:R-:W2:Y:S01]  /*4a790*/  LDCU UR8, c[0x0][0x398] ;  /* 0x00007300ff0877ac */ /* 0x000ea20008000800 */
[----:B---3--:R-:W-:Y:S01]  /*4a7a0*/  ISETP.LT.AND P4, PT, R65, UR6, !P4 ;  /* 0x0000000641007c0c */ /* 0x008fe2000e781270 */
[----:B------:R-:W3:Y:S10]  /*4a7b0*/  LDCU UR6, c[0x0][0x39c] ;  /* 0x00007380ff0677ac */ /* 0x000ef40008000800 */
[----:B------:R5:W-:Y:S04]  /*4a7c0*/  @P5 STG.E.U8 desc[UR14][R76.64], R73 ;  /* 0x000000494c005986 */ /* 0x000be8000c10110e */
[----:B------:R0:W-:Y:S04]  /*4a7d0*/  @P6 STG.E.U8 desc[UR14][R74.64], R78 ;  /* 0x0000004e4a006986 */ /* 0x0001e8000c10110e */
[----:B------:R1:W-:Y:S01]  /*4a7e0*/  @P4 STG.E.U8 desc[UR14][R80.64], R86 ;  /* 0x0000005650004986 */ /* 0x0003e2000c10110e */
[----:B------:R-:W-:Y:S01]  /*4a7f0*/  ISETP.LT.AND P4, PT, R66, UR16, !P0 ;  /* 0x0000001042007c0c */ /* 0x000fe2000c781270 */
[----:B------:R-:W2:Y:S01]  /*4a800*/  LDCU UR16, c[0x0][0x398] ;  /* 0x00007300ff1077ac */ /* 0x000ea20008000800 */
[----:B-----5:R-:W-:-:S02]  /*4a810*/  IADD3 R76, P5, PT, R83, R0, RZ ;  /* 0x00000000534c7210 */ /* 0x020fc40007fbe0ff */
[----:B0-----:R-:W-:-:S03]  /*4a820*/  IADD3 R74, P6, PT, R83, R2, RZ ;  /* 0x00000002534a7210 */ /* 0x001fc60007fde0ff */
[----:B------:R-:W-:Y:S01]  /*4a830*/  IMAD.X R77, R85, 0x1, R72, P5 ;  /* 0x00000001554d7824 */ /* 0x000fe200028e0648 */
[----:B------:R-:W-:Y:S02]  /*4a840*/  IADD3 R4, P5, PT, R83, R68, RZ ;  /* 0x0000004453047210 */ /* 0x000fe40007fbe0ff */
[----:B-1----:R-:W-:Y:S01]  /*4a850*/  PRMT R80, R73, 0x9910, RZ ;  /* 0x0000991049507816 */ /* 0x002fe200000000ff */
[C---:B------:R-:W-:Y:S01]  /*4a860*/  IMAD.X R75, R85.reuse, 0x1, R71, P6 ;  /* 0x00000001554b7824 */ /* 0x040fe200030e0647 */
[----:B------:R-:W-:Y:S01]  /*4a870*/  SHF.R.S32.HI R73, RZ, 0x8, R79 ;  /* 0x00000008ff497819 */ /* 0x000fe2000001144f */
[----:B------:R-:W-:Y:S01]  /*4a880*/  IMAD.X R5, R85, 0x1, R3, P5 ;  /* 0x0000000155057824 */ /* 0x000fe200028e0603 */
[----:B------:R-:W-:Y:S01]  /*4a890*/  ISETP.LT.AND P5, PT, R67, UR26, !P0 ;  /* 0x0000001a43007c0c */ /* 0x000fe2000c7a1270 */
[----:B------:R-:W-:Y:S01]  /*4a8a0*/  IMAD.MOV.U32 R79, RZ, RZ, R80 ;  /* 0x000000ffff4f7224 */ /* 0x000fe200078e0050 */
[----:B------:R-:W-:Y:S01]  /*4a8b0*/  PRMT R80, R78, 0x9910, RZ ;  /* 0x000099104e507816 */ /* 0x000fe200000000ff */
[----:B------:R0:W-:Y:S01]  /*4a8c0*/  @P4 STG.E.U8 desc[UR14][R76.64], R73 ;  /* 0x000000494c004986 */ /* 0x0001e2000c10110e */
[----:B----4-:R-:W-:-:S02]  /*4a8d0*/  ISETP.LT.AND P6, PT, R63, UR24, !P0 ;  /* 0x000000183f007c0c */ /* 0x010fc4000c7c1270 */
[----:B------:R-:W-:Y:S01]  /*4a8e0*/  SHF.R.S32.HI R78, RZ, 0x8, R79 ;  /* 0x00000008ff4e7819 */ /* 0x000fe2000001144f */
[----:B------:R-:W-:-:S06]  /*4a8f0*/  IMAD.MOV.U32 R79, RZ, RZ, R80 ;  /* 0x000000ffff4f7224 */ /* 0x000fcc00078e0050 */
[----:B------:R1:W-:Y:S01]  /*4a900*/  @P5 STG.E.U8 desc[UR14][R74.64], R78 ;  /* 0x0000004e4a005986 */ /* 0x0003e2000c10110e */
[----:B0-----:R-:W-:Y:S01]  /*4a910*/  SHF.R.S32.HI R76, RZ, 0x8, R79 ;  /* 0x00000008ff4c7819 */ /* 0x001fe2000001144f */
[----:B------:R-:W-:-:S04]  /*4a920*/  VIADD R73, R83, UR28 ;  /* 0x0000001c53497c36 */ /* 0x000fc80008000000 */
[----:B------:R0:W-:Y:S01]  /*4a930*/  @P6 STG.E.U8 desc[UR14][R4.64], R76 ;  /* 0x0000004c04006986 */ /* 0x0001e2000c10110e */
[----:B------:R-:W-:Y:S02]  /*4a940*/  SHF.R.S32.HI R84, RZ, 0x1f, R73 ;  /* 0x0000001fff547819 */ /* 0x000fe40000011449 */
[----:B-1----:R-:W-:-:S05]  /*4a950*/  IADD3 R78, P4, PT, R73, R0, RZ ;  /* 0x00000000494e7210 */ /* 0x002fca0007f9e0ff */
[----:B------:R-:W-:Y:S01]  /*4a960*/  IMAD.X R79, R84, 0x1, R72, P4 ;  /* 0x00000001544f7824 */ /* 0x000fe200020e0648 */
[C---:B------:R-:W-:Y:S01]  /*4a970*/  IADD3 R74, P4, PT, R73.reuse, R68, RZ ;  /* 0x00000044494a7210 */ /* 0x040fe20007f9e0ff */
[C---:B0-----:R-:W-:Y:S01]  /*4a980*/  VIADD R4, R73.reuse, UR28 ;  /* 0x0000001c49047c36 */ /* 0x041fe20008000000 */
[----:B------:R-:W-:-:S03]  /*4a990*/  IADD3 R76, P5, PT, R73, R2, RZ ;  /* 0x00000002494c7210 */ /* 0x000fc60007fbe0ff */
[C---:B------:R-:W-:Y:S01]  /*4a9a0*/  IMAD.X R75, R84.reuse, 0x1, R3, P4 ;  /* 0x00000001544b7824 */ /* 0x040fe200020e0603 */
[----:B------:R-:W-:Y:S01]  /*4a9b0*/  SHF.R.S32.HI R82, RZ, 0x1f, R4 ;  /* 0x0000001fff527819 */ /* 0x000fe20000011404 */
[--C-:B------:R-:W-:Y:S01]  /*4a9c0*/  IMAD.X R77, R84, 0x1, R71.reuse, P5 ;  /* 0x00000001544d7824 */ /* 0x100fe200028e0647 */
[C---:B------:R-:W-:Y:S01]  /*4a9d0*/  IADD3 R8, P5, PT, R4.reuse, R0, RZ ;  /* 0x0000000004087210 */ /* 0x040fe20007fbe0ff */
[C---:B------:R-:W-:Y:S01]  /*4a9e0*/  VIADD R5, R4.reuse, UR28 ;  /* 0x0000001c04057c36 */ /* 0x040fe20008000000 */
[----:B------:R-:W-:Y:S02]  /*4a9f0*/  IADD3 R10, P6, PT, R4, R2, RZ ;  /* 0x00000002040a7210 */ /* 0x000fe40007fde0ff */
[----:B------:R-:W-:Y:S01]  /*4aa00*/  ISETP.LT.AND P4, PT, R65, UR22, !P0 ;  /* 0x0000001641007c0c */ /* 0x000fe2000c781270 */
[C---:B------:R-:W-:Y:S01]  /*4aa10*/  IMAD.X R9, R82.reuse, 0x1, R72, P5 ;  /* 0x0000000152097824 */ /* 0x040fe200028e0648 */
[----:B------:R-:W-:Y:S01]  /*4aa20*/  IADD3 R80, P0, PT, R83, R70, RZ ;  /* 0x0000004653507210 */ /* 0x000fe20007f1e0ff */
[----:B------:R-:W-:-:S03]  /*4aa30*/  IMAD.X R11, R82, 0x1, R71, P6 ;  /* 0x00000001520b7824 */ /* 0x000fc600030e0647 */
[----:B------:R0:W-:Y:S01]  /*4aa40*/  STL.64 [R1+0x3c8], R8 ;  /* 0x0003c80801007387 */ /* 0x0001e20000100a00 */
[----:B------:R-:W-:-:S03]  /*4aa50*/  IMAD.X R81, R85, 0x1, R69, P0 ;  /* 0x0000000155517824 */ /* 0x000fc600000e0645 */
[----:B------:R1:W-:Y:S01]  /*4aa60*/  STL.64 [R1+0x3c0], R10 ;  /* 0x0003c00a01007387 */ /* 0x0003e20000100a00 */
[C---:B0-----:R-:W-:Y:S02]  /*4aa70*/  IADD3 R8, P5, PT, R4.reuse, R68, RZ ;  /* 0x0000004404087210 */ /* 0x041fe40007fbe0ff */
[----:B-1----:R-:W-:-:S03]  /*4aa80*/  IADD3 R10, P0, PT, R4, R70, RZ ;  /* 0x00000046040a7210 */ /* 0x002fc60007f1e0ff */
[C---:B------:R-:W-:Y:S01]  /*4aa90*/  IMAD.X R9, R82.reuse, 0x1, R3, P5 ;  /* 0x0000000152097824 */ /* 0x040fe200028e0603 */
[----:B------:R-:W-:Y:S01]  /*4aaa0*/  IADD3 R60, P5, PT, R73, R70, RZ ;  /* 0x00000046493c7210 */ /* 0x000fe20007fbe0ff */
[C---:B------:R-:W-:Y:S01]  /*4aab0*/  VIADD R4, R5.reuse, UR28 ;  /* 0x0000001c05047c36 */ /* 0x040fe20008000000 */
[----:B------:R-:W-:Y:S01]  /*4aac0*/  SHF.R.S32.HI R73, RZ, 0x1f, R5 ;  /* 0x0000001fff497819 */ /* 0x000fe20000011405 */
[--C-:B------:R-:W-:Y:S01]  /*4aad0*/  IMAD.X R11, R82, 0x1, R69.reuse, P0 ;  /* 0x00000001520b7824 */ /* 0x100fe200000e0645 */
[----:B------:R-:W-:Y:S01]  /*4aae0*/  STL.64 [R1+0x19d8], R8 ;  /* 0x0019d80801007387 */ /* 0x000fe20000100a00 */
[----:B------:R-:W-:Y:S01]  /*4aaf0*/  IMAD.X R61, R84, 0x1, R69, P5 ;  /* 0x00000001543d7824 */ /* 0x000fe200028e0645 */
[C---:B------:R-:W-:Y:S02]  /*4ab00*/  IADD3 R12, P5, PT, R5.reuse, R0, RZ ;  /* 0x00000000050c7210 */ /* 0x040fe40007fbe0ff */
[----:B------:R0:W-:Y:S01]  /*4ab10*/  STL.64 [R1+0x19e0], R10 ;  /* 0x0019e00a01007387 */ /* 0x0001e20000100a00 */
[----:B------:R-:W-:Y:S01]  /*4ab20*/  IADD3 R14, P0, PT, R5, R2, RZ ;  /* 0x00000002050e7210 */ /* 0x000fe20007f1e0ff */
[----:B------:R-:W-:Y:S01]  /*4ab30*/  IMAD.MOV.U32 R83, RZ, RZ, R61 ;  /* 0x000000ffff537224 */ /* 0x000fe200078e003d */
[----:B------:R-:W-:Y:S01]  /*4ab40*/  SHF.R.S32.HI R82, RZ, 0x1f, R4 ;  /* 0x0000001fff527819 */ /* 0x000fe20000011404 */
[----:B------:R-:W-:Y:S01]  /*4ab50*/  IMAD.X R13, R73, 0x1, R72, P5 ;  /* 0x00000001490d7824 */ /* 0x000fe200028e0648 */
[----:B------:R-:W-:Y:S01]  /*4ab60*/  IADD3 R16, P5, PT, R5, R68, RZ ;  /* 0x0000004405107210 */ /* 0x000fe20007fbe0ff */
[----:B------:R-:W-:Y:S01]  /*4ab70*/  IMAD.X R15, R73, 0x1, R71, P0 ;  /* 0x00000001490f7824 */ /* 0x000fe200000e0647 */
[----:B------:R-:W-:Y:S01]  /*4ab80*/  IADD3 R18, P0, PT, R5, R70, RZ ;  /* 0x0000004605127210 */ /* 0x000fe20007f1e0ff */
[----:B------:R-:W-:-:S02]  /*4ab90*/  VIADD R5, R4, UR28 ;  /* 0x0000001c04057c36 */ /* 0x000fc40008000000 */
[C---:B------:R-:W-:Y:S01]  /*4aba0*/  IMAD.X R17, R73.reuse, 0x1, R3, P5 ;  /* 0x0000000149117824 */ /* 0x040fe200028e0603 */
[C---:B------:R-:W-:Y:S01]  /*4abb0*/  IADD3 R20, P5, PT, R4.reuse, R0, RZ ;  /* 0x0000000004147210 */ /* 0x040fe20007fbe0ff */
[----:B0-----:R-:W4:Y:S01]  /*4abc0*/  LDL.LU.64 R10, [R1+0x3c8] ;  /* 0x0003c800010a7983 */ /* 0x001f220000300a00 */
[----:B------:R-:W-:Y:S01]  /*4abd0*/  IMAD.X R19, R73, 0x1, R69, P0 ;  /* 0x0000000149137824 */ /* 0x000fe200000e0645 */
[----:B------:R-:W-:Y:S02]  /*4abe0*/  IADD3 R22, P0, PT, R4, R2, RZ ;  /* 0x0000000204167210 */ /* 0x000fe40007f1e0ff */
[----:B------:R-:W5:Y:S01]  /*4abf0*/  LDL.LU.64 R8, [R1+0x3c0] ;  /* 0x0003c00001087983 */ /* 0x000f620000300a00 */
[----:B------:R-:W-:Y:S01]  /*4ac00*/  IMAD.X R21, R82, 0x1, R72, P5 ;  /* 0x0000000152157824 */ /* 0x000fe200028e0648 */
[----:B------:R-:W-:Y:S01]  /*4ac10*/  IADD3 R24, P5, PT, R4, R68, RZ ;  /* 0x0000004404187210 */ /* 0x000fe20007fbe0ff */
[----:B------:R-:W-:Y:S01]  /*4ac20*/  IMAD.X R23, R82, 0x1, R71, P0 ;  /* 0x0000000152177824 */ /* 0x000fe200000e0647 */
[----:B------:R-:W-:-:S02]  /*4ac30*/  SHF.R.S32.HI R73, RZ, 0x1f, R5 ;  /* 0x0000001fff497819 */ /* 0x000fc40000011405 */
[----:B------:R-:W-:Y:S01]  /*4ac40*/  IADD3 R26, P0, PT, R4, R70, RZ ;  /* 0x00000046041a7210 */ /* 0x000fe20007f1e0ff */
[C---:B------:R-:W-:Y:S01]  /*4ac50*/  IMAD.X R25, R82.reuse, 0x1, R3, P5 ;  /* 0x0000000152197824 */ /* 0x040fe200028e0603 */
[C---:B------:R-:W-:Y:S01]  /*4ac60*/  IADD3 R28, P5, PT, R5.reuse, R0, RZ ;  /* 0x00000000051c7210 */ /* 0x040fe20007fbe0ff */
[C---:B------:R-:W-:Y:S02]  /*4ac70*/  VIADD R4, R5.reuse, UR28 ;  /* 0x0000001c05047c36 */ /* 0x040fe40008000000 */
[----:B------:R-:W-:Y:S01]  /*4ac80*/  IMAD.X R27, R82, 0x1, R69, P0 ;  /* 0x00000001521b7824 */ /* 0x000fe200000e0645 */
[----:B------:R-:W-:Y:S01]  /*4ac90*/  IADD3 R30, P0, PT, R5, R2, RZ ;  /* 0x00000002051e7210 */ /* 0x000fe20007f1e0ff */
[----:B------:R-:W-:Y:S01]  /*4aca0*/  IMAD.X R29, R73, 0x1, R72, P5 ;  /* 0x00000001491d7824 */ /* 0x000fe200028e0648 */
[----:B------:R-:W-:Y:S02]  /*4acb0*/  IADD3 R32, P5, PT, R5, R68, RZ ;  /* 0x0000004405207210 */ /* 0x000fe40007fbe0ff */
[----:B------:R-:W-:Y:S01]  /*4acc0*/  SHF.R.S32.HI R82, RZ, 0x1f, R4 ;  /* 0x0000001fff527819 */ /* 0x000fe20000011404 */
[----:B------:R-:W-:Y:S01]  /*4acd0*/  IMAD.X R31, R73, 0x1, R71, P0 ;  /* 0x00000001491f7824 */ /* 0x000fe200000e0647 */
[----:B------:R-:W-:Y:S01]  /*4ace0*/  IADD3 R34, P0, PT, R5, R70, RZ ;  /* 0x0000004605227210 */ /* 0x000fe20007f1e0ff */
[----:B------:R-:W-:Y:S01]  /*4acf0*/  IMAD.X R33, R73, 0x1, R3, P5 ;  /* 0x0000000149217824 */ /* 0x000fe200028e0603 */
[C---:B------:R-:W-:Y:S01]  /*4ad00*/  IADD3 R36, P5, PT, R4.reuse, R0, RZ ;  /* 0x0000000004247210 */ /* 0x040fe20007fbe0ff */
[----:B------:R-:W-:-:S02]  /*4ad10*/  VIADD R5, R4, UR28 ;  /* 0x0000001c04057c36 */ /* 0x000fc40008000000 */
        /* <DEDUP_REMOVED lines=17> */
[C---:B------:R-:W-:Y:S01]  /*4ae30*/  IMAD.X R49, R73.reuse, 0x1, R3, P5 ;  /* 0x0000000149317824 */ /* 0x040fe200028e0603 */
[----:B------:R-:W-:Y:S02]  /*4ae40*/  IADD3 R52, P5, PT, R4, R0, RZ ;  /* 0x0000000004347210 */ /* 0x000fe40007fbe0ff */
[----:B------:R-:W-:Y:S01]  /*4ae50*/  PRMT R5, R86, 0x9910, RZ ;  /* 0x0000991056057816 */ /* 0x000fe200000000ff */
[----:B------:R-:W-:Y:S01]  /*4ae60*/  IMAD.X R51, R73, 0x1, R69, P0 ;  /* 0x0000000149337824 */ /* 0x000fe200000e0645 */
[----:B------:R-:W-:Y:S01]  /*4ae70*/  IADD3 R58, P6, PT, R4, R70, RZ ;  /* 0x00000046043a7210 */ /* 0x000fe20007fde0ff */
[----:B------:R-:W-:Y:S01]  /*4ae80*/  IMAD.X R53, R82, 0x1, R72, P5 ;  /* 0x0000000152357824 */ /* 0x000fe200028e0648 */
[----:B------:R-:W-:Y:S01]  /*4ae90*/  IADD3 R54, P5, PT, R4, R2, RZ ;  /* 0x0000000204367210 */ /* 0x000fe20007fbe0ff */
[----:B------:R-:W-:Y:S01]  /*4aea0*/  IMAD.MOV.U32 R73, RZ, RZ, R5 ;  /* 0x000000ffff497224 */ /* 0x000fe200078e0005 */
[----:B------:R-:W-:Y:S01]  /*4aeb0*/  ISETP.LT.AND P0, PT, R66, UR20, !P2 ;  /* 0x0000001442007c0c */ /* 0x000fe2000d701270 */
[----:B------:R-:W-:-:S02]  /*4aec0*/  VIADD R5, R4, UR28 ;  /* 0x0000001c04057c36 */ /* 0x000fc40008000000 */
[----:B------:R-:W-:Y:S01]  /*4aed0*/  IMAD.X R55, R82, 0x1, R71, P5 ;  /* 0x0000000152377824 */ /* 0x000fe200028e0647 */
[----:B------:R-:W-:Y:S01]  /*4aee0*/  IADD3 R56, P5, PT, R4, R68, RZ ;  /* 0x0000004404387210 */ /* 0x000fe20007fbe0ff */
[----:B------:R-:W-:Y:S01]  /*4aef0*/  IMAD.X R59, R82, 0x1, R69, P6 ;  /* 0x00000001523b7824 */ /* 0x000fe200030e0645 */
[----:B------:R-:W-:Y:S01]  /*4af00*/  SHF.R.S32.HI R73, RZ, 0x8, R73 ;  /* 0x00000008ff497819 */ /* 0x000fe20000011449 */
[----:B------:R-:W-:Y:S02]  /*4af10*/  VIADD R4, R88, 0x5 ;  /* 0x0000000558047836 */ /* 0x000fe40000000000 */
[----:B------:R-:W-:Y:S01]  /*4af20*/  IMAD.X R57, R82, 0x1, R3, P5 ;  /* 0x0000000152397824 */ /* 0x000fe200028e0603 */
[----:B------:R-:W-:Y:S01]  /*4af30*/  ISETP.LT.AND P5, PT, R67, UR18, !P2 ;  /* 0x0000001243007c0c */ /* 0x000fe2000d7a1270 */
[----:B------:R0:W-:Y:S01]  /*4af40*/  @P4 STG.E.U8 desc[UR14][R80.64], R73 ;  /* 0x0000004950004986 */ /* 0x0001e2000c10110e */
[----:B------:R-:W-:Y:S01]  /*4af50*/  IMAD.MOV.U32 R82, RZ, RZ, R60 ;  /* 0x000000ffff527224 */ /* 0x000fe200078e003c */
[----:B------:R-:W-:Y:S01]  /*4af60*/  IADD3 R60, P4, PT, R5, R0, RZ ;  /* 0x00000000053c7210 */ /* 0x000fe20007f9e0ff */
[----:B------:R-:W1:Y:S01]  /*4af70*/  LDCU UR18, c[0x0][0x398] ;  /* 0x00007300ff1277ac */ /* 0x000e620008000800 */
[----:B------:R2:W-:Y:S01]  /*4af80*/  @P0 STG.E.U8 desc[UR14][R78.64], R64 ;  /* 0x000000404e000986 */ /* 0x0005e2000c10110e */
[----:B---3--:R-:W-:-:S02]  /*4af90*/  ISETP.GE.AND P0, PT, R4, UR6, PT ;  /* 0x0000000604007c0c */ /* 0x008fc4000bf06270 */
[----:B0-----:R-:W-:Y:S01]  /*4afa0*/  SHF.R.S32.HI R73, RZ, 0x1f, R5 ;  /* 0x0000001fff497819 */ /* 0x001fe20000011405 */
[----:B------:R-:W-:-:S04]  /*4afb0*/  VIADD R80, R88, 0x4 ;  /* 0x0000000458507836 */ /* 0x000fc80000000000 */
[----:B------:R0:W-:Y:S01]  /*4afc0*/  @P5 STG.E.U8 desc[UR14][R76.64], R89 ;  /* 0x000000594c005986 */ /* 0x0001e2000c10110e */
[----:B------:R-:W3:Y:S01]  /*4afd0*/  LDCU UR6, c[0x0][0x398] ;  /* 0x00007300ff0677ac */ /* 0x000ee20008000800 */
[----:B--2---:R-:W-:Y:S01]  /*4afe0*/  F2FP.SATFINITE.E4M3.F32.PACK_AB_MERGE_C R79, R87, R90, RZ ;  /* 0x0000005a574f723e */ /* 0x004fe200048070ff */
[----:B------:R-:W-:Y:S01]  /*4aff0*/  IMAD.X R61, R73, 0x1, R72, P4 ;  /* 0x00000001493d7824 */ /* 0x000fe200020e0648 */
[----:B------:R-:W-:Y:S01]  /*4b000*/  ISETP.LT.AND P4, PT, R63, UR12, !P2 ;  /* 0x0000000c3f007c0c */ /* 0x000fe2000d781270 */
[----:B------:R-:W-:Y:S01]  /*4b010*/  VIADD R4, R5, UR28 ;  /* 0x0000001c05047c36 */ /* 0x000fe20008000000 */
[----:B------:R-:W-:Y:S01]  /*4b020*/  ISETP.LT.AND P2, PT, R65, UR30, !P2 ;  /* 0x0000001e41007c0c */ /* 0x000fe2000d741270 */
[----:B------:R-:W2:Y:S01]  /*4b030*/  LDCU UR12, c[0x0][0x398] ;  /* 0x00007300ff0c77ac */ /* 0x000ea20008000800 */
[----:B------:R-:W-:Y:S02]  /*4b040*/  IADD3 R92, P5, PT, R5, R2, RZ ;  /* 0x00000002055c7210 */ /* 0x000fe40007fbe0ff */
[----:B------:R-:W-:-:S02]  /*4b050*/  F2FP.SATFINITE.E4M3.F32.PACK_AB_MERGE_C R78, R7, R6, RZ ;  /* 0x00000006074e723e */ /* 0x000fc400048070ff */
[----:B------:R-:W-:Y:S01]  /*4b060*/  ISETP.GE.AND P6, PT, R80, UR4, PT ;  /* 0x0000000450007c0c */ /* 0x000fe2000bfc6270 */
[----:B------:R-:W1:Y:S01]  /*4b070*/  LDCU UR4, c[0x0][0x39c] ;  /* 0x00007380ff0477ac */ /* 0x000e620008000800 */
[----:B------:R-:W-:Y:S01]  /*4b080*/  IMAD.X R93, R73, 0x1, R71, P5 ;  /* 0x00000001495d7824 */ /* 0x000fe200028e0647 */
[C---:B------:R-:W-:Y:S02]  /*4b090*/  IADD3 R86, P5, PT, R5.reuse, R70, RZ ;  /* 0x0000004605567210 */ /* 0x040fe40007fbe0ff */
[----:B------:R2:W-:Y:S01]  /*4b0a0*/  @P4 STG.E.U8 desc[UR14][R74.64], R79 ;  /* 0x0000004f4a004986 */ /* 0x0005e2000c10110e */
[----:B------:R-:W-:Y:S02]  /*4b0b0*/  IADD3 R90, P4, PT, R5, R68, RZ ;  /* 0x00000044055a7210 */ /* 0x000fe40007f9e0ff */
[----:B------:R-:W-:Y:S01]  /*4b0c0*/  SHF.R.S32.HI R5, RZ, 0x1f, R4 ;  /* 0x0000001fff057819 */ /* 0x000fe20000011404 */
[----:B------:R1:W-:Y:S02]  /*4b0d0*/  @P2 STG.E.U8 desc[UR14][R82.64], R78 ;  /* 0x0000004e52002986 */ /* 0x0003e4000c10110e */
[----:B------:R-:W-:Y:S01]  /*4b0e0*/  IMAD.X R91, R73, 0x1, R3, P4 ;  /* 0x00000001495b7824 */ /* 0x000fe200020e0603 */
[----:B------:R-:W-:Y:S01]  /*4b0f0*/  IADD3 R84, P4, PT, R4, R0, RZ ;  /* 0x0000000004547210 */ /* 0x000fe20007f9e0ff */
[----:B------:R-:W-:Y:S01]  /*4b100*/  VIADD R6, R88, 0x6 ;  /* 0x0000000658067836 */ /* 0x000fe20000000000 */
[----:B0-----:R-:W-:Y:S01]  /*4b110*/  PRMT R89, R89, 0x9910, RZ ;  /* 0x0000991059597816 */ /* 0x001fe200000000ff */
[----:B------:R-:W-:Y:S01]  /*4b120*/  IMAD.X R87, R73, 0x1, R69, P5 ;  /* 0x0000000149577824 */ /* 0x000fe200028e0645 */
[----:B------:R-:W-:Y:S01]  /*4b130*/  PRMT R7, R64, 0x9910, RZ ;  /* 0x0000991040077816 */ /* 0x000fe200000000ff */
[----:B--2---:R-:W2:Y:S01]  /*4b140*/  LDL.LU R74, [R1+0x214] ;  /* 0x00021400014a7983 */ /* 0x004ea20000300800 */
[----:B-1----:R-:W-:Y:S01]  /*4b150*/  IADD3 R82, P2, PT, R4, R2, RZ ;  /* 0x0000000204527210 */ /* 0x002fe20007f5e0ff */
[C---:B------:R-:W-:Y:S01]  /*4b160*/  IMAD.X R85, R5.reuse, 0x1, R72, P4 ;  /* 0x0000000105557824 */ /* 0x040fe200020e0648 */
[----:B------:R-:W-:Y:S01]  /*4b170*/  ISETP.LT.AND P5, PT, R66, UR32, !P3 ;  /* 0x0000002042007c0c */ /* 0x000fe2000dfa1270 */
[----:B------:R-:W2:Y:S02]  /*4b180*/  LDL.LU R73, [R1+0x114] ;  /* 0x0001140001497983 */ /* 0x000ea40000300800 */
[----:B------:R-:W-:Y:S01]  /*4b190*/  IMAD.X R83, R5, 0x1, R71, P2 ;  /* 0x0000000105537824 */ /* 0x000fe200010e0647 */
[----:B------:R-:W-:Y:S01]  /*4b1a0*/  IADD3 R80, P2, PT, R4, R68, RZ ;  /* 0x0000004404507210 */ /* 0x000fe20007f5e0ff */
[----:B------:R-:W2:Y:S01]  /*4b1b0*/  LDL.LU R75, [R1+0x10] ;  /* 0x00001000014b7983 */ /* 0x000ea20000300800 */
[----:B------:R-:W-:-:S03]  /*4b1c0*/  ISETP.GE.AND P4, PT, R6, UR4, PT ;  /* 0x0000000406007c0c */ /* 0x000fc6000bf86270 */
[----:B------:R-:W-:Y:S01]  /*4b1d0*/  IMAD.X R81, R5, 0x1, R3, P2 ;  /* 0x0000000105517824 */ /* 0x000fe200010e0603 */
[----:B---3--:R-:W-:Y:S01]  /*4b1e0*/  ISETP.LT.AND P2, PT, R67, UR6, !P3 ;  /* 0x0000000643007c0c */ /* 0x008fe2000df41270 */
[----:B------:R-:W-:Y:S01]  /*4b1f0*/  IMAD.MOV.U32 R6, RZ, RZ, R89 ;  /* 0x000000ffff067224 */ /* 0x000fe200078e0059 */
[----:B------:R-:W-:Y:S01]  /*4b200*/  SHF.R.S32.HI R7, RZ, 0x8, R7 ;  /* 0x00000008ff077819 */ /* 0x000fe20000011407 */
[----:B------:R-:W3:Y:S01]  /*4b210*/  LDL.LU R76, [R1+0x14] ;  /* 0x00001400014c7983 */ /* 0x000ee20000300800 */
[----:B------:R-:W-:Y:S01]  /*4b220*/  PRMT R79, R79, 0x9910, RZ ;  /* 0x000099104f4f7816 */ /* 0x000fe200000000ff */
[----:B------:R-:W0:Y:S01]  /*4b230*/  LDCU UR6, c[0x0][0x398] ;  /* 0x00007300ff0677ac */ /* 0x000e220008000800 */
[----:B------:R-:W-:Y:S01]  /*4b240*/  SHF.R.S32.HI R6, RZ, 0x8, R6 ;  /* 0x00000008ff067819 */ /* 0x000fe20000011406 */
[----:B------:R-:W2:Y:S01]  /*4b250*/  LDL.LU R89, [R1+0x110] ;  /* 0x0001100001597983 */ /* 0x000ea20000300800 */
[----:B------:R-:W1:Y:S03]  /*4b260*/  LDCU UR4, c[0x0][0x39c] ;  /* 0x00007380ff0477ac */ /* 0x000e660008000800 */
[----:B----4-:R4:W-:Y:S04]  /*4b270*/  @P5 STG.E.U8 desc[UR14][R10.64], R7 ;  /* 0x000000070a005986 */ /* 0x0109e8000c10110e */
[----:B-----5:R5:W-:Y:S04]  /*4b280*/  @P2 STG.E.U8 desc[UR14][R8.64], R6 ;  /* 0x0000000608002986 */ /* 0x020be8000c10110e */
[----:B----4-:R-:W4:Y:S04]  /*4b290*/  LDL.LU.64 R10, [R1+0x19e0] ;  /* 0x0019e000010a7983 */ /* 0x010f280000300a00 */
[----:B-----5:R-:W5:Y:S01]  /*4b2a0*/  LDL.LU.64 R8, [R1+0x19d8] ;  /* 0x0019d80001087983 */ /* 0x020f620000300a00 */
[----:B------:R-:W-:-:S03]  /*4b2b0*/  IMAD.MOV.U32 R6, RZ, RZ, R79 ;  /* 0x000000ffff067224 */ /* 0x000fc600078e004f */
[----:B------:R-:W2:Y:S04]  /*4b2c0*/  LDL.LU R77, [R1+0x218] ;  /* 0x00021800014d7983 */ /* 0x000ea80000300800 */
[----:B------:R-:W2:Y:S04]  /*4b2d0*/  LDL.LU R64, [R1+0x21c] ;  /* 0x00021c0001407983 */ /* 0x000ea80000300800 */
[----:B------:R-:W2:Y:S01]  /*4b2e0*/  LDL.LU R79, [R1+0x210] ;  /* 0x00021000014f7983 */ /* 0x000ea20000300800 */
[----:B------:R-:W-:Y:S01]  /*4b2f0*/  ISETP.LT.AND P5, PT, R63, UR8, !P3 ;  /* 0x000000083f007c0c */ /* 0x000fe2000dfa1270 */
[----:B------:R-:W1:Y:S01]  /*4b300*/  LDCU UR8, c[0x0][0x398] ;  /* 0x00007300ff0877ac */ /* 0x000e620008000800 */
[----:B------:R-:W-:-:S02]  /*4b310*/  SHF.R.S32.HI R6, RZ, 0x8, R6 ;  /* 0x00000008ff067819 */ /* 0x000fc40000011406 */
[----:B------:R-:W-:Y:S01]  /*4b320*/  ISETP.LT.AND P3, PT, R65, UR10, !P3 ;  /* 0x0000000a41007c0c */ /* 0x000fe2000df61270 */
[----:B------:R-:W1:Y:S01]  /*4b330*/  LDCU UR10, c[0x0][0x398] ;  /* 0x00007300ff0a77ac */ /* 0x000e620008000800 */
[----:B------:R-:W-:Y:S02]  /*4b340*/  PRMT R7, R78, 0x9910, RZ ;  /* 0x000099104e077816 */ /* 0x000fe400000000ff */
[----:B0-----:R-:W-:Y:S01]  /*4b350*/  ISETP.LT.AND P2, PT, R66, UR6, !P6 ;  /* 0x0000000642007c0c */ /* 0x001fe2000f741270 */
[----:B------:R-:W0:Y:S01]  /*4b360*/  LDCU UR6, c[0x0][0x398] ;  /* 0x00007300ff0677ac */ /* 0x000e220008000800 */
[----:B------:R-:W-:-:S03]  /*4b370*/  SHF.R.S32.HI R7, RZ, 0x8, R7 ;  /* 0x00000008ff077819 */ /* 0x000fc60000011407 */
[----:B-----5:R5:W-:Y:S04]  /*4b380*/  @P5 STG.E.U8 desc[UR14][R8.64], R6 ;  /* 0x0000000608005986 */ /* 0x020be8000c10110e */
[----:B-----5:R-:W5:Y:S01]  /*4b390*/  LDL.LU.64 R8, [R1+0x19d0] ;  /* 0x0019d00001087983 */ /* 0x020f620000300a00 */
[----:B------:R-:W-:Y:S01]  /*4b3a0*/  VIADD R6, R88, 0x7 ;  /* 0x0000000758067836 */ /* 0x000fe20000000000 */
[----:B--2---:R-:W-:Y:S02]  /*4b3b0*/  F2FP.SATFINITE.E4M3.F32.PACK_AB_MERGE_C R74, R74, R79, RZ ;  /* 0x0000004f4a4a723e */ /* 0x004fe400048070ff */
[----:B----4-:R3:W-:Y:S02]  /*4b3c0*/  @P3 STG.E.U8 desc[UR14][R10.64], R7 ;  /* 0x000000070a003986 */ /* 0x0107e4000c10110e */
[----:B-1----:R-:W-:Y:S01]  /*4b3d0*/  ISETP.GE.AND P3, PT, R6, UR4, PT ;  /* 0x0000000406007c0c */ /* 0x002fe2000bf66270 */
[----:B------:R-:W1:Y:S01]  /*4b3e0*/  LDCU UR4, c[0x0][0x39c] ;  /* 0x00007380ff0477ac */ /* 0x000e620008000800 */
[----:B------:R-:W-:Y:S01]  /*4b3f0*/  ISETP.LT.AND P5, PT, R67, UR12, !P6 ;  /* 0x0000000c43007c0c */ /* 0x000fe2000f7a1270 */
[----:B------:R2:W-:Y:S01]  /*4b400*/  @P2 STG.E.U8 desc[UR14][R12.64], R74 ;  /* 0x0000004a0c002986 */ /* 0x0005e2000c10110e */
[----:B------:R-:W-:-:S02]  /*4b410*/  ISETP.LT.AND P2, PT, R63, UR8, !P6 ;  /* 0x000000083f007c0c */ /* 0x000fc4000f741270 */
[----:B------:R-:W-:Y:S01]  /*4b420*/  F2FP.SATFINITE.E4M3.F32.PACK_AB_MERGE_C R73, R73, R89, RZ ;  /* 0x000000594949723e */ /* 0x000fe200048070ff */
[----:B------:R-:W-:Y:S01]  /*4b430*/  VIADD R6, R88, 0x8 ;  /* 0x0000000858067836 */ /* 0x000fe20000000000 */
[----:B---3--:R-:W-:Y:S01]  /*4b440*/  F2FP.SATFINITE.E4M3.F32.PACK_AB_MERGE_C R7, R76, R75, RZ ;  /* 0x0000004b4c07723e */ /* 0x008fe200048070ff */
[----:B------:R-:W3:Y:S01]  /*4b450*/  LDL.LU.64 R10, [R1+0x19c8] ;  /* 0x0019c800010a7983 */ /* 0x000ee20000300a00 */
[----:B------:R-:W-:Y:S01]  /*4b460*/  ISETP.LT.AND P6, PT, R65, UR10, !P6 ;  /* 0x0000000a41007c0c */ /* 0x000fe2000f7c1270 */
[----:B------:R-:W4:Y:S01]  /*4b470*/  LDCU UR8, c[0x0][0x398] ;  /* 0x00007300ff0877ac */ /* 0x000f220008000800 */
[----:B--2---:R-:W-:-:S03]  /*4b480*/  PRMT R74, R74, 0x9910, RZ ;  /* 0x000099104a4a7816 */ /* 0x004fc600000000ff */
[----:B------:R2:W-:Y:S01]  /*4b490*/  @P5 STG.E.U8 desc[UR14][R14.64], R73 ;  /* 0x000000490e005986 */ /* 0x0005e2000c10110e */
[----:B0-----:R-:W-:Y:S01]  /*4b4a0*/  ISETP.LT.AND P5, PT, R66, UR6, !P0 ;  /* 0x0000000642007c0c */ /* 0x001fe2000c7a1270 */
[----:B------:R-:W0:Y:S02]  /*4b4b0*/  LDCU UR10, c[0x0][0x398] ;  /* 0x00007300ff0a77ac */ /* 0x000e240008000800 */
[----:B------:R4:W-:Y:S01]  /*4b4c0*/  @P2 STG.E.U8 desc[UR14][R16.64], R7 ;  /* 0x0000000710002986 */ /* 0x0009e2000c10110e */
[----:B-1----:R-:W-:Y:S01]  /*4b4d0*/  ISETP.GE.AND P2, PT, R6, UR4, PT ;  /* 0x0000000406007c0c */ /* 0x002fe2000bf46270 */
[----:B------:R-:W-:Y:S01]  /*4b4e0*/  IMAD.MOV.U32 R6, RZ, RZ, R74 ;  /* 0x000000ffff067224 */ /* 0x000fe200078e004a */
[----:B------:R-:W1:Y:S01]  /*4b4f0*/  LDCU UR12, c[0x0][0x398] ;  /* 0x00007300ff0c77ac */ /* 0x000e620008000800 */
[----:B------:R-:W3:Y:S03]  /*4b500*/  LDL.LU.64 R12, [R1+0x19c0] ;  /* 0x0019c000010c7983 */ /* 0x000ee60000300a00 */
[----:B------:R-:W-:Y:S01]  /*4b510*/  SHF.R.S32.HI R6, RZ, 0x8, R6 ;  /* 0x00000008ff067819 */ /* 0x000fe20000011406 */
[----:B--2---:R-:W2:Y:S01]  /*4b520*/  LDL.LU.64 R14, [R1+0x19b8] ;  /* 0x0019b800010e7983 */ /* 0x004ea20000300a00 */
[----:B------:R-:W0:Y:S03]  /*4b530*/  LDCU UR6, c[0x0][0x398] ;  /* 0x00007300ff0677ac */ /* 0x000e260008000800 */
[----:B----4-:R-:W4:Y:S01]  /*4b540*/  LDL.LU.64 R16, [R1+0x19b0] ;  /* 0x0019b00001107983 */ /* 0x010f220000300a00 */
[----:B-----5:R-:W-:Y:S01]  /*4b550*/  F2FP.SATFINITE.E4M3.F32.PACK_AB_MERGE_C R8, R9, R8, RZ ;  /* 0x000000080908723e */ /* 0x020fe200048070ff */
[----:B------:R-:W5:Y:S04]  /*4b560*/  LDCU UR4, c[0x0][0x39c] ;  /* 0x00007380ff0477ac */ /* 0x000f680008000800 */
[----:B------:R0:W-:Y:S04]  /*4b570*/  @P6 STG.E.U8 desc[UR14][R18.64], R8 ;  /* 0x0000000812006986 */ /* 0x0001e8000c10110e */
[----:B------:R1:W-:Y:S01]  /*4b580*/  @P5 STG.E.U8 desc[UR14][R20.64], R6 ;  /* 0x0000000614005986 */ /* 0x0003e2000c10110e */
[----:B------:R-:W-:-:S03]  /*4b590*/  F2FP.SATFINITE.E4M3.F32.PACK_AB_MERGE_C R9, R64, R77, RZ ;  /* 0x0000004d4009723e */ /* 0x000fc600048070ff */
[----:B0-----:R-:W2:Y:S04]  /*4b5a0*/  LDL.LU.64 R18, [R1+0x19a8] ;  /* 0x0019a80001127983 */ /* 0x001ea80000300a00 */
[----:B-1----:R-:W2:Y:S04]  /*4b5b0*/  LDL.LU.64 R20, [R1+0x19a0] ;  /* 0x0019a00001147983 */ /* 0x002ea80000300a00 */
[----:B------:R-:W2:Y:S04]  /*4b5c0*/  LDL.LU R74, [R1+0x118] ;  /* 0x00011800014a7983 */ /* 0x000ea80000300800 */
[----:B------:R-:W2:Y:S04]  /*4b5d0*/  LDL.LU R89, [R1+0x11c] ;  /* 0x00011c0001597983 */ /* 0x000ea80000300800 */
[----:B------:R-:W2:Y:S04]  /*4b5e0*/  LDL.LU R75, [R1+0x18] ;  /* 0x00001800014b7983 */ /* 0x000ea80000300800 */
[----:B------:R-:W2:Y:S01]  /*4b5f0*/  LDL.LU R64, [R1+0x1c] ;  /* 0x00001c0001407983 */ /* 0x000ea20000300800 */
[----:B------:R-:W-:-:S02]  /*4b600*/  PRMT R73, R73, 0x9910, RZ ;  /* 0x0000991049497816 */ /* 0x000fc400000000ff */
[----:B------:R-:W-:Y:S01]  /*4b610*/  ISETP.LT.AND P6, PT, R67, UR8, !P0 ;  /* 0x0000000843007c0c */ /* 0x000fe2000c7c1270 */
[----:B------:R-:W0:Y:S02]  /*4b620*/  LDCU UR8, c[0x0][0x398] ;  /* 0x00007300ff0877ac */ /* 0x000e240008000800 */
[----:B------:R-:W-:Y:S01]  /*4b630*/  IMAD.MOV.U32 R6, RZ, RZ, R73 ;  /* 0x000000ffff067224 */ /* 0x000fe200078e0049 */
[----:B------:R-:W-:-:S04]  /*4b640*/  PRMT R7, R7, 0x9910, RZ ;  /* 0x0000991007077816 */ /* 0x000fc800000000ff */
[----:B------:R-:W-:Y:S02]  /*4b650*/  SHF.R.S32.HI R6, RZ, 0x8, R6 ;  /* 0x00000008ff067819 */ /* 0x000fe40000011406 */
[----:B------:R-:W-:Y:S02]  /*4b660*/  PRMT R8, R8, 0x9910, RZ ;  /* 0x0000991008087816 */ /* 0x000fe400000000ff */
[----:B------:R-:W-:Y:S01]  /*4b670*/  ISETP.LT.AND P5, PT, R63, UR10, !P0 ;  /* 0x0000000a3f007c0c */ /* 0x000fe2000c7a1270 */
[----:B------:R1:W-:Y:S01]  /*4b680*/  @P6 STG.E.U8 desc[UR14][R22.64], R6 ;  /* 0x0000000616006986 */ /* 0x0003e2000c10110e */
[----:B------:R-:W-:Y:S01]  /*4b690*/  ISETP.LT.AND P0, PT, R65, UR12, !P0 ;  /* 0x0000000c41007c0c */ /* 0x000fe2000c701270 */
[----:B------:R-:W0:Y:S01]  /*4b6a0*/  LDCU UR10, c[0x0][0x398] ;  /* 0x00007300ff0a77ac */ /* 0x000e220008000800 */
[----:B------:R-:W-:Y:S01]  /*4b6b0*/  ISETP.LT.AND P6, PT, R66, UR6, !P4 ;  /* 0x0000000642007c0c */ /* 0x000fe2000e7c1270 */
[----:B------:R-:W0:Y:S01]  /*4b6c0*/  LDCU UR6, c[0x0][0x398] ;  /* 0x00007300ff0677ac */ /* 0x000e220008000800 */
[----:B------:R-:W0:Y:S01]  /*4b6d0*/  LDCU UR12, c[0x0][0x398] ;  /* 0x00007300ff0c77ac */ /* 0x000e220008000800 */
[----:B-1----:R-:W-:Y:S01]  /*4b6e0*/  SHF.R.S32.HI R6, RZ, 0x8, R7 ;  /* 0x00000008ff067819 */ /* 0x002fe20000011407 */
[----:B------:R-:W-:Y:S01]  /*4b6f0*/  IMAD.MOV.U32 R7, RZ, RZ, R8 ;  /* 0x000000ffff077224 */ /* 0x000fe200078e0008 */
[----:B------:R-:W3:Y:S04]  /*4b700*/  LDL.LU.64 R22, [R1+0x1998] ;  /* 0x0019980001167983 */ /* 0x000ee80000300a00 */
[----:B------:R-:W-:Y:S01]  /*4b710*/  SHF.R.S32.HI R7, RZ, 0x8, R7 ;  /* 0x00000008ff077819 */ /* 0x000fe20000011407 */
[----:B------:R1:W-:Y:S04]  /*4b720*/  @P5 STG.E.U8 desc[UR14][R24.64], R6 ;  /* 0x0000000618005986 */ /* 0x0003e8000c10110e */
[----:B------:R0:W-:Y:S04]  /*4b730*/  @P0 STG.E.U8 desc[UR14][R26.64], R7 ;  /* 0x000000071a000986 */ /* 0x0001e8000c10110e */
[----:B------:R4:W-:Y:S04]  /*4b740*/  @P6 STG.E.U8 desc[UR14][R28.64], R9 ;  /* 0x000000091c006986 */ /* 0x0009e8000c10110e */
[----:B-1----:R-:W3:Y:S04]  /*4b750*/  LDL.LU.64 R24, [R1+0x1990] ;  /* 0x0019900001187983 */ /* 0x002ee80000300a00 */
[----:B0-----:R-:W3:Y:S04]  /*4b760*/  LDL.LU.64 R26, [R1+0x1988] ;  /* 0x00198800011a7983 */ /* 0x001ee80000300a00 */
[----:B----4-:R-:W4:Y:S01]  /*4b770*/  LDL.LU.64 R28, [R1+0x1980] ;  /* 0x00198000011c7983 */ /* 0x010f220000300a00 */
[----:B--2---:R-:W-:-:S03]  /*4b780*/  F2FP.SATFINITE.E4M3.F32.PACK_AB_MERGE_C R8, R64, R75, RZ ;  /* 0x0000004b4008723e */ /* 0x004fc600048070ff */
[----:B------:R-:W2:Y:S04]  /*4b790*/  LDL.LU R75, [R1+0x220] ;  /* 0x00022000014b7983 */ /* 0x000ea80000300800 */
[----:B------:R-:W2:Y:S01]  /*4b7a0*/  LDL.LU R64, [R1+0x224] ;  /* 0x0002240001407983 */ /* 0x000ea20000300800 */
[C---:B------:R-:W-:Y:S01]  /*4b7b0*/  IADD3 R78, P5, PT, R4.reuse, R70, RZ ;  /* 0x00000046044e7210 */ /* 0x040fe20007fbe0ff */
[----:B------:R-:W-:-:S04]  /*4b7c0*/  VIADD R4, R4, UR28 ;  /* 0x0000001c04047c36 */ /* 0x000fc80008000000 */
[----:B------:R-:W-:Y:S01]  /*4b7d0*/  IMAD.X R79, R5, 0x1, R69, P5 ;  /* 0x00000001054f7824 */ /* 0x000fe200028e0645 */
[----:B------:R-:W-:Y:S01]  /*4b7e0*/  ISETP.LT.AND P5, PT, R67, UR8, !P4 ;  /* 0x0000000843007c0c */ /* 0x000fe2000e7a1270 */
[----:B------:R-:W0:Y:S01]  /*4b7f0*/  LDCU UR8, c[0x0][0x398] ;  /* 0x00007300ff0877ac */ /* 0x000e220008000800 */
[----:B------:R-:W-:Y:S01]  /*4b800*/  SHF.R.S32.HI R5, RZ, 0x1f, R4 ;  /* 0x0000001fff057819 */ /* 0x000fe20000011404 */
[----:B------:R-:W-:Y:S01]  /*4b810*/  VIADD R6, R88, 0x9 ;  /* 0x0000000958067836 */ /* 0x000fe20000000000 */
[----:B------:R-:W-:Y:S02]  /*4b820*/  IADD3 R76, P0, PT, R4, R0, RZ ;  /* 0x00000000044c7210 */ /* 0x000fe40007f1e0ff */
[----:B------:R-:W-:Y:S01]  /*4b830*/  ISETP.LT.AND P6, PT, R63, UR6, !P4 ;  /* 0x000000063f007c0c */ /* 0x000fe2000e7c1270 */
[----:B------:R-:W1:Y:S02]  /*4b840*/  LDCU UR6, c[0x0][0x398] ;  /* 0x00007300ff0677ac */ /* 0x000e640008000800 */
[----:B------:R-:W-:Y:S01]  /*4b850*/  IMAD.X R77, R5, 0x1, R72, P0 ;  /* 0x00000001054d7824 */ /* 0x000fe200000e0648 */
[----:B-----5:R-:W-:Y:S01]  /*4b860*/  ISETP.GE.AND P0, PT, R6, UR4, PT ;  /* 0x0000000406007c0c */ /* 0x020fe2000bf06270 */
[----:B------:R-:W5:Y:S01]  /*4b870*/  LDCU UR4, c[0x0][0x39c] ;  /* 0x00007380ff0477ac */ /* 0x000f620008000800 */
[----:B------:R-:W-:-:S02]  /*4b880*/  F2FP.SATFINITE.E4M3.F32.PACK_AB_MERGE_C R6, R89, R74, RZ ;  /* 0x0000004a5906723e */ /* 0x000fc400048070ff */
[----:B------:R-:W-:Y:S01]  /*4b890*/  ISETP.LT.AND P4, PT, R65, UR10, !P4 ;  /* 0x0000000a41007c0c */ /* 0x000fe2000e781270 */
[----:B------:R-:W1:Y:S02]  /*4b8a0*/  LDCU UR10, c[0x0][0x398] ;  /* 0x00007300ff0a77ac */ /* 0x000e640008000800 */
[----:B------:R3:W-:Y:S01]  /*4b8b0*/  @P5 STG.E.U8 desc[UR14][R30.64], R6 ;  /* 0x000000061e005986 */ /* 0x0007e2000c10110e */
[----:B------:R-:W-:Y:S01]  /*4b8c0*/  ISETP.LT.AND P5, PT, R66, UR12, !P3 ;  /* 0x0000000c42007c0c */ /* 0x000fe2000dfa1270 */
[----:B------:R-:W1:Y:S01]  /*4b8d0*/  LDCU UR12, c[0x0][0x398] ;  /* 0x00007300ff0c77ac */ /* 0x000e620008000800 */
[----:B------:R-:W-:Y:S01]  /*4b8e0*/  PRMT R7, R9, 0x9910, RZ ;  /* 0x0000991009077816 */ /* 0x000fe200000000ff */
[----:B------:R3:W-:Y:S01]  /*4b8f0*/  @P6 STG.E.U8 desc[UR14][R32.64], R8 ;  /* 0x0000000820006986 */ /* 0x0007e2000c10110e */
[----:B0-----:R-:W-:Y:S01]  /*4b900*/  ISETP.LT.AND P6, PT, R67, UR8, !P3 ;  /* 0x0000000843007c0c */ /* 0x001fe2000dfc1270 */
[----:B------:R-:W0:Y:S01]  /*4b910*/  LDCU UR8, c[0x0][0x398] ;  /* 0x00007300ff0877ac */ /* 0x000e220008000800 */
[----:B---3--:R-:W-:-:S02]  /*4b920*/  F2FP.SATFINITE.E4M3.F32.PACK_AB_MERGE_C R10, R11, R10, RZ ;  /* 0x0000000a0b0a723e */ /* 0x008fc400048070ff */
[----:B------:R-:W-:Y:S01]  /*4b930*/  PRMT R9, R6, 0x9910, RZ ;  /* 0x0000991006097816 */ /* 0x000fe200000000ff */
[----:B------:R-:W-:Y:S02]  /*4b940*/  VIADD R6, R88, 0xa ;  /* 0x0000000a58067836 */ /* 0x000fe40000000000 */
[----:B------:R-:W-:Y:S01]  /*4b950*/  @P4 STG.E.U8 desc[UR14][R34.64], R10 ;  /* 0x0000000a22004986 */ /* 0x000fe2000c10110e */
[----:B------:R-:W-:Y:S02]  /*4b960*/  SHF.R.S32.HI R7, RZ, 0x8, R7 ;  /* 0x00000008ff077819 */ /* 0x000fe40000011407 */
[----:B-----5:R-:W-:Y:S01]  /*4b970*/  ISETP.GE.AND P4, PT, R6, UR4, PT ;  /* 0x0000000406007c0c */ /* 0x020fe2000bf86270 */
[----:B------:R-:W3:Y:S01]  /*4b980*/  LDCU UR4, c[0x0][0x39c] ;  /* 0x00007380ff0477ac */ /* 0x000ee20008000800 */
[----:B------:R-:W-:Y:S01]  /*4b990*/  SHF.R.S32.HI R6, RZ, 0x8, R9 ;  /* 0x00000008ff067819 */ /* 0x000fe20000011409 */
[----:B------:R5:W-:Y:S01]  /*4b9a0*/  @P5 STG.E.U8 desc[UR14][R36.64], R7 ;  /* 0x0000000724005986 */ /* 0x000be2000c10110e */
[----:B------:R-:W-:-:S02]  /*4b9b0*/  PRMT R8, R8, 0x9910, RZ ;  /* 0x0000991008087816 */ /* 0x000fc400000000ff */
[----:B-1----:R-:W-:Y:S01]  /*4b9c0*/  ISETP.LT.AND P5, PT, R63, UR6, !P3 ;  /* 0x000000063f007c0c */ /* 0x002fe2000dfa1270 */
[----:B------:R1:W-:Y:S01]  /*4b9d0*/  @P6 STG.E.U8 desc[UR14][R38.64], R6 ;  /* 0x0000000626006986 */ /* 0x0003e2000c10110e */
[----:B------:R-:W-:Y:S01]  /*4b9e0*/  ISETP.LT.AND P6, PT, R65, UR10, !P3 ;  /* 0x0000000a41007c0c */ /* 0x000fe2000dfc1270 */
[----:B------:R-:W0:Y:S01]  /*4b9f0*/  LDCU UR6, c[0x0][0x398] ;  /* 0x00007300ff0677ac */ /* 0x000e220008000800 */
[----:B------:R-:W-:Y:S01]  /*4ba00*/  ISETP.LT.AND P3, PT, R66, UR12, !P2 ;  /* 0x0000000c42007c0c */ /* 0x000fe2000d761270 */
[----:B------:R-:W4:Y:S01]  /*4ba10*/  LDL.LU.64 R30, [R1+0x1978] ;  /* 0x00197800011e7983 */ /* 0x000f220000300a00 */
[----:B------:R-:W0:Y:S03]  /*4ba20*/  LDCU UR10, c[0x0][0x398] ;  /* 0x00007300ff0a77ac */ /* 0x000e260008000800 */
[----:B------:R-:W4:Y:S01]  /*4ba30*/  LDL.LU.64 R32, [R1+0x1970] ;  /* 0x0019700001207983 */ /* 0x000f220000300a00 */
[----:B-----5:R-:W-:Y:S01]  /*4ba40*/  PRMT R7, R10, 0x9910, RZ ;  /* 0x000099100a077816 */ /* 0x020fe200000000ff */
[----:B------:R-:W5:Y:S01]  /*4ba50*/  LDCU UR12, c[0x0][0x398] ;  /* 0x00007300ff0c77ac */ /* 0x000f620008000800 */
[----:B-1----:R-:W-:Y:S01]  /*4ba60*/  IMAD.MOV.U32 R6, RZ, RZ, R8 ;  /* 0x000000ffff067224 */ /* 0x002fe200078e0008 */
[----:B------:R-:W4:Y:S01]  /*4ba70*/  LDL.LU.64 R34, [R1+0x1968] ;  /* 0x0019680001227983 */ /* 0x000f220000300a00 */
[----:B------:R-:W-:-:S03]  /*4ba80*/  SHF.R.S32.HI R7, RZ, 0x8, R7 ;  /* 0x00000008ff077819 */ /* 0x000fc60000011407 */
[----:B------:R-:W4:Y:S01]  /*4ba90*/  LDL.LU.64 R36, [R1+0x1960] ;  /* 0x0019600001247983 */ /* 0x000f220000300a00 */
[----:B------:R-:W-:-:S03]  /*4baa0*/  SHF.R.S32.HI R6, RZ, 0x8, R6 ;  /* 0x00000008ff067819 */ /* 0x000fc60000011406 */
[----:B------:R-:W4:Y:S01]  /*4bab0*/  LDL.LU R9, [R1+0x20] ;  /* 0x0000200001097983 */ /* 0x000f220000300800 */
[----:B------:R-:W-:-:S03]  /*4bac0*/  VIADD R8, R88, 0xb ;  /* 0x0000000b58087836 */ /* 0x000fc60000000000 */
[----:B------:R-:W4:Y:S04]  /*4bad0*/  LDL.LU R73, [R1+0x24] ;  /* 0x0000240001497983 */ /* 0x000f280000300800 */
[----:B------:R-:W5:Y:S04]  /*4bae0*/  LDL.LU.64 R38, [R1+0x1958] ;  /* 0x0019580001267983 */ /* 0x000f680000300a00 */
[----:B------:R-:W5:Y:S04]  /*4baf0*/  LDL.LU R10, [R1+0x124] ;  /* 0x00012400010a7983 */ /* 0x000f680000300800 */
[----:B------:R-:W5:Y:S04]  /*4bb00*/  LDL.LU R89, [R1+0x228] ;  /* 0x0002280001597983 */ /* 0x000f680000300800 */
[----:B------:R1:W-:Y:S04]  /*4bb10*/  @P5 STG.E.U8 desc[UR14][R40.64], R6 ;  /* 0x0000000628005986 */ /* 0x0003e8000c10110e */
[----:B------:R0:W-:Y:S01]  /*4bb20*/  @P6 STG.E.U8 desc[UR14][R42.64], R7 ;  /* 0x000000072a006986 */ /* 0x0001e2000c10110e */
[----:B--2---:R-:W-:-:S03]  /*4bb30*/  F2FP.SATFINITE.E4M3.F32.PACK_AB_MERGE_C R11, R64, R75, RZ ;  /* 0x0000004b400b723e */ /* 0x004fc600048070ff */
[----:B------:R-:W2:Y:S04]  /*4bb40*/  LDL.LU R64, [R1+0x22c] ;  /* 0x00022c0001407983 */ /* 0x000ea80000300800 */
[----:B-1----:R-:W2:Y:S04]  /*4bb50*/  LDL.LU.64 R40, [R1+0x1950] ;  /* 0x0019500001287983 */ /* 0x002ea80000300a00 */
[----:B0-----:R-:W2:Y:S04]  /*4bb60*/  LDL.LU.64 R42, [R1+0x1948] ;  /* 0x00194800012a7983 */ /* 0x001ea80000300a00 */
[----:B------:R0:W-:Y:S01]  /*4bb70*/  @P3 STG.E.U8 desc[UR14][R44.64], R11 ;  /* 0x0000000b2c003986 */ /* 0x0001e2000c10110e */
[----:B---3--:R-:W-:Y:S01]  /*4bb80*/  ISETP.GE.AND P3, PT, R8, UR4, PT ;  /* 0x0000000408007c0c */ /* 0x008fe2000bf66270 */
[----:B------:R-:W1:Y:S02]  /*4bb90*/  LDCU UR4, c[0x0][0x398] ;  /* 0x00007300ff0477ac */ /* 0x000e640008000800 */
[----:B0-----:R-:W3:Y:S04]  /*4bba0*/  LDL.LU.64 R44, [R1+0x1940] ;  /* 0x00194000012c7983 */ /* 0x001ee80000300a00 */
[----:B------:R-:W5:Y:S01]  /*4bbb0*/  LDL.LU R8, [R1+0x120] ;  /* 0x0001200001087983 */ /* 0x000f620000300800 */
[----:B------:R-:W-:-:S02]  /*4bbc0*/  IADD3 R6, P5, PT, R4, R2, RZ ;  /* 0x0000000204067210 */ /* 0x000fc40007fbe0ff */
[----:B------:R-:W-:Y:S01]  /*4bbd0*/  ISETP.LT.AND P6, PT, R67, UR6, !P2 ;  /* 0x0000000643007c0c */ /* 0x000fe2000d7c1270 */
[----:B------:R-:W0:Y:S02]  /*4bbe0*/  LDCU UR6, c[0x0][0x39c] ;  /* 0x00007380ff0677ac */ /* 0x000e240008000800 */
[----:B------:R-:W-:Y:S01]  /*4bbf0*/  IMAD.X R7, R5, 0x1, R71, P5 ;  /* 0x0000000105077824 */ /* 0x000fe200028e0647 */
[----:B------:R-:W-:-:S05]  /*4bc00*/  IADD3 R74, P5, PT, R4, R68, RZ ;  /* 0x00000044044a7210 */ /* 0x000fca0007fbe0ff */
[----:B------:R-:W-:Y:S01]  /*4bc10*/  IMAD.X R75, R5, 0x1, R3, P5 ;  /* 0x00000001054b7824 */ /* 0x000fe200028e0603 */
[----:B------:R-:W-:Y:S01]  /*4bc20*/  ISETP.LT.AND P5, PT, R63, UR8, !P2 ;  /* 0x000000083f007c0c */ /* 0x000fe2000d7a1270 */
[----:B------:R-:W0:Y:S01]  /*4bc30*/  LDCU UR8, c[0x0][0x398] ;  /* 0x00007300ff0877ac */ /* 0x000e220008000800 */
[----:B------:R-:W-:Y:S02]  /*4bc40*/  ISETP.LT.AND P2, PT, R65, UR10, !P2 ;  /* 0x0000000a41007c0c */ /* 0x000fe4000d741270 */
[----:B------:R-:W-:Y:S01]  /*4bc50*/  PRMT R11, R11, 0x9910, RZ ;  /* 0x000099100b0b7816 */ /* 0x000fe200000000ff */
[----:B------:R-:W0:Y:S01]  /*4bc60*/  LDCU UR10, c[0x0][0x398] ;  /* 0x00007300ff0a77ac */ /* 0x000e220008000800 */
[----:B------:R-:W-:Y:S02]  /*4bc70*/  F2FP.SATFINITE.E4M3.F32.PACK_AB_MERGE_C R12, R13, R12, RZ ;  /* 0x0000000c0d0c723e */ /* 0x000fe400048070ff */
[----:B----4-:R-:W-:Y:S02]  /*4bc80*/  F2FP.SATFINITE.E4M3.F32.PACK_AB_MERGE_C R9, R73, R9, RZ ;  /* 0x000000094909723e */ /* 0x010fe400048070ff */
[----:B-----5:R-:W-:Y:S01]  /*4bc90*/  F2FP.SATFINITE.E4M3.F32.PACK_AB_MERGE_C R10, R10, R8, RZ ;  /* 0x000000080a0a723e */ /* 0x020fe200048070ff */
[----:B------:R-:W-:-:S04]  /*4bca0*/  VIADD R8, R88, 0xc ;  /* 0x0000000c58087836 */ /* 0x000fc80000000000 */
[----:B------:R4:W-:Y:S01]  /*4bcb0*/  @P6 STG.E.U8 desc[UR14][R46.64], R10 ;  /* 0x0000000a2e006986 */ /* 0x0009e2000c10110e */
[----:B------:R-:W-:Y:S01]  /*4bcc0*/  ISETP.LT.AND P6, PT, R66, UR12, !P0 ;  /* 0x0000000c42007c0c */ /* 0x000fe2000c7c1270 */
[----:B------:R-:W5:Y:S02]  /*4bcd0*/  LDCU UR12, c[0x0][0x398] ;  /* 0x00007300ff0c77ac */ /* 0x000f640008000800 */
[----:B------:R3:W-:Y:S01]  /*4bce0*/  @P5 STG.E.U8 desc[UR14][R48.64], R9 ;  /* 0x0000000930005986 */ /* 0x0007e2000c10110e */
[----:B0-----:R-:W-:Y:S01]  /*4bcf0*/  ISETP.GE.AND P5, PT, R8, UR6, PT ;  /* 0x0000000608007c0c */ /* 0x001fe2000bfa6270 */
[----:B------:R-:W-:Y:S01]  /*4bd00*/  IMAD.MOV.U32 R8, RZ, RZ, R11 ;  /* 0x000000ffff087224 */ /* 0x000fe200078e000b */
[----:B--2---:R-:W-:Y:S01]  /*4bd10*/  F2FP.SATFINITE.E4M3.F32.PACK_AB_MERGE_C R89, R64, R89, RZ ;  /* 0x000000594059723e */ /* 0x004fe200048070ff */
[----:B------:R0:W-:Y:S01]  /*4bd20*/  @P2 STG.E.U8 desc[UR14][R50.64], R12 ;  /* 0x0000000c32002986 */ /* 0x0001e2000c10110e */
[----:B------:R-:W-:Y:S01]  /*4bd30*/  F2FP.SATFINITE.E4M3.F32.PACK_AB_MERGE_C R14, R15, R14, RZ ;  /* 0x0000000e0f0e723e */ /* 0x000fe200048070ff */
[----:B------:R-:W2:Y:S01]  /*4bd40*/  LDCU UR6, c[0x0][0x39c] ;  /* 0x00007380ff0677ac */ /* 0x000ea20008000800 */
[----:B------:R-:W-:Y:S01]  /*4bd50*/  SHF.R.S32.HI R8, RZ, 0x8, R8 ;  /* 0x00000008ff087819 */ /* 0x000fe20000011408 */
[----:B----4-:R-:W4:Y:S01]  /*4bd60*/  LDL.LU.64 R46, [R1+0x1938] ;  /* 0x00193800012e7983 */ /* 0x010f220000300a00 */
[----:B------:R-:W-:-:S02]  /*4bd70*/  PRMT R10, R10, 0x9910, RZ ;  /* 0x000099100a0a7816 */ /* 0x000fc400000000ff */
[----:B-1----:R-:W-:Y:S01]  /*4bd80*/  ISETP.LT.AND P2, PT, R67, UR4, !P0 ;  /* 0x0000000443007c0c */ /* 0x002fe2000c741270 */
[----:B------:R1:W-:Y:S01]  /*4bd90*/  @P6 STG.E.U8 desc[UR14][R52.64], R8 ;  /* 0x0000000834006986 */ /* 0x0003e2000c10110e */
[----:B------:R-:W-:Y:S01]  /*4bda0*/  ISETP.LT.AND P6, PT, R63, UR8, !P0 ;  /* 0x000000083f007c0c */ /* 0x000fe2000c7c1270 */
[----:B------:R-:W2:Y:S01]  /*4bdb0*/  LDCU UR4, c[0x0][0x39c] ;  /* 0x00007380ff0477ac */ /* 0x000ea20008000800 */
[----:B---3--:R-:W-:Y:S01]  /*4bdc0*/  PRMT R9, R9, 0x9910, RZ ;  /* 0x0000991009097816 */ /* 0x008fe200000000ff */
[----:B------:R-:W3:Y:S01]  /*4bdd0*/  LDL.LU.64 R48, [R1+0x1930] ;  /* 0x0019300001307983 */ /* 0x000ee20000300a00 */
[----:B0-----:R-:W-:Y:S01]  /*4bde0*/  PRMT R12, R12, 0x9910, RZ ;  /* 0x000099100c0c7816 */ /* 0x001fe200000000ff */
[----:B------:R-:W0:Y:S01]  /*4bdf0*/  LDCU UR8, c[0x0][0x398] ;  /* 0x00007300ff0877ac */ /* 0x000e220008000800 */
[----:B-1----:R-:W-:Y:S01]  /*4be00*/  IMAD.MOV.U32 R8, RZ, RZ, R10 ;  /* 0x000000ffff087224 */ /* 0x002fe200078e000a */
[----:B------:R-:W-:Y:S01]  /*4be10*/  ISETP.LT.AND P0, PT, R65, UR10, !P0 ;  /* 0x0000000a41007c0c */ /* 0x000fe2000c701270 */
[----:B------:R-:W1:Y:S01]  /*4be20*/  LDCU UR10, c[0x0][0x398] ;  /* 0x00007300ff0a77ac */ /* 0x000e620008000800 */
[----:B------:R-:W3:Y:S02]  /*4be30*/  LDL.LU.64 R50, [R1+0x1928] ;  /* 0x0019280001327983 */ /* 0x000ee40000300a00 */
[----:B------:R-:W-:-:S02]  /*4be40*/  SHF.R.S32.HI R8, RZ, 0x8, R8 ;  /* 0x00000008ff087819 */ /* 0x000fc40000011408 */
[----:B------:R-:W3:Y:S04]  /*4be50*/  LDL.LU.64 R52, [R1+0x1920] ;  /* 0x0019200001347983 */ /* 0x000ee80000300a00 */
[----:B------:R0:W-:Y:S01]  /*4be60*/  @P2 STG.E.U8 desc[UR14][R54.64], R8 ;  /* 0x0000000836002986 */ /* 0x0001e2000c10110e */
[----:B-----5:R-:W-:Y:S01]  /*4be70*/  ISETP.LT.AND P2, PT, R66, UR12, !P4 ;  /* 0x0000000c42007c0c */ /* 0x020fe2000e741270 */
[----:B------:R-:W5:Y:S02]  /*4be80*/  LDCU UR12, c[0x0][0x398] ;  /* 0x00007300ff0c77ac */ /* 0x000f640008000800 */
[----:B------:R-:W3:Y:S04]  /*4be90*/  LDL.LU R64, [R1+0x128] ;  /* 0x0001280001407983 */ /* 0x000ee80000300800 */
[----:B------:R-:W3:Y:S01]  /*4bea0*/  LDL.LU R73, [R1+0x12c] ;  /* 0x00012c0001497983 */ /* 0x000ee20000300800 */
[----:B0-----:R-:W-:Y:S01]  /*4beb0*/  SHF.R.S32.HI R8, RZ, 0x8, R9 ;  /* 0x00000008ff087819 */ /* 0x001fe20000011409 */
[----:B------:R-:W-:-:S02]  /*4bec0*/  IMAD.MOV.U32 R9, RZ, RZ, R12 ;  /* 0x000000ffff097224 */ /* 0x000fc400078e000c */
[----:B------:R-:W4:Y:S04]  /*4bed0*/  LDL.LU R13, [R1+0x2c] ;  /* 0x00002c00010d7983 */ /* 0x000f280000300800 */
[----:B------:R0:W-:Y:S01]  /*4bee0*/  @P6 STG.E.U8 desc[UR14][R56.64], R8 ;  /* 0x0000000838006986 */ /* 0x0001e2000c10110e */
[----:B------:R-:W-:Y:S02]  /*4bef0*/  SHF.R.S32.HI R9, RZ, 0x8, R9 ;  /* 0x00000008ff097819 */ /* 0x000fe40000011409 */
[C---:B------:R-:W-:Y:S01]  /*4bf00*/  IADD3 R10, P6, PT, R4.reuse, R70, RZ ;  /* 0x00000046040a7210 */ /* 0x040fe20007fde0ff */
[----:B------:R-:W-:Y:S01]  /*4bf10*/  VIADD R4, R4, UR28 ;  /* 0x0000001c04047c36 */ /* 0x000fe20008000000 */
[----:B------:R-:W4:Y:S01]  /*4bf20*/  LDL.LU.64 R54, [R1+0x1918] ;  /* 0x0019180001367983 */ /* 0x000f220000300a00 */
[----:B------:R-:W-:-:S02]  /*4bf30*/  VIADD R12, R88, 0xd ;  /* 0x0000000d580c7836 */ /* 0x000fc40000000000 */
[----:B------:R-:W-:Y:S01]  /*4bf40*/  IMAD.X R11, R5, 0x1, R69, P6 ;  /* 0x00000001050b7824 */ /* 0x000fe200030e0645 */
[----:B------:R2:W-:Y:S01]  /*4bf50*/  @P0 STG.E.U8 desc[UR14][R58.64], R9 ;  /* 0x000000093a000986 */ /* 0x0005e2000c10110e */
[----:B------:R-:W-:Y:S02]  /*4bf60*/  SHF.R.S32.HI R5, RZ, 0x1f, R4 ;  /* 0x0000001fff057819 */ /* 0x000fe40000011404 */
[----:B0-----:R-:W-:Y:S01]  /*4bf70*/  IADD3 R8, P0, PT, R4, R0, RZ ;  /* 0x0000000004087210 */ /* 0x001fe20007f1e0ff */
[----:B------:R-:W4:Y:S04]  /*4bf80*/  LDL.LU.64 R56, [R1+0x1910] ;  /* 0x0019100001387983 */ /* 0x000f280000300a00 */
[----:B------:R0:W-:Y:S01]  /*4bf90*/  @P2 STG.E.U8 desc[UR14][R60.64], R89 ;  /* 0x000000593c002986 */ /* 0x0001e2000c10110e */
[----:B-1----:R-:W-:Y:S01]  /*4bfa0*/  ISETP.LT.AND P2, PT, R63, UR10, !P4 ;  /* 0x0000000a3f007c0c */ /* 0x002fe2000e741270 */
[----:B------:R-:W1:Y:S02]  /*4bfb0*/  LDCU UR10, c[0x0][0x398] ;  /* 0x00007300ff0a77ac */ /* 0x000e640008000800 */
[----:B--2---:R-:W2:Y:S01]  /*4bfc0*/  LDL.LU.64 R58, [R1+0x1908] ;  /* 0x00190800013a7983 */ /* 0x004ea20000300a00 */
[----:B------:R-:W-:Y:S01]  /*4bfd0*/  IMAD.X R9, R5, 0x1, R72, P0 ;  /* 0x0000000105097824 */ /* 0x000fe200000e0648 */
[----:B------:R-:W-:Y:S01]  /*4bfe0*/  ISETP.GE.AND P0, PT, R12, UR4, PT ;  /* 0x000000040c007c0c */ /* 0x000fe2000bf06270 */
[----:B------:R-:W1:Y:S01]  /*4bff0*/  LDCU UR4, c[0x0][0x39c] ;  /* 0x00007380ff0477ac */ /* 0x000e620008000800 */
[----:B0-----:R-:W2:Y:S04]  /*4c000*/  LDL.LU.64 R60, [R1+0x1900] ;  /* 0x00190000013c7983 */ /* 0x001ea80000300a00 */
[----:B------:R-:W2:Y:S04]  /*4c010*/  LDL.LU R63, [R1+0x18f8] ;  /* 0x0018f800013f7983 */ /* 0x000ea80000300800 */
[----:B------:R-:W4:Y:S01]  /*4c020*/  LDL.LU R12, [R1+0x28] ;  /* 0x00002800010c7983 */ /* 0x000f220000300800 */
[----:B------:R-:W-:Y:S01]  /*4c030*/  ISETP.LT.AND P6, PT, R67, UR8, !P4 ;  /* 0x0000000843007c0c */ /* 0x000fe2000e7c1270 */
[----:B------:R-:W0:Y:S01]  /*4c040*/  LDCU UR8, c[0x0][0x398] ;  /* 0x00007300ff0877ac */ /* 0x000e220008000800 */
[----:B-----5:R-:W-:-:S02]  /*4c050*/  ISETP.LT.AND P4, PT, R65, UR12, !P4 ;  /* 0x0000000c41007c0c */ /* 0x020fc4000e781270 */
[----:B------:R-:W-:Y:S01]  /*4c060*/  PRMT R15, R89, 0x9910, RZ ;  /* 0x00009910590f7816 */ /* 0x000fe200000000ff */
[----:B------:R-:W5:Y:S01]  /*4c070*/  LDCU UR12, c[0x0][0x398] ;  /* 0x00007300ff0c77ac */ /* 0x000f620008000800 */
[----:B---3--:R-:W-:Y:S02]  /*4c080*/  F2FP.SATFINITE.E4M3.F32.PACK_AB_MERGE_C R73, R73, R64, RZ ;  /* 0x000000404949723e */ /* 0x008fe400048070ff */
[----:B------:R-:W3:Y:S04]  /*4c090*/  LDL.LU R64, [R1+0x18f4] ;  /* 0x0018f40001407983 */ /* 0x000ee80000300800 */
[----:B------:R-:W3:Y:S04]  /*4c0a0*/  LDL.LU R65, [R1+0x18f0] ;  /* 0x0018f00001417983 */ /* 0x000ee80000300800 */
[----:B------:R0:W-:Y:S04]  /*4c0b0*/  @P6 STG.E.U8 desc[UR14][R92.64], R73 ;  /* 0x000000495c006986 */ /* 0x0001e8000c10110e */
[----:B0-----:R-:W2:Y:S04]  /*4c0c0*/  LDL.LU R92, [R1+0x1e0] ;  /* 0x0001e000015c7983 */ /* 0x001ea80000300800 */
[----:B------:R-:W2:Y:S04]  /*4c0d0*/  LDL.LU R93, [R1+0x1e4] ;  /* 0x0001e400015d7983 */ /* 0x000ea80000300800 */
[----:B------:R-:W5:Y:S01]  /*4c0e0*/  LDL.LU R89, [R1+0x6cc] ;  /* 0x0006cc0001597983 */ /* 0x000f620000300800 */
[----:B----4-:R-:W-:-:S05]  /*4c0f0*/  F2FP.SATFINITE.E4M3.F32.PACK_AB_MERGE_C R13, R13, R12, RZ ;  /* 0x0000000c0d0d723e */ /* 0x010fca00048070ff */
[----:B------:R0:W-:Y:S04]  /*4c100*/  @P2 STG.E.U8 desc[UR14][R90.64], R13 ;  /* 0x0000000d5a002986 */ /* 0x0001e8000c10110e */
[----:B0-----:R-:W4:Y:S04]  /*4c110*/  LDL.LU R90, [R1+0x29c] ;  /* 0x00029c00015a7983 */ /* 0x001f280000300800 */
[----:B------:R-:W1:Y:S01]  /*4c120*/  LDL.LU R91, [R1+0x6d0] ;  /* 0x0006d000015b7983 */ /* 0x000e620000300800 */
[----:B------:R-:W-:Y:S01]  /*4c130*/  VIADD R12, R88, 0xe ;  /* 0x0000000e580c7836 */ /* 0x000fe20000000000 */
[----:B------:R-:W-:Y:S01]  /*4c140*/  ISETP.LT.AND P6, PT, R66, UR16, !P3 ;  /* 0x0000001042007c0c */ /* 0x000fe2000dfc1270 */
[----:B------:R-:W0:Y:S03]  /*4c150*/  LDCU UR16, c[0x0][0x398] ;  /* 0x00007300ff1077ac */ /* 0x000e260008000800 */
[----:B------:R-:W-:Y:S01]  /*4c160*/  ISETP.GE.AND P2, PT, R12, UR6, PT ;  /* 0x000000060c007c0c */ /* 0x000fe2000bf46270 */
[----:B------:R-:W-:Y:S01]  /*4c170*/  IMAD.MOV.U32 R12, RZ, RZ, R15 ;  /* 0x000000ffff0c7224 */ /* 0x000fe200078e000f */
[----:B------:R-:W-:Y:S01]  /*4c180*/  PRMT R73, R73, 0x9910, RZ ;  /* 0x0000991049497816 */ /* 0x000fe200000000ff */
[----:B------:R0:W-:Y:S01]  /*4c190*/  @P4 STG.E.U8 desc[UR14][R86.64], R14 ;  /* 0x0000000e56004986 */ /* 0x0001e2000c10110e */
[----:B------:R-:W-:Y:S01]  /*4c1a0*/  PRMT R13, R13, 0x9910, RZ ;  /* 0x000099100d0d7816 */ /* 0x000fe200000000ff */
[----:B------:R-:W1:Y:S01]  /*4c1b0*/  LDCU UR6, c[0x0][0x398] ;  /* 0x00007300ff0677ac */ /* 0x000e620008000800 */
[----:B------:R-:W-:Y:S01]  /*4c1c0*/  SHF.R.S32.HI R12, RZ, 0x8, R12 ;  /* 0x00000008ff0c7819 */ /* 0x000fe2000001140c */
[----:B------:R-:W2:Y:S01]  /*4c1d0*/  LDL.LU R15, [R1+0x234] ;  /* 0x00023400010f7983 */ /* 0x000ea20000300800 */
[----:B------:R-:W-:Y:S01]  /*4c1e0*/  ISETP.LT.AND P4, PT, R67, UR8, !P3 ;  /* 0x0000000843007c0c */ /* 0x000fe2000df81270 */
[----:B------:R-:W1:Y:S02]  /*4c1f0*/  LDCU UR8, c[0x0][0x398] ;  /* 0x00007300ff0877ac */ /* 0x000e640008000800 */
[----:B------:R0:W-:Y:S01]  /*4c200*/  @P6 STG.E.U8 desc[UR14][R84.64], R12 ;  /* 0x0000000c54006986 */ /* 0x0001e2000c10110e */
[----:B------:R-:W-:-:S03]  /*4c210*/  SHF.R.S32.HI R13, RZ, 0x8, R13 ;  /* 0x00000008ff0d7819 */ /* 0x000fc6000001140d */
[----:B0-----:R-:W2:Y:S01]  /*4c220*/  LDL.LU R86, [R1+0x26c] ;  /* 0x00026c0001567983 */ /* 0x001ea20000300800 */
[----:B------:R-:W-:-:S03]  /*4c230*/  PRMT R14, R14, 0x9910, RZ ;  /* 0x000099100e0e7816 */ /* 0x000fc600000000ff */
[----:B------:R-:W4:Y:S01]  /*4c240*/  LDL.LU R87, [R1+0x298] ;  /* 0x0002980001577983 */ /* 0x000f220000300800 */
[----:B------:R-:W-:-:S03]  /*4c250*/  IMAD.MOV.U32 R12, RZ, RZ, R73 ;  /* 0x000000ffff0c7224 */ /* 0x000fc600078e0049 */
[----:B------:R-:W2:Y:S02]  /*4c260*/  LDL.LU R84, [R1+0x34] ;  /* 0x0000340001547983 */ /* 0x000ea40000300800 */
[----:B------:R-:W-:Y:S02]  /*4c270*/  SHF.R.S32.HI R12, RZ, 0x8, R12 ;  /* 0x00000008ff0c7819 */ /* 0x000fe4000001140c */
[----:B------:R-:W2:Y:S04]  /*4c280*/  LDL.LU R85, [R1+0x268] ;  /* 0x0002680001557983 */ /* 0x000ea80000300800 */
[----:B------:R-:W2:Y:S04]  /*4c290*/  LDL.LU R73, [R1+0x23c] ;  /* 0x00023c0001497983 */ /* 0x000ea80000300800 */
[----:B------:R0:W-:Y:S04]  /*4c2a0*/  @P4 STG.E.U8 desc[UR14][R82.64], R12 ;  /* 0x0000000c52004986 */ /* 0x0001e8000c10110e */
[----:B0-----:R-:W2:Y:S01]  /*4c2b0*/  LDL.LU R82, [R1+0x238] ;  /* 0x0002380001527983 */ /* 0x001ea20000300800 */
[----:B------:R-:W-:-:S03]  /*4c2c0*/  IMAD.MOV.U32 R12, RZ, RZ, R14 ;  /* 0x000000ffff0c7224 */ /* 0x000fc600078e000e */
[----:B------:R-:W3:Y:S04]  /*4c2d0*/  LDL.LU R83, [R1+0x30] ;  /* 0x0000300001537983 */ /* 0x000ee80000300800 */
[----:B------:R-:W4:Y:S01]  /*4c2e0*/  LDL.LU R14, [R1+0x134] ;  /* 0x00013400010e7983 */ /* 0x000f220000300800 */
[----:B-1----:R-:W-:Y:S01]  /*4c2f0*/  ISETP.LT.AND P6, PT, R91, UR10, !P3 ;  /* 0x0000000a5b007c0c */ /* 0x002fe2000dfc1270 */
[----:B------:R-:W0:-:S12]  /*4c300*/  LDCU UR10, c[0x0][0x398] ;  /* 0x00007300ff0a77ac */ /* 0x000e180008000800 */
[----:B------:R1:W-:Y:S04]  /*4c310*/  @P6 STG.E.U8 desc[UR14][R80.64], R13 ;  /* 0x0000000d50006986 */ /* 0x0003e8000c10110e */
[----:B-1----:R-:W4:Y:S04]  /*4c320*/  LDL.LU R80, [R1+0x230] ;  /* 0x0002300001507983 */ /* 0x002f280000300800 */
[----:B------:R-:W4:Y:S01]  /*4c330*/  LDL.LU R81, [R1+0x130] ;  /* 0x0001300001517983 */ /* 0x000f220000300800 */
[----:B--2---:R-:W-:Y:S02]  /*4c340*/  F2FP.SATFINITE.E4M3.F32.PACK_AB_MERGE_C R73, R73, R82, RZ ;  /* 0x000000524949723e */ /* 0x004fe400048070ff */
[----:B---3--:R-:W-:-:S02]  /*4c350*/  F2FP.SATFINITE.E4M3.F32.PACK_AB_MERGE_C R13, R84, R83, RZ ;  /* 0x00000053540d723e */ /* 0x008fc400048070ff */
[----:B-----5:R-:W-:Y:S01]  /*4c360*/  ISETP.LT.AND P3, PT, R89, UR12, !P3 ;  /* 0x0000000c59007c0c */ /* 0x020fe2000df61270 */
[----:B------:R-:W1:Y:S01]  /*4c370*/  LDCU UR12, c[0x0][0x398] ;  /* 0x00007300ff0c77ac */ /* 0x000e620008000800 */
[----:B------:R-:W-:Y:S02]  /*4c380*/  SHF.R.S32.HI R12, RZ, 0x8, R12 ;  /* 0x00000008ff0c7819 */ /* 0x000fe4000001140c */
[----:B------:R-:W-:Y:S01]  /*4c390*/  ISETP.LT.AND P4, PT, R66, UR6, !P5 ;  /* 0x0000000642007c0c */ /* 0x000fe2000ef81270 */
[----:B------:R-:W2:Y:S01]  /*4c3a0*/  LDCU UR6, c[0x0][0x398] ;  /* 0x00007300ff0677ac */ /* 0x000ea20008000800 */
[----:B------:R-:W-:Y:S01]  /*4c3b0*/  ISETP.LT.AND P6, PT, R67, UR8, !P5 ;  /* 0x0000000843007c0c */ /* 0x000fe2000efc1270 */
[----:B------:R-:W3:Y:S06]  /*4c3c0*/  LDCU UR8, c[0x0][0x398] ;  /* 0x00007300ff0877ac */ /* 0x000eec0008000800 */
[----:B------:R5:W-:Y:S01]  /*4c3d0*/  @P3 STG.E.U8 desc[UR14][R78.64], R12 ;  /* 0x0000000c4e003986 */ /* 0x000be2000c10110e */
[----:B------:R-:W-:Y:S01]  /*4c3e0*/  ISETP.LT.AND P3, PT, R91, UR16, !P5 ;  /* 0x000000105b007c0c */ /* 0x000fe2000ef61270 */
[----:B------:R-:W1:Y:S01]  /*4c3f0*/  LDCU UR16, c[0x0][0x398] ;  /* 0x00007300ff1077ac */ /* 0x000e620008000800 */
[----:B0-----:R-:W-:-:S02]  /*4c400*/  ISETP.LT.AND P5, PT, R89, UR10, !P5 ;  /* 0x0000000a59007c0c */ /* 0x001fc4000efa1270 */
[----:B------:R-:W-:Y:S01]  /*4c410*/  F2FP.SATFINITE.E4M3.F32.PACK_AB_MERGE_C R16, R17, R16, RZ ;  /* 0x000000101110723e */ /* 0x000fe200048070ff */
[----:B------:R-:W0:Y:S01]  /*4c420*/  LDCU UR10, c[0x0][0x398] ;  /* 0x00007300ff0a77ac */ /* 0x000e220008000800 */
[----:B----4-:R-:W-:Y:S02]  /*4c430*/  F2FP.SATFINITE.E4M3.F32.PACK_AB_MERGE_C R14, R14, R81, RZ ;  /* 0x000000510e0e723e */ /* 0x010fe400048070ff */
[----:B------:R-:W4:Y:S04]  /*4c440*/  LDL.LU R81, [R1+0x138] ;  /* 0x0001380001517983 */ /* 0x000f280000300800 */
[----:B------:R-:W4:Y:S04]  /*4c450*/  LDL.LU R82, [R1+0x13c] ;  /* 0x00013c0001527983 */ /* 0x000f280000300800 */
[----:B------:R-:W4:Y:S04]  /*4c460*/  LDL.LU R83, [R1+0x38] ;  /* 0x0000380001537983 */ /* 0x000f280000300800 */
[----:B------:R-:W4:Y:S01]  /*4c470*/  LDL.LU R84, [R1+0x3c] ;  /* 0x00003c0001547983 */ /* 0x000f220000300800 */
[----:B------:R-:W-:Y:S01]  /*4c480*/  F2FP.SATFINITE.E4M3.F32.PACK_AB_MERGE_C R15, R15, R80, RZ ;  /* 0x000000500f0f723e */ /* 0x000fe200048070ff */
[----:B-----5:R-:W-:-:S02]  /*4c490*/  VIADD R12, R88, 0xf ;  /* 0x0000000f580c7836 */ /* 0x020fc40000000000 */
[----:B------:R-:W5:Y:S04]  /*4c4a0*/  LDL.LU R79, [R1+0x240] ;  /* 0x00024000014f7983 */ /* 0x000f680000300800 */
[----:B------:R-:W-:Y:S04]  /*4c4b0*/  @P4 STG.E.U8 desc[UR14][R76.64], R15 ;  /* 0x0000000f4c004986 */ /* 0x000fe8000c10110e */
[----:B------:R0:W-:Y:S01]  /*4c4c0*/  @P6 STG.E.U8 desc[UR14][R6.64], R14 ;  /* 0x0000000e06006986 */ /* 0x0001e2000c10110e */
[----:B------:R-:W-:Y:S01]  /*4c4d0*/  ISETP.GE.AND P4, PT, R12, UR4, PT ;  /* 0x000000040c007c0c */ /* 0x000fe2000bf86270 */
[----:B------:R-:W1:Y:S02]  /*4c4e0*/  LDCU UR4, c[0x0][0x398] ;  /* 0x00007300ff0477ac */ /* 0x000e640008000800 */
[----:B------:R-:W-:Y:S01]  /*4c4f0*/  @P3 STG.E.U8 desc[UR14][R74.64], R13 ;  /* 0x0000000d4a003986 */ /* 0x000fe2000c10110e */
[----:B--2---:R-:W-:Y:S01]  /*4c500*/  ISETP.LT.AND P3, PT, R66, UR6, !P0 ;  /* 0x0000000642007c0c */ /* 0x004fe2000c761270 */
[----:B------:R-:W2:Y:S02]  /*4c510*/  LDCU UR6, c[0x0][0x398] ;  /* 0x00007300ff0677ac */ /* 0x000ea40008000800 */
[----:B------:R-:W5:Y:S01]  /*4c520*/  LDL.LU R80, [R1+0x244] ;  /* 0x0002440001507983 */ /* 0x000f620000300800 */
[----:B0-----:R-:W-:-:S05]  /*4c530*/  IADD3 R6, P6, PT, R4, R2, RZ ;  /* 0x0000000204067210 */ /* 0x001fca0007fde0ff */
[----:B------:R-:W-:Y:S01]  /*4c540*/  IMAD.X R7, R5, 0x1, R71, P6 ;  /* 0x0000000105077824 */ /* 0x000fe200030e0647 */
[----:B---3--:R-:W-:Y:S02]  /*4c550*/  ISETP.LT.AND P6, PT, R67, UR8, !P0 ;  /* 0x0000000843007c0c */ /* 0x008fe4000c7c1270 */
[----:B------:R-:W-:Y:S02]  /*4c560*/  PRMT R12, R15, 0x9910, RZ ;  /* 0x000099100f0c7816 */ /* 0x000fe400000000ff */
[----:B------:R-:W-:Y:S01]  /*4c570*/  PRMT R14, R14, 0x9910, RZ ;  /* 0x000099100e0e7816 */ /* 0x000fe200000000ff */
[----:B------:R0:W-:Y:S01]  /*4c580*/  @P5 STG.E.U8 desc[UR14][R10.64], R16 ;  /* 0x000000100a005986 */ /* 0x0001e2000c10110e */
[----:B------:R-:W-:Y:S01]  /*4c590*/  SHF.R.S32.HI R12, RZ, 0x8, R12 ;  /* 0x00000008ff0c7819 */ /* 0x000fe2000001140c */
[----:B------:R-:W3:Y:S04]  /*4c5a0*/  LDCU UR8, c[0x0][0x398] ;  /* 0x00007300ff0877ac */ /* 0x000ee80008000800 */
[----:B------:R-:W-:Y:S01]  /*4c5b0*/  @P3 STG.E.U8 desc[UR14][R8.64], R12 ;  /* 0x0000000c08003986 */ /* 0x000fe2000c10110e */
[----:B0-----:R-:W-:-:S02]  /*4c5c0*/  SHF.R.S32.HI R10, RZ, 0x8, R14 ;  /* 0x00000008ff0a7819 */ /* 0x001fc4000001140e */
[----:B-1----:R-:W-:Y:S01]  /*4c5d0*/  ISETP.LT.AND P3, PT, R91, UR4, !P0 ;  /* 0x000000045b007c0c */ /* 0x002fe2000c761270 */
[----:B------:R-:W0:Y:S02]  /*4c5e0*/  LDCU UR4, c[0x0][0x39c] ;  /* 0x00007380ff0477ac */ /* 0x000e240008000800 */
[----:B------:R1:W-:Y:S01]  /*4c5f0*/  @P6 STG.E.U8 desc[UR14][R6.64], R10 ;  /* 0x0000000a06006986 */ /* 0x0003e2000c10110e */
[----:B--2---:R-:W-:Y:S01]  /*4c600*/  ISETP.LT.AND P0, PT, R89, UR6, !P0 ;  /* 0x0000000659007c0c */ /* 0x004fe2000c701270 */
[----:B------:R-:W2:Y:S01]  /*4c610*/  LDCU UR6, c[0x0][0x39c] ;  /* 0x00007380ff0677ac */ /* 0x000ea20008000800 */
[----:B------:R-:W-:Y:S02]  /*4c620*/  PRMT R11, R16, 0x9910, RZ ;  /* 0x00009910100b7816 */ /* 0x000fe400000000ff */
[----:B-1----:R-:W-:Y:S02]  /*4c630*/  IADD3 R6, P5, PT, R4, R68, RZ ;  /* 0x0000004404067210 */ /* 0x002fe40007fbe0ff */
[----:B------:R-:W-:-:S03]  /*4c640*/  PRMT R10, R13, 0x9910, RZ ;  /* 0x000099100d0a7816 */ /* 0x000fc600000000ff */
[C---:B------:R-:W-:Y:S01]  /*4c650*/  IMAD.X R7, R5.reuse, 0x1, R3, P5 ;  /* 0x0000000105077824 */ /* 0x040fe200028e0603 */
[C---:B------:R-:W-:Y:S02]  /*4c660*/  IADD3 R8, P5, PT, R4.reuse, R70, RZ ;  /* 0x0000004604087210 */ /* 0x040fe40007fbe0ff */
[----:B------:R-:W-:Y:S01]  /*4c670*/  SHF.R.S32.HI R10, RZ, 0x8, R10 ;  /* 0x00000008ff0a7819 */ /* 0x000fe2000001140a */
[----:B------:R-:W-:Y:S01]  /*4c680*/  VIADD R4, R4, UR28 ;  /* 0x0000001c04047c36 */ /* 0x000fe20008000000 */
[----:B------:R-:W-:Y:S01]  /*4c690*/  SHF.R.S32.HI R11, RZ, 0x8, R11 ;  /* 0x00000008ff0b7819 */ /* 0x000fe2000001140b */
[----:B------:R-:W-:Y:S02]  /*4c6a0*/  IMAD.X R9, R5, 0x1, R69, P5 ;  /* 0x0000000105097824 */ /* 0x000fe400028e0645 */
[----:B------:R-:W-:Y:S04]  /*4c6b0*/  @P3 STG.E.U8 desc[UR14][R6.64], R10 ;  /* 0x0000000a06003986 */ /* 0x000fe8000c10110e */
[----:B------:R1:W-:Y:S01]  /*4c6c0*/  @P0 STG.E.U8 desc[UR14][R8.64], R11 ;  /* 0x0000000b08000986 */ /* 0x0003e2000c10110e */
[----:B------:R-:W-:-:S02]  /*4c6d0*/  IADD3 R12, P0, PT, R4, R0, RZ ;  /* 0x00000000040c7210 */ /* 0x000fc40007f1e0ff */
[----:B-1----:R-:W-:-:S05]  /*4c6e0*/  SHF.R.S32.HI R8, RZ, 0x1f, R4 ;  /* 0x0000001fff087819 */ /* 0x002fca0000011404 */
[----:B------:R-:W-:Y:S01]  /*4c6f0*/  IMAD.X R13, R8, 0x1, R72, P0 ;  /* 0x00000001080d7824 */ /* 0x000fe200000e0648 */
[----:B---3--:R-:W-:Y:S02]  /*4c700*/  ISETP.LT.AND P0, PT, R66, UR8, !P2 ;  /* 0x0000000842007c0c */ /* 0x008fe4000d701270 */
[----:B----4-:R-:W-:-:S11]  /*4c710*/  F2FP.SATFINITE.E4M3.F32.PACK_AB_MERGE_C R17, R82, R81, RZ ;  /* 0x000000515211723e */ /* 0x010fd600048070ff */
[----:B------:R1:W-:Y:S01]  /*4c720*/  @P0 STG.E.U8 desc[UR14][R12.64], R73 ;  /* 0x000000490c000986 */ /* 0x0003e2000c10110e */
[C---:B------:R-:W-:Y:S01]  /*4c730*/  IADD3 R6, P5, PT, R4.reuse, R2, RZ ;  /* 0x0000000204067210 */ /* 0x040fe20007fbe0ff */
[C---:B------:R-:W-:Y:S01]  /*4c740*/  VIADD R5, R4.reuse, UR28 ;  /* 0x0000001c04057c36 */ /* 0x040fe20008000000 */
[C---:B------:R-:W-:Y:S01]  /*4c750*/  IADD3 R14, P3, PT, R4.reuse, R68, RZ ;  /* 0x00000044040e7210 */ /* 0x040fe20007f7e0ff */
[----:B------:R-:W3:Y:S01]  /*4c760*/  LDL.LU R81, [R1+0x140] ;  /* 0x0001400001517983 */ /* 0x000ee20000300800 */
[----:B------:R-:W-:Y:S01]  /*4c770*/  IADD3 R10, P6, PT, R4, R70, RZ ;  /* 0x00000046040a7210 */ /* 0x000fe20007fde0ff */
[----:B------:R-:W4:Y:S02]  /*4c780*/  LDCU UR8, c[0x0][0x398] ;  /* 0x00007300ff0877ac */ /* 0x000f240008000800 */
[----:B------:R-:W3:Y:S01]  /*4c790*/  LDL.LU R82, [R1+0x144] ;  /* 0x0001440001527983 */ /* 0x000ee20000300800 */
[----:B-1----:R-:W-:-:S03]  /*4c7a0*/  F2FP.SATFINITE.E4M3.F32.PACK_AB_MERGE_C R13, R84, R83, RZ ;  /* 0x00000053540d723e */ /* 0x002fc600048070ff */
[----:B------:R-:W3:Y:S04]  /*4c7b0*/  LDL.LU R83, [R1+0x40] ;  /* 0x0000400001537983 */ /* 0x000ee80000300800 */
[----:B------:R-:W3:Y:S01]  /*4c7c0*/  LDL.LU R84, [R1+0x44] ;  /* 0x0000440001547983 */ /* 0x000ee20000300800 */
[C---:B------:R-:W-:Y:S01]  /*4c7d0*/  IMAD.X R7, R8.reuse, 0x1, R71, P5 ;  /* 0x0000000108077824 */ /* 0x040fe200028e0647 */
[----:B------:R-:W-:Y:S01]  /*4c7e0*/  SHF.R.S32.HI R16, RZ, 0x1f, R5 ;  /* 0x0000001fff107819 */ /* 0x000fe20000011405 */
[C---:B------:R-:W-:Y:S01]  /*4c7f0*/  IMAD.X R15, R8.reuse, 0x1, R3, P3 ;  /* 0x00000001080f7824 */ /* 0x040fe200018e0603 */
[----:B------:R-:W-:Y:S01]  /*4c800*/  ISETP.LT.AND P5, PT, R67, UR10, !P2 ;  /* 0x0000000a43007c0c */ /* 0x000fe2000d7a1270 */
[----:B------:R-:W-:Y:S01]  /*4c810*/  IMAD.X R11, R8, 0x1, R69, P6 ;  /* 0x00000001080b7824 */ /* 0x000fe200030e0645 */
[----:B------:R-:W-:Y:S01]  /*4c820*/  IADD3 R8, P3, PT, R5, R0, RZ ;  /* 0x0000000005087210 */ /* 0x000fe20007f7e0ff */
[----:B------:R-:W-:Y:S01]  /*4c830*/  VIADD R4, R88, 0x10 ;  /* 0x0000001058047836 */ /* 0x000fe20000000000 */
[----:B------:R-:W-:Y:S01]  /*4c840*/  PRMT R12, R73, 0x9910, RZ ;  /* 0x00009910490c7816 */ /* 0x000fe200000000ff */
[----:B------:R-:W1:Y:S02]  /*4c850*/  LDCU UR10, c[0x0][0x398] ;  /* 0x00007300ff0a77ac */ /* 0x000e640008000800 */
[----:B------:R-:W-:Y:S01]  /*4c860*/  IMAD.X R9, R16, 0x1, R72, P3 ;  /* 0x0000000110097824 */ /* 0x000fe200018e0648 */
[----:B0-----:R-:W-:Y:S01]  /*4c870*/  ISETP.GE.AND P3, PT, R4, UR4, PT ;  /* 0x0000000404007c0c */ /* 0x001fe2000bf66270 */
[----:B------:R-:W-:Y:S01]  /*4c880*/  VIADD R4, R88, 0x11 ;  /* 0x0000001158047836 */ /* 0x000fe20000000000 */
[----:B------:R-:W0:Y:S03]  /*4c890*/  LDCU UR4, c[0x0][0x398] ;  /* 0x00007300ff0477ac */ /* 0x000e260008000800 */
[----:B------:R1:W-:Y:S01]  /*4c8a0*/  @P5 STG.E.U8 desc[UR14][R6.64], R17 ;  /* 0x0000001106005986 */ /* 0x0003e2000c10110e */
[----:B--2---:R-:W-:Y:S01]  /*4c8b0*/  ISETP.GE.AND P0, PT, R4, UR6, PT ;  /* 0x0000000604007c0c */ /* 0x004fe2000bf06270 */
[----:B------:R-:W2:Y:S01]  /*4c8c0*/  LDCU UR6, c[0x0][0x398] ;  /* 0x00007300ff0677ac */ /* 0x000ea20008000800 */
[----:B------:R-:W-:-:S02]  /*4c8d0*/  ISETP.LT.AND P6, PT, R91, UR12, !P2 ;  /* 0x0000000c5b007c0c */ /* 0x000fc4000d7c1270 */
[----:B------:R-:W-:Y:S01]  /*4c8e0*/  ISETP.LT.AND P2, PT, R89, UR16, !P2 ;  /* 0x0000001059007c0c */ /* 0x000fe2000d741270 */
[----:B------:R-:W0:Y:S01]  /*4c8f0*/  LDCU UR12, c[0x0][0x398] ;  /* 0x00007300ff0c77ac */ /* 0x000e220008000800 */
[----:B-1----:R-:W-:Y:S01]  /*4c900*/  IADD3 R6, P5, PT, R5, R2, RZ ;  /* 0x0000000205067210 */ /* 0x002fe20007fbe0ff */
[----:B------:R-:W1:Y:S04]  /*4c910*/  LDCU UR16, c[0x0][0x398] ;  /* 0x00007300ff1077ac */ /* 0x000e680008000800 */
[----:B------:R-:W-:Y:S01]  /*4c920*/  IMAD.X R7, R16, 0x1, R71, P5 ;  /* 0x0000000110077824 */ /* 0x000fe200028e0647 */
[----:B----4-:R-:W-:Y:S02]  /*4c930*/  ISETP.LT.AND P5, PT, R66, UR8, !P4 ;  /* 0x0000000842007c0c */ /* 0x010fe4000e7a1270 */
[----:B------:R-:W-:Y:S01]  /*4c940*/  F2FP.SATFINITE.E4M3.F32.PACK_AB_MERGE_C R18, R19, R18, RZ ;  /* 0x000000121312723e */ /* 0x000fe200048070ff */
[----:B------:R4:W-:Y:S01]  /*4c950*/  @P6 STG.E.U8 desc[UR14][R14.64], R13 ;  /* 0x0000000d0e006986 */ /* 0x0009e2000c10110e */
[----:B------:R-:W-:Y:S01]  /*4c960*/  SHF.R.S32.HI R12, RZ, 0x8, R12 ;  /* 0x00000008ff0c7819 */ /* 0x000fe2000001140c */
[----:B------:R-:W1:Y:S01]  /*4c970*/  LDCU UR8, c[0x0][0x398] ;  /* 0x00007300ff0877ac */ /* 0x000e620008000800 */
[----:B0-----:R-:W-:Y:S01]  /*4c980*/  ISETP.LT.AND P6, PT, R67, UR4, !P4 ;  /* 0x0000000443007c0c */ /* 0x001fe2000e7c1270 */
[----:B------:R0:W-:Y:S01]  /*4c990*/  @P2 STG.E.U8 desc[UR14][R10.64], R18 ;  /* 0x000000120a002986 */ /* 0x0001e2000c10110e */
[----:B--2---:R-:W-:Y:S01]  /*4c9a0*/  ISETP.LT.AND P2, PT, R91, UR6, !P4 ;  /* 0x000000065b007c0c */ /* 0x004fe2000e741270 */
[----:B------:R-:W2:Y:S01]  /*4c9b0*/  LDCU UR4, c[0x0][0x39c] ;  /* 0x00007380ff0477ac */ /* 0x000ea20008000800 */
[----:B------:R-:W-:-:S03]  /*4c9c0*/  PRMT R4, R17, 0x9910, RZ ;  /* 0x0000991011047816 */ /* 0x000fc600000000ff */
[----:B------:R-:W-:Y:S01]  /*4c9d0*/  @P5 STG.E.U8 desc[UR14][R8.64], R12 ;  /* 0x0000000c08005986 */ /* 0x000fe2000c10110e */
[----:B----4-:R-:W-:Y:S01]  /*4c9e0*/  PRMT R13, R13, 0x9910, RZ ;  /* 0x000099100d0d7816 */ /* 0x010fe200000000ff */
[----:B------:R-:W4:Y:S01]  /*4c9f0*/  LDCU UR6, c[0x0][0x39c] ;  /* 0x00007380ff0677ac */ /* 0x000f220008000800 */
[----:B0-----:R-:W-:Y:S02]  /*4ca00*/  IADD3 R10, P5, PT, R5, R68, RZ ;  /* 0x00000044050a7210 */ /* 0x001fe40007fbe0ff */
[----:B------:R-:W-:Y:S02]  /*4ca10*/  SHF.R.S32.HI R4, RZ, 0x8, R4 ;  /* 0x00000008ff047819 */ /* 0x000fe40000011404 */
[----:B------:R-:W-:Y:S01]  /*4ca20*/  SHF.R.S32.HI R13, RZ, 0x8, R13 ;  /* 0x00000008ff0d7819 */ /* 0x000fe2000001140d */
[----:B------:R-:W-:Y:S01]  /*4ca30*/  IMAD.X R11, R16, 0x1, R3, P5 ;  /* 0x00000001100b7824 */ /* 0x000fe200028e0603 */
[----:B-----5:R-:W-:Y:S01]  /*4ca40*/  F2FP.SATFINITE.E4M3.F32.PACK_AB_MERGE_C R14, R80, R79, RZ ;  /* 0x0000004f500e723e */ /* 0x020fe200048070ff */
[----:B------:R-:W-:Y:S04]  /*4ca50*/  @P6 STG.E.U8 desc[UR14][R6.64], R4 ;  /* 0x0000000406006986 */ /* 0x000fe8000c10110e */
[----:B------:R3:W-:Y:S04]  /*4ca60*/  @P2 STG.E.U8 desc[UR14][R10.64], R13 ;  /* 0x0000000d0a002986 */ /* 0x0007e8000c10110e */
[----:B------:R-:W5:Y:S04]  /*4ca70*/  LDL.LU R79, [R1+0x248] ;  /* 0x00024800014f7983 */ /* 0x000f680000300800 */
[----:B------:R-:W5:Y:S01]  /*4ca80*/  LDL.LU R80, [R1+0x24c] ;  /* 0x00024c0001507983 */ /* 0x000f620000300800 */
[----:B---3--:R-:W-:-:S03]  /*4ca90*/  F2FP.SATFINITE.E4M3.F32.PACK_AB_MERGE_C R13, R82, R81, RZ ;  /* 0x00000051520d723e */ /* 0x008fc600048070ff */
[----:B------:R-:W3:Y:S04]  /*4caa0*/  LDL.LU R81, [R1+0x148] ;  /* 0x0001480001517983 */ /* 0x000ee80000300800 */
[----:B------:R-:W3:Y:S01]  /*4cab0*/  LDL.LU R82, [R1+0x14c] ;  /* 0x00014c0001527983 */ /* 0x000ee20000300800 */
[----:B------:R-:W-:-:S03]  /*4cac0*/  F2FP.SATFINITE.E4M3.F32.PACK_AB_MERGE_C R11, R84, R83, RZ ;  /* 0x00000053540b723e */ /* 0x000fc600048070ff */
[----:B------:R-:W3:Y:S04]  /*4cad0*/  LDL.LU R83, [R1+0x48] ;  /* 0x0000480001537983 */ /* 0x000ee80000300800 */
[----:B------:R-:W3:Y:S01]  /*4cae0*/  LDL.LU R84, [R1+0x4c] ;  /* 0x00004c0001547983 */ /* 0x000ee20000300800 */
[----:B------:R-:W-:Y:S01]  /*4caf0*/  PRMT R18, R18, 0x9910, RZ ;  /* 0x0000991012127816 */ /* 0x000fe200000000ff */
[----:B------:R-:W-:Y:S01]  /*4cb00*/  VIADD R4, R5, UR28 ;  /* 0x0000001c05047c36 */ /* 0x000fe20008000000 */
[----:B------:R-:W-:Y:S01]  /*4cb10*/  ISETP.LT.AND P4, PT, R89, UR10, !P4 ;  /* 0x0000000a59007c0c */ /* 0x000fe2000e781270 */
[----:B------:R-:W0:Y:S01]  /*4cb20*/  LDCU UR10, c[0x0][0x398] ;  /* 0x00007300ff0a77ac */ /* 0x000e220008000800 */
[----:B------:R-:W-:Y:S01]  /*4cb30*/  IADD3 R8, P6, PT, R5, R70, RZ ;  /* 0x0000004605087210 */ /* 0x000fe20007fde0ff */
[----:B------:R-:W-:Y:S01]  /*4cb40*/  IMAD.MOV.U32 R5, RZ, RZ, R18 ;  /* 0x000000ffff057224 */ /* 0x000fe200078e0012 */
[----:B-1----:R-:W-:Y:S01]  /*4cb50*/  ISETP.LT.AND P5, PT, R66, UR8, !P3 ;  /* 0x0000000842007c0c */ /* 0x002fe2000dfa1270 */
[----:B------:R-:W1:Y:S01]  /*4cb60*/  LDCU UR8, c[0x0][0x398] ;  /* 0x00007300ff0877ac */ /* 0x000e620008000800 */
[----:B------:R-:W-:Y:S01]  /*4cb70*/  SHF.R.S32.HI R12, RZ, 0x1f, R4 ;  /* 0x0000001fff0c7819 */ /* 0x000fe20000011404 */
[----:B------:R-:W-:Y:S01]  /*4cb80*/  IMAD.X R9, R16, 0x1, R69, P6 ;  /* 0x0000000110097824 */ /* 0x000fe200030e0645 */
[----:B------:R-:W-:Y:S01]  /*4cb90*/  IADD3 R6, P6, PT, R4, R0, RZ ;  /* 0x0000000004067210 */ /* 0x000fe20007fde0ff */
[----:B------:R-:W3:Y:S01]  /*4cba0*/  LDL.LU R75, [R1+0x250] ;  /* 0x00025000014b7983 */ /* 0x000ee20000300800 */
[----:B------:R-:W-:-:S03]  /*4cbb0*/  SHF.R.S32.HI R5, RZ, 0x8, R5 ;  /* 0x00000008ff057819 */ /* 0x000fc60000011405 */
[----:B------:R-:W-:Y:S01]  /*4cbc0*/  IMAD.X R7, R12, 0x1, R72, P6 ;  /* 0x000000010c077824 */ /* 0x000fe200030e0648 */
[----:B------:R-:W-:Y:S01]  /*4cbd0*/  ISETP.LT.AND P2, PT, R67, UR12, !P3 ;  /* 0x0000000c43007c0c */ /* 0x000fe2000df41270 */
[----:B------:R0:W-:Y:S01]  /*4cbe0*/  @P4 STG.E.U8 desc[UR14][R8.64], R5 ;  /* 0x0000000508004986 */ /* 0x0001e2000c10110e */
[----:B------:R-:W-:Y:S01]  /*4cbf0*/  F2FP.SATFINITE.E4M3.F32.PACK_AB_MERGE_C R20, R21, R20, RZ ;  /* 0x000000141514723e */ /* 0x000fe200048070ff */
[----:B------:R-:W2:Y:S02]  /*4cc00*/  LDCU UR12, c[0x0][0x398] ;  /* 0x00007300ff0c77ac */ /* 0x000ea40008000800 */
[----:B------:R4:W-:Y:S01]  /*4cc10*/  @P5 STG.E.U8 desc[UR14][R6.64], R14 ;  /* 0x0000000e06005986 */ /* 0x0009e2000c10110e */
[----:B------:R-:W-:Y:S01]  /*4cc20*/  ISETP.LT.AND P5, PT, R91, UR16, !P3 ;  /* 0x000000105b007c0c */ /* 0x000fe2000dfa1270 */
[----:B------:R-:W3:Y:S02]  /*4cc30*/  LDCU UR16, c[0x0][0x398] ;  /* 0x00007300ff1077ac */ /* 0x000ee40008000800 */
[----:B------:R-:W3:Y:S01]  /*4cc40*/  LDL.LU R76, [R1+0x254] ;  /* 0x00025400014c7983 */ /* 0x000ee20000300800 */
[----:B0-----:R-:W-:Y:S01]  /*4cc50*/  IADD3 R8, P6, PT, R4, R2, RZ ;  /* 0x0000000204087210 */ /* 0x001fe20007fde0ff */
[----:B------:R-:W-:Y:S01]  /*4cc60*/  VIADD R5, R88, 0x12 ;  /* 0x0000001258057836 */ /* 0x000fe20000000000 */
[----:B-1----:R-:W-:Y:S01]  /*4cc70*/  ISETP.LT.AND P3, PT, R89, UR8, !P3 ;  /* 0x0000000859007c0c */ /* 0x002fe2000df61270 */
[----:B------:R-:W3:Y:S01]  /*4cc80*/  LDL.LU R77, [R1+0x150] ;  /* 0x00015000014d7983 */ /* 0x000ee20000300800 */
[----:B------:R-:W0:Y:S01]  /*4cc90*/  LDCU UR8, c[0x0][0x398] ;  /* 0x00007300ff0877ac */ /* 0x000e220008000800 */
[----:B------:R-:W-:Y:S01]  /*4cca0*/  IMAD.X R9, R12, 0x1, R71, P6 ;  /* 0x000000010c097824 */ /* 0x000fe200030e0647 */
[----:B----4-:R-:W-:Y:S01]  /*4ccb0*/  IADD3 R6, P6, PT, R4, R68, RZ ;  /* 0x0000004404067210 */ /* 0x010fe20007fde0ff */
[----:B------:R-:W4:Y:S01]  /*4ccc0*/  LDL.LU R78, [R1+0x154] ;  /* 0x00015400014e7983 */ /* 0x000f220000300800 */
[----:B--2---:R-:W-:Y:S01]  /*4ccd0*/  ISETP.GE.AND P4, PT, R5, UR4, PT ;  /* 0x0000000405007c0c */ /* 0x004fe2000bf86270 */
[----:B------:R-:W-:Y:S01]  /*4cce0*/  VIADD R5, R88, 0x13 ;  /* 0x0000001358057836 */ /* 0x000fe20000000000 */
[----:B------:R-:W1:Y:S01]  /*4ccf0*/  LDCU UR4, c[0x0][0x398] ;  /* 0x00007300ff0477ac */ /* 0x000e620008000800 */
[----:B------:R-:W-:Y:S01]  /*4cd00*/  IMAD.X R7, R12, 0x1, R3, P6 ;  /* 0x000000010c077824 */ /* 0x000fe200030e0603 */
[----:B------:R2:W-:Y:S02]  /*4cd10*/  @P2 STG.E.U8 desc[UR14][R8.64], R13 ;  /* 0x0000000d08002986 */ /* 0x0005e4000c10110e */
[----:B------:R-:W-:Y:S01]  /*4cd20*/  ISETP.GE.AND P2, PT, R5, UR6, PT ;  /* 0x0000000605007c0c */ /* 0x000fe2000bf46270 */
[----:B------:R-:W-:Y:S01]  /*4cd30*/  VIADD R5, R4, UR28 ;  /* 0x0000001c04057c36 */ /* 0x000fe20008000000 */
[----:B------:R0:W-:Y:S01]  /*4cd40*/  @P5 STG.E.U8 desc[UR14][R6.64], R11 ;  /* 0x0000000b06005986 */ /* 0x0001e2000c10110e */
[----:B------:R-:W-:Y:S01]  /*4cd50*/  ISETP.LT.AND P5, PT, R66, UR10, !P0 ;  /* 0x0000000a42007c0c */ /* 0x000fe2000c7a1270 */
[----:B------:R-:W1:Y:S01]  /*4cd60*/  LDCU UR6, c[0x0][0x398] ;  /* 0x00007300ff0677ac */ /* 0x000e620008000800 */
[----:B--2---:R-:W-:Y:S01]  /*4cd70*/  IADD3 R8, P6, PT, R4, R70, RZ ;  /* 0x0000004604087210 */ /* 0x004fe20007fde0ff */
[----:B------:R-:W2:Y:S01]  /*4cd80*/  LDCU UR10, c[0x0][0x398] ;  /* 0x00007300ff0a77ac */ /* 0x000ea20008000800 */
[----:B------:R-:W-:-:S03]  /*4cd90*/  SHF.R.S32.HI R10, RZ, 0x1f, R5 ;  /* 0x0000001fff0a7819 */ /* 0x000fc60000011405 */
[----:B------:R-:W-:Y:S01]  /*4cda0*/  IMAD.X R9, R12, 0x1, R69, P6 ;  /* 0x000000010c097824 */ /* 0x000fe200030e0645 */
[----:B0-----:R-:W-:Y:S02]  /*4cdb0*/  IADD3 R6, P6, PT, R5, R0, RZ ;  /* 0x0000000005067210 */ /* 0x001fe40007fde0ff */
[----:B------:R-:W-:-:S03]  /*4cdc0*/  PRMT R4, R14, 0x9910, RZ ;  /* 0x000099100e047816 */ /* 0x000fc600000000ff */
[----:B------:R-:W-:Y:S01]  /*4cdd0*/  IMAD.X R7, R10, 0x1, R72, P6 ;  /* 0x000000010a077824 */ /* 0x000fe200030e0648 */
[----:B------:R-:W-:Y:S02]  /*4cde0*/  SHF.R.S32.HI R4, RZ, 0x8, R4 ;  /* 0x00000008ff047819 */ /* 0x000fe40000011404 */
[----:B------:R-:W-:Y:S01]  /*4cdf0*/  PRMT R13, R13, 0x9910, RZ ;  /* 0x000099100d0d7816 */ /* 0x000fe200000000ff */
[----:B------:R-:W-:Y:S01]  /*4ce00*/  @P3 STG.E.U8 desc[UR14][R8.64], R20 ;  /* 0x0000001408003986 */ /* 0x000fe2000c10110e */
[----:B-----5:R-:W-:-:S03]  /*4ce10*/  F2FP.SATFINITE.E4M3.F32.PACK_AB_MERGE_C R14, R80, R79, RZ ;  /* 0x0000004f500e723e */ /* 0x020fc600048070ff */
[----:B------:R0:W-:Y:S04]  /*4ce20*/  @P5 STG.E.U8 desc[UR14][R6.64], R4 ;  /* 0x0000000406005986 */ /* 0x0001e8000c10110e */
[----:B------:R-:W5:Y:S04]  /*4ce30*/  LDL.LU R79, [R1+0x258] ;  /* 0x00025800014f7983 */ /* 0x000f680000300800 */
[----:B------:R-:W5:Y:S01]  /*4ce40*/  LDL.LU R80, [R1+0x25c] ;  /* 0x00025c0001507983 */ /* 0x000f620000300800 */
[----:B0-----:R-:W-:Y:S01]  /*4ce50*/  PRMT R4, R11, 0x9910, RZ ;  /* 0x000099100b047816 */ /* 0x001fe200000000ff */
[----:B------:R-:W-:Y:S01]  /*4ce60*/  IMAD.MOV.U32 R11, RZ, RZ, R13 ;  /* 0x000000ffff0b7224 */ /* 0x000fe200078e000d */
[----:B---3--:R-:W-:-:S02]  /*4ce70*/  F2FP.SATFINITE.E4M3.F32.PACK_AB_MERGE_C R12, R82, R81, RZ ;  /* 0x00000051520c723e */ /* 0x008fc400048070ff */
[----:B------:R-:W3:Y:S04]  /*4ce80*/  LDL.LU R81, [R1+0x158] ;  /* 0x0001580001517983 */ /* 0x000ee80000300800 */
[----:B------:R-:W3:Y:S01]  /*4ce90*/  LDL.LU R82, [R1+0x15c] ;  /* 0x00015c0001527983 */ /* 0x000ee20000300800 */
[----:B------:R-:W-:-:S03]  /*4cea0*/  F2FP.SATFINITE.E4M3.F32.PACK_AB_MERGE_C R13, R84, R83, RZ ;  /* 0x00000053540d723e */ /* 0x000fc600048070ff */
[----:B------:R-:W3:Y:S04]  /*4ceb0*/  LDL.LU R83, [R1+0x50] ;  /* 0x0000500001537983 */ /* 0x000ee80000300800 */
[----:B------:R-:W3:Y:S01]  /*4cec0*/  LDL.LU R84, [R1+0x54] ;  /* 0x0000540001547983 */ /* 0x000ee20000300800 */
[----:B------:R-:W-:Y:S02]  /*4ced0*/  IADD3 R8, P6, PT, R5, R2, RZ ;  /* 0x0000000205087210 */ /* 0x000fe40007fde0ff */
[----:B-1----:R-:W-:Y:S01]  /*4cee0*/  ISETP.LT.AND P5, PT, R67, UR4, !P0 ;  /* 0x0000000443007c0c */ /* 0x002fe2000c7a1270 */
[----:B------:R-:W0:Y:S01]  /*4cef0*/  LDCU UR4, c[0x0][0x39c] ;  /* 0x00007380ff0477ac */ /* 0x000e220008000800 */
[----:B------:R-:W-:Y:S01]  /*4cf00*/  ISETP.LT.AND P3, PT, R91, UR6, !P0 ;  /* 0x000000065b007c0c */ /* 0x000fe2000c761270 */
[----:B------:R-:W-:Y:S01]  /*4cf10*/  IMAD.X R9, R10, 0x1, R71, P6 ;  /* 0x000000010a097824 */ /* 0x000fe200030e0647 */
[----:B------:R-:W-:Y:S01]  /*4cf20*/  IADD3 R6, P6, PT, R5, R68, RZ ;  /* 0x0000004405067210 */ /* 0x000fe20007fde0ff */
[----:B------:R-:W1:Y:S01]  /*4cf30*/  LDCU UR6, c[0x0][0x398] ;  /* 0x00007300ff0677ac */ /* 0x000e620008000800 */
[----:B------:R-:W-:-:S02]  /*4cf40*/  SHF.R.S32.HI R11, RZ, 0x8, R11 ;  /* 0x00000008ff0b7819 */ /* 0x000fc4000001140b */
[----:B------:R-:W-:Y:S01]  /*4cf50*/  SHF.R.S32.HI R4, RZ, 0x8, R4 ;  /* 0x00000008ff047819 */ /* 0x000fe20000011404 */
[----:B------:R-:W-:Y:S01]  /*4cf60*/  IMAD.X R7, R10, 0x1, R3, P6 ;  /* 0x000000010a077824 */ /* 0x000fe200030e0603 */
[----:B------:R-:W-:Y:S01]  /*4cf70*/  ISETP.LT.AND P0, PT, R89, UR8, !P0 ;  /* 0x0000000859007c0c */ /* 0x000fe2000c701270 */
[----:B------:R-:W0:Y:S02]  /*4cf80*/  LDCU UR8, c[0x0][0x398] ;  /* 0x00007300ff0877ac */ /* 0x000e240008000800 */
[----:B------:R1:W-:Y:S04]  /*4cf90*/  @P5 STG.E.U8 desc[UR14][R8.64], R11 ;  /* 0x0000000b08005986 */ /* 0x0003e8000c10110e */
[----:B------:R0:W-:Y:S01]  /*4cfa0*/  @P3 STG.E.U8 desc[UR14][R6.64], R4 ;  /* 0x0000000406003986 */ /* 0x0001e2000c10110e */
[----:B--2---:R-:W-:Y:S01]  /*4cfb0*/  ISETP.LT.AND P5, PT, R66, UR10, !P4 ;  /* 0x0000000a42007c0c */ /* 0x004fe2000e7a1270 */
[----:B------:R-:W2:Y:S01]  /*4cfc0*/  LDCU UR10, c[0x0][0x398] ;  /* 0x00007300ff0a77ac */ /* 0x000ea20008000800 */
[----:B-1----:R-:W-:-:S02]  /*4cfd0*/  IADD3 R8, P3, PT, R5, R70, RZ ;  /* 0x0000004605087210 */ /* 0x002fc40007f7e0ff */
[----:B------:R-:W-:Y:S01]  /*4cfe0*/  PRMT R11, R20, 0x9910, RZ ;  /* 0x00009910140b7816 */ /* 0x000fe200000000ff */
[----:B0-----:R-:W-:Y:S02]  /*4cff0*/  VIADD R4, R5, UR28 ;  /* 0x0000001c05047c36 */ /* 0x001fe40008000000 */
[----:B------:R-:W-:Y:S02]  /*4d000*/  VIADD R7, R88, 0x14 ;  /* 0x0000001458077836 */ /* 0x000fe40000000000 */
[----:B------:R-:W-:Y:S01]  /*4d010*/  IMAD.X R9, R10, 0x1, R69, P3 ;  /* 0x000000010a097824 */ /* 0x000fe200018e0645 */
[----:B------:R-:W-:Y:S02]  /*4d020*/  SHF.R.S32.HI R5, RZ, 0x1f, R4 ;  /* 0x0000001fff057819 */ /* 0x000fe40000011404 */
[----:B------:R-:W-:Y:S02]  /*4d030*/  IADD3 R6, P6, PT, R4, R0, RZ ;  /* 0x0000000004067210 */ /* 0x000fe40007fde0ff */
[----:B------:R-:W-:-:S02]  /*4d040*/  SHF.R.S32.HI R10, RZ, 0x8, R11 ;  /* 0x00000008ff0a7819 */ /* 0x000fc4000001140b */
[----:B------:R-:W-:Y:S01]  /*4d050*/  ISETP.GE.AND P3, PT, R7, UR4, PT ;  /* 0x0000000407007c0c */ /* 0x000fe2000bf66270 */
[----:B------:R-:W-:Y:S01]  /*4d060*/  IMAD.X R7, R5, 0x1, R72, P6 ;  /* 0x0000000105077824 */ /* 0x000fe200030e0648 */
[----:B------:R-:W-:Y:S01]  /*4d070*/  F2FP.SATFINITE.E4M3.F32.PACK_AB_MERGE_C R22, R23, R22, RZ ;  /* 0x000000161716723e */ /* 0x000fe200048070ff */
[----:B------:R0:W-:Y:S01]  /*4d080*/  @P0 STG.E.U8 desc[UR14][R8.64], R10 ;  /* 0x0000000a08000986 */ /* 0x0001e2000c10110e */
[----:B------:R-:W-:Y:S01]  /*4d090*/  ISETP.LT.AND P0, PT, R91, UR6, !P4 ;  /* 0x000000065b007c0c */ /* 0x000fe2000e701270 */
[----:B------:R-:W1:Y:S02]  /*4d0a0*/  LDCU UR6, c[0x0][0x39c] ;  /* 0x00007380ff0677ac */ /* 0x000e640008000800 */
[----:B------:R1:W-:Y:S01]  /*4d0b0*/  @P5 STG.E.U8 desc[UR14][R6.64], R14 ;  /* 0x0000000e06005986 */ /* 0x0003e2000c10110e */
[----:B------:R-:W-:Y:S01]  /*4d0c0*/  ISETP.LT.AND P5, PT, R67, UR12, !P4 ;  /* 0x0000000c43007c0c */ /* 0x000fe2000e7a1270 */
[----:B------:R-:W1:Y:S01]  /*4d0d0*/  LDCU UR12, c[0x0][0x398] ;  /* 0x00007300ff0c77ac */ /* 0x000e620008000800 */
[----:B------:R-:W2:Y:S01]  /*4d0e0*/  LDCU UR4, c[0x0][0x39c] ;  /* 0x00007380ff0477ac */ /* 0x000ea20008000800 */
[----:B0-----:R-:W-:-:S05]  /*4d0f0*/  IADD3 R10, P6, PT, R4, R2, RZ ;  /* 0x00000002040a7210 */ /* 0x001fca0007fde0ff */
[----:B------:R-:W-:Y:S01]  /*4d100*/  IMAD.X R11, R5, 0x1, R71, P6 ;  /* 0x00000001050b7824 */ /* 0x000fe200030e0647 */
[C---:B------:R-:W-:Y:S02]  /*4d110*/  IADD3 R8, P6, PT, R4.reuse, R68, RZ ;  /* 0x0000004404087210 */ /* 0x040fe40007fde0ff */
[----:B------:R-:W-:Y:S01]  /*4d120*/  ISETP.LT.AND P4, PT, R89, UR16, !P4 ;  /* 0x0000001059007c0c */ /* 0x000fe2000e781270 */
[----:B------:R-:W0:Y:S02]  /*4d130*/  LDCU UR16, c[0x0][0x398] ;  /* 0x00007300ff1077ac */ /* 0x000e240008000800 */
[----:B------:R-:W-:Y:S01]  /*4d140*/  IMAD.X R9, R5, 0x1, R3, P6 ;  /* 0x0000000105097824 */ /* 0x000fe200030e0603 */
[C---:B-1----:R-:W-:Y:S01]  /*4d150*/  IADD3 R6, P6, PT, R4.reuse, R70, RZ ;  /* 0x0000004604067210 */ /* 0x042fe20007fde0ff */
[----:B------:R1:W-:Y:S01]  /*4d160*/  @P5 STG.E.U8 desc[UR14][R10.64], R12 ;  /* 0x0000000c0a005986 */ /* 0x0003e2000c10110e */
[----:B------:R-:W-:Y:S01]  /*4d170*/  VIADD R4, R4, UR28 ;  /* 0x0000001c04047c36 */ /* 0x000fe20008000000 */
[----:B------:R-:W-:-:S02]  /*4d180*/  PRMT R14, R14, 0x9910, RZ ;  /* 0x000099100e0e7816 */ /* 0x000fc400000000ff */
[----:B------:R-:W-:Y:S01]  /*4d190*/  IMAD.X R7, R5, 0x1, R69, P6 ;  /* 0x0000000105077824 */ /* 0x000fe200030e0645 */
[----:B------:R0:W-:Y:S01]  /*4d1a0*/  @P0 STG.E.U8 desc[UR14][R8.64], R13 ;  /* 0x0000000d08000986 */ /* 0x0001e2000c10110e */
[----:B------:R-:W-:Y:S01]  /*4d1b0*/  ISETP.LT.AND P0, PT, R66, UR8, !P2 ;  /* 0x0000000842007c0c */ /* 0x000fe2000d701270 */
[----:B------:R-:W3:Y:S01]  /*4d1c0*/  LDCU UR8, c[0x0][0x398] ;  /* 0x00007300ff0877ac */ /* 0x000ee20008000800 */
[----:B--2---:R-:W-:Y:S01]  /*4d1d0*/  ISETP.LT.AND P5, PT, R67, UR10, !P2 ;  /* 0x0000000a43007c0c */ /* 0x004fe2000d7a1270 */
[----:B------:R2:W-:Y:S01]  /*4d1e0*/  @P4 STG.E.U8 desc[UR14][R6.64], R22 ;  /* 0x0000001606004986 */ /* 0x0005e2000c10110e */
[----:B------:R-:W-:Y:S01]  /*4d1f0*/  SHF.R.S32.HI R5, RZ, 0x1f, R4 ;  /* 0x0000001fff057819 */ /* 0x000fe20000011404 */
[----:B------:R-:W3:Y:S01]  /*4d200*/  LDCU UR10, c[0x0][0x398] ;  /* 0x00007300ff0a77ac */ /* 0x000ee20008000800 */
[----:B-1----:R-:W-:Y:S01]  /*4d210*/  PRMT R11, R12, 0x9910, RZ ;  /* 0x000099100c0b7816 */ /* 0x002fe200000000ff */
[----:B------:R-:W-:Y:S01]  /*4d220*/  IMAD.MOV.U32 R12, RZ, RZ, R14 ;  /* 0x000000ffff0c7224 */ /* 0x000fe200078e000e */
[----:B0-----:R-:W-:-:S02]  /*4d230*/  IADD3 R8, P4, PT, R4, R0, RZ ;  /* 0x0000000004087210 */ /* 0x001fc40007f9e0ff */
[----:B--2---:R-:W-:-:S03]  /*4d240*/  IADD3 R6, P6, PT, R4, R2, RZ ;  /* 0x0000000204067210 */ /* 0x004fc60007fde0ff */
[C---:B------:R-:W-:Y:S01]  /*4d250*/  IMAD.X R9, R5.reuse, 0x1, R72, P4 ;  /* 0x0000000105097824 */ /* 0x040fe200020e0648 */
[----:B------:R-:W-:Y:S02]  /*4d260*/  SHF.R.S32.HI R12, RZ, 0x8, R12 ;  /* 0x00000008ff0c7819 */ /* 0x000fe4000001140c */
[----:B------:R-:W-:Y:S01]  /*4d270*/  SHF.R.S32.HI R11, RZ, 0x8, R11 ;  /* 0x00000008ff0b7819 */ /* 0x000fe2000001140b */
[----:B------:R-:W-:Y:S02]  /*4d280*/  IMAD.X R7, R5, 0x1, R71, P6 ;  /* 0x0000000105077824 */ /* 0x000fe400030e0647 */
[----:B------:R-:W-:Y:S04]  /*4d290*/  @P0 STG.E.U8 desc[UR14][R8.64], R12 ;  /* 0x0000000c08000986 */ /* 0x000fe8000c10110e */
[----:B------:R3:W-:Y:S02]  /*4d2a0*/  @P5 STG.E.U8 desc[UR14][R6.64], R11 ;  /* 0x0000000b06005986 */ /* 0x0007e4000c10110e */
[----:B---3--:R-:W-:-:S02]  /*4d2b0*/  F2FP.SATFINITE.E4M3.F32.PACK_AB_MERGE_C R11, R84, R83, RZ ;  /* 0x00000053540b723e */ /* 0x008fc400048070ff */
[----:B------:R-:W2:Y:S04]  /*4d2c0*/  LDL.LU R83, [R1+0x58] ;  /* 0x0000580001537983 */ /* 0x000ea80000300800 */
[----:B------:R-:W2:Y:S01]  /*4d2d0*/  LDL.LU R84, [R1+0x5c] ;  /* 0x00005c0001547983 */ /* 0x000ea20000300800 */
[----:B------:R-:W-:Y:S01]  /*4d2e0*/  ISETP.LT.AND P6, PT, R91, UR12, !P2 ;  /* 0x0000000c5b007c0c */ /* 0x000fe2000d7c1270 */
[----:B------:R-:W-:Y:S01]  /*4d2f0*/  VIADD R7, R88, 0x16 ;  /* 0x0000001658077836 */ /* 0x000fe20000000000 */
[----:B------:R-:W-:Y:S01]  /*4d300*/  IADD3 R6, P5, PT, R4, R68, RZ ;  /* 0x0000004404067210 */ /* 0x000fe20007fbe0ff */
[----:B------:R-:W-:Y:S01]  /*4d310*/  VIADD R10, R88, 0x15 ;  /* 0x00000015580a7836 */ /* 0x000fe20000000000 */
[----:B------:R-:W-:Y:S01]  /*4d320*/  PRMT R8, R13, 0x9910, RZ ;  /* 0x000099100d087816 */ /* 0x000fe200000000ff */
[----:B------:R-:W0:Y:S01]  /*4d330*/  LDCU UR12, c[0x0][0x398] ;  /* 0x00007300ff0c77ac */ /* 0x000e220008000800 */
[----:B------:R-:W-:Y:S01]  /*4d340*/  ISETP.GE.AND P0, PT, R7, UR6, PT ;  /* 0x0000000607007c0c */ /* 0x000fe2000bf06270 */
[----:B------:R-:W-:Y:S01]  /*4d350*/  IMAD.X R7, R5, 0x1, R3, P5 ;  /* 0x0000000105077824 */ /* 0x000fe200028e0603 */
[----:B------:R-:W-:Y:S01]  /*4d360*/  SHF.R.S32.HI R8, RZ, 0x8, R8 ;  /* 0x00000008ff087819 */ /* 0x000fe20000011408 */
[----:B------:R-:W1:Y:S01]  /*4d370*/  LDCU UR6, c[0x0][0x398] ;  /* 0x00007300ff0677ac */ /* 0x000e620008000800 */
[----:B------:R-:W-:-:S03]  /*4d380*/  ISETP.LT.AND P5, PT, R89, UR16, !P2 ;  /* 0x0000001059007c0c */ /* 0x000fc6000d7a1270 */
[----:B------:R3:W-:Y:S01]  /*4d390*/  @P6 STG.E.U8 desc[UR14][R6.64], R8 ;  /* 0x0000000806006986 */ /* 0x0007e2000c10110e */
[----:B------:R-:W-:Y:S01]  /*4d3a0*/  PRMT R9, R22, 0x9910, RZ ;  /* 0x0000991016097816 */ /* 0x000fe200000000ff */
[----:B------:R-:W0:Y:S03]  /*4d3b0*/  LDCU UR16, c[0x0][0x398] ;  /* 0x00007300ff1077ac */ /* 0x000e260008000800 */
[----:B------:R-:W-:Y:S02]  /*4d3c0*/  SHF.R.S32.HI R9, RZ, 0x8, R9 ;  /* 0x00000008ff097819 */ /* 0x000fe40000011409 */
[C---:B---3--:R-:W-:Y:S01]  /*4d3d0*/  IADD3 R6, P2, PT, R4.reuse, R70, RZ ;  /* 0x0000004604067210 */ /* 0x048fe20007f5e0ff */
[----:B------:R-:W-:-:S04]  /*4d3e0*/  VIADD R4, R4, UR28 ;  /* 0x0000001c04047c36 */ /* 0x000fc80008000000 */
[----:B------:R-:W-:Y:S01]  /*4d3f0*/  IMAD.X R7, R5, 0x1, R69, P2 ;  /* 0x0000000105077824 */ /* 0x000fe200010e0645 */
[----:B------:R-:W-:Y:S02]  /*4d400*/  SHF.R.S32.HI R5, RZ, 0x1f, R4 ;  /* 0x0000001fff057819 */ /* 0x000fe40000011404 */
[----:B------:R-:W-:Y:S02]  /*4d410*/  IADD3 R8, P6, PT, R4, R0, RZ ;  /* 0x0000000004087210 */ /* 0x000fe40007fde0ff */
[----:B------:R-:W-:Y:S01]  /*4d420*/  ISETP.LT.AND P2, PT, R66, UR8, !P3 ;  /* 0x0000000842007c0c */ /* 0x000fe2000df41270 */
[----:B------:R3:W-:Y:S01]  /*4d430*/  @P5 STG.E.U8 desc[UR14][R6.64], R9 ;  /* 0x0000000906005986 */ /* 0x0007e2000c10110e */
[----:B------:R-:W-:Y:S01]  /*4d440*/  ISETP.LT.AND P5, PT, R67, UR10, !P3 ;  /* 0x0000000a43007c0c */ /* 0x000fe2000dfa1270 */
[----:B------:R-:W0:Y:S01]  /*4d450*/  LDCU UR8, c[0x0][0x398] ;  /* 0x00007300ff0877ac */ /* 0x000e220008000800 */
[----:B------:R-:W-:Y:S02]  /*4d460*/  F2FP.SATFINITE.E4M3.F32.PACK_AB_MERGE_C R12, R76, R75, RZ ;  /* 0x0000004b4c0c723e */ /* 0x000fe400048070ff */
[----:B----4-:R-:W-:Y:S01]  /*4d470*/  F2FP.SATFINITE.E4M3.F32.PACK_AB_MERGE_C R13, R78, R77, RZ ;  /* 0x0000004d4e0d723e */ /* 0x010fe200048070ff */
[----:B------:R-:W4:Y:S01]  /*4d480*/  LDCU UR10, c[0x0][0x398] ;  /* 0x00007300ff0a77ac */ /* 0x000f220008000800 */
[----:B---3--:R-:W-:Y:S01]  /*4d490*/  IMAD.X R9, R5, 0x1, R72, P6 ;  /* 0x0000000105097824 */ /* 0x008fe200030e0648 */
[----:B------:R-:W-:-:S05]  /*4d4a0*/  IADD3 R6, P6, PT, R4, R2, RZ ;  /* 0x0000000204067210 */ /* 0x000fca0007fde0ff */
[----:B------:R-:W-:Y:S01]  /*4d4b0*/  IMAD.X R7, R5, 0x1, R71, P6 ;  /* 0x0000000105077824 */ /* 0x000fe200030e0647 */
[----:B-1----:R-:W-:Y:S01]  /*4d4c0*/  ISETP.LT.AND P6, PT, R91, UR6, !P3 ;  /* 0x000000065b007c0c */ /* 0x002fe2000dfc1270 */
[----:B------:R-:W-:Y:S01]  /*4d4d0*/  @P2 STG.E.U8 desc[UR14][R8.64], R12 ;  /* 0x0000000c08002986 */ /* 0x000fe2000c10110e */
[----:B------:R-:W-:Y:S01]  /*4d4e0*/  ISETP.GE.AND P4, PT, R10, UR4, PT ;  /* 0x000000040a007c0c */ /* 0x000fe2000bf86270 */
[----:B------:R-:W1:Y:S02]  /*4d4f0*/  LDCU UR4, c[0x0][0x39c] ;  /* 0x00007380ff0477ac */ /* 0x000e640008000800 */
[----:B------:R3:W-:Y:S01]  /*4d500*/  @P5 STG.E.U8 desc[UR14][R6.64], R13 ;  /* 0x0000000d06005986 */ /* 0x0007e2000c10110e */
[----:B0-----:R-:W-:Y:S01]  /*4d510*/  ISETP.LT.AND P3, PT, R89, UR8, !P3 ;  /* 0x0000000859007c0c */ /* 0x001fe2000df61270 */
[----:B------:R-:W-:Y:S01]  /*4d520*/  VIADD R10, R88, 0x17 ;  /* 0x00000017580a7836 */ /* 0x000fe20000000000 */
[----:B------:R-:W-:Y:S01]  /*4d530*/  F2FP.SATFINITE.E4M3.F32.PACK_AB_MERGE_C R24, R25, R24, RZ ;  /* 0x000000181918723e */ /* 0x000fe200048070ff */
[----:B------:R-:W0:Y:S01]  /*4d540*/  LDCU UR6, c[0x0][0x398] ;  /* 0x00007300ff0677ac */ /* 0x000e220008000800 */
[----:B-----5:R-:W-:-:S02]  /*4d550*/  F2FP.SATFINITE.E4M3.F32.PACK_AB_MERGE_C R14, R80, R79, RZ ;  /* 0x0000004f500e723e */ /* 0x020fc400048070ff */
[----:B------:R-:W5:Y:S01]  /*4d560*/  LDL.LU R79, [R1+0x260] ;  /* 0x00026000014f7983 */ /* 0x000f620000300800 */
[----:B------:R-:W-:Y:S01]  /*4d570*/  F2FP.SATFINITE.E4M3.F32.PACK_AB_MERGE_C R15, R82, R81, RZ ;  /* 0x00000051520f723e */ /* 0x000fe200048070ff */
[----:B------:R-:W0:Y:S02]  /*4d580*/  LDCU UR8, c[0x0][0x398] ;  /* 0x00007300ff0877ac */ /* 0x000e240008000800 */
[----:B------:R-:W5:Y:S01]  /*4d590*/  LDL.LU R80, [R1+0x264] ;  /* 0x0002640001507983 */ /* 0x000f620000300800 */
[----:B---3--:R-:W-:-:S03]  /*4d5a0*/  IADD3 R6, P5, PT, R4, R68, RZ ;  /* 0x0000004404067210 */ /* 0x008fc60007fbe0ff */
[----:B------:R-:W3:Y:S02]  /*4d5b0*/  LDL.LU R81, [R1+0x160] ;  /* 0x0001600001517983 */ /* 0x000ee40000300800 */
[----:B------:R-:W-:Y:S01]  /*4d5c0*/  IMAD.X R7, R5, 0x1, R3, P5 ;  /* 0x0000000105077824 */ /* 0x000fe200028e0603 */
[----:B-1----:R-:W-:Y:S01]  /*4d5d0*/  ISETP.GE.AND P2, PT, R10, UR4, PT ;  /* 0x000000040a007c0c */ /* 0x002fe2000bf46270 */
[----:B------:R-:W3:Y:S04]  /*4d5e0*/  LDL.LU R82, [R1+0x164] ;  /* 0x0001640001527983 */ /* 0x000ee80000300800 */
[----:B------:R-:W-:Y:S01]  /*4d5f0*/  @P6 STG.E.U8 desc[UR14][R6.64], R11 ;  /* 0x0000000b06006986 */ /* 0x000fe2000c10110e */
[----:B------:R-:W-:Y:S01]  /*4d600*/  IADD3 R8, P6, PT, R4, R70, RZ ;  /* 0x0000004604087210 */ /* 0x000fe20007fde0ff */
[----:B------:R-:W1:Y:S01]  /*4d610*/  LDCU UR4, c[0x0][0x398] ;  /* 0x00007300ff0477ac */ /* 0x000e620008000800 */
[----:B------:R-:W-:-:S03]  /*4d620*/  PRMT R10, R12, 0x9910, RZ ;  /* 0x000099100c0a7816 */ /* 0x000fc600000000ff */
[----:B------:R-:W-:-:S05]  /*4d630*/  IMAD.X R9, R5, 0x1, R69, P6 ;  /* 0x0000000105097824 */ /* 0x000fca00030e0645 */
[----:B------:R0:W-:Y:S02]  /*4d640*/  @P3 STG.E.U8 desc[UR14][R8.64], R24 ;  /* 0x0000001808003986 */ /* 0x0001e4000c10110e */
[----:B0-----:R-:W-:Y:S02]  /*4d650*/  SHF.R.S32.HI R8, RZ, 0x8, R10 ;  /* 0x00000008ff087819 */ /* 0x001fe4000001140a */
[----:B------:R-:W-:Y:S02]  /*4d660*/  PRMT R10, R11, 0x9910, RZ ;  /* 0x000099100b0a7816 */ /* 0x000fe400000000ff */
[----:B--2---:R-:W-:Y:S02]  /*4d670*/  F2FP.SATFINITE.E4M3.F32.PACK_AB_MERGE_C R11, R84, R83, RZ ;  /* 0x00000053540b723e */ /* 0x004fe400048070ff */
[----:B------:R-:W2:Y:S04]  /*4d680*/  LDL.LU R83, [R1+0x60] ;  /* 0x0000600001537983 */ /* 0x000ea80000300800 */
[----:B------:R-:W2:Y:S01]  /*4d690*/  LDL.LU R84, [R1+0x64] ;  /* 0x0000640001547983 */ /* 0x000ea20000300800 */
[----:B------:R-:W-:Y:S01]  /*4d6a0*/  VIADD R4, R4, UR28 ;  /* 0x0000001c04047c36 */ /* 0x000fe20008000000 */
[----:B----4-:R-:W-:Y:S01]  /*4d6b0*/  ISETP.LT.AND P5, PT, R66, UR10, !P4 ;  /* 0x0000000a42007c0c */ /* 0x010fe2000e7a1270 */
[----:B------:R-:W0:Y:S03]  /*4d6c0*/  LDCU UR10, c[0x0][0x398] ;  /* 0x00007300ff0a77ac */ /* 0x000e260008000800 */
[----:B------:R-:W-:-:S02]  /*4d6d0*/  SHF.R.S32.HI R5, RZ, 0x1f, R4 ;  /* 0x0000001fff057819 */ /* 0x000fc40000011404 */
[----:B------:R-:W-:Y:S02]  /*4d6e0*/  IADD3 R6, P6, PT, R4, R0, RZ ;  /* 0x0000000004067210 */ /* 0x000fe40007fde0ff */
[----:B------:R-:W-:-:S03]  /*4d6f0*/  PRMT R13, R13, 0x9910, RZ ;  /* 0x000099100d0d7816 */ /* 0x000fc600000000ff */
[----:B------:R-:W-:Y:S01]  /*4d700*/  IMAD.X R7, R5, 0x1, R72, P6 ;  /* 0x0000000105077824 */ /* 0x000fe200030e0648 */
[----:B-1----:R-:W-:Y:S01]  /*4d710*/  ISETP.LT.AND P3, PT, R67, UR4, !P4 ;  /* 0x0000000443007c0c */ /* 0x002fe2000e761270 */
[----:B------:R-:W1:Y:S03]  /*4d720*/  LDCU UR4, c[0x0][0x39c] ;  /* 0x00007380ff0477ac */ /* 0x000e660008000800 */
[----:B------:R4:W-:Y:S01]  /*4d730*/  @P5 STG.E.U8 desc[UR14][R6.64], R8 ;  /* 0x0000000806005986 */ /* 0x0009e2000c10110e */
[----:B------:R-:W-:Y:S01]  /*4d740*/  ISETP.LT.AND P5, PT, R91, UR6, !P4 ;  /* 0x000000065b007c0c */ /* 0x000fe2000e7a1270 */
[----:B------:R-:W0:Y:S01]  /*4d750*/  LDCU UR6, c[0x0][0x39c] ;  /* 0x00007380ff0677ac */ /* 0x000e220008000800 */
[----:B----4-:R-:W-:Y:S01]  /*4d760*/  IADD3 R8, P6, PT, R4, R2, RZ ;  /* 0x0000000204087210 */ /* 0x010fe20007fde0ff */
[----:B------:R-:W-:-:S04]  /*4d770*/  IMAD.MOV.U32 R7, RZ, RZ, R13 ;  /* 0x000000ffff077224 */ /* 0x000fc800078e000d */
[----:B------:R-:W-:Y:S01]  /*4d780*/  IMAD.X R9, R5, 0x1, R71, P6 ;  /* 0x0000000105097824 */ /* 0x000fe200030e0647 */
[----:B------:R-:W-:Y:S02]  /*4d790*/  SHF.R.S32.HI R7, RZ, 0x8, R7 ;  /* 0x00000008ff077819 */ /* 0x000fe40000011407 */
[----:B------:R-:W-:-:S03]  /*4d7a0*/  IADD3 R6, P6, PT, R4, R68, RZ ;  /* 0x0000004404067210 */ /* 0x000fc60007fde0ff */
[----:B------:R4:W-:Y:S01]  /*4d7b0*/  @P3 STG.E.U8 desc[UR14][R8.64], R7 ;  /* 0x0000000708003986 */ /* 0x0009e2000c10110e */
[----:B------:R-:W-:Y:S02]  /*4d7c0*/  PRMT R24, R24, 0x9910, RZ ;  /* 0x0000991018187816 */ /* 0x000fe400000000ff */
[----:B0-----:R-:W-:Y:S01]  /*4d7d0*/  ISETP.LT.AND P3, PT, R66, UR10, !P0 ;  /* 0x0000000a42007c0c */ /* 0x001fe2000c761270 */
[----:B------:R-:W0:Y:S01]  /*4d7e0*/  LDCU UR10, c[0x0][0x398] ;  /* 0x00007300ff0a77ac */ /* 0x000e220008000800 */
[----:B----4-:R-:W-:Y:S01]  /*4d7f0*/  IMAD.X R7, R5, 0x1, R3, P6 ;  /* 0x0000000105077824 */ /* 0x010fe200030e0603 */
[----:B------:R-:W-:Y:S02]  /*4d800*/  SHF.R.S32.HI R8, RZ, 0x8, R10 ;  /* 0x00000008ff087819 */ /* 0x000fe4000001140a */
[----:B------:R-:W-:Y:S01]  /*4d810*/  ISETP.LT.AND P6, PT, R89, UR8, !P4 ;  /* 0x0000000859007c0c */ /* 0x000fe2000e7c1270 */
[----:B------:R-:W-:Y:S01]  /*4d820*/  VIADD R10, R88, 0x18 ;  /* 0x00000018580a7836 */ /* 0x000fe20000000000 */
[----:B------:R-:W-:Y:S01]  /*4d830*/  F2FP.SATFINITE.E4M3.F32.PACK_AB_MERGE_C R26, R27, R26, RZ ;  /* 0x0000001a1b1a723e */ /* 0x000fe200048070ff */
[----:B------:R4:W-:Y:S01]  /*4d840*/  @P5 STG.E.U8 desc[UR14][R6.64], R8 ;  /* 0x0000000806005986 */ /* 0x0009e2000c10110e */
[----:B------:R-:W0:Y:S01]  /*4d850*/  LDCU UR8, c[0x0][0x398] ;  /* 0x00007300ff0877ac */ /* 0x000e220008000800 */
[----:B----4-:R-:W-:Y:S01]  /*4d860*/  IADD3 R8, P4, PT, R4, R70, RZ ;  /* 0x0000004604087210 */ /* 0x010fe20007f9e0ff */
[----:B------:R-:W-:-:S02]  /*4d870*/  IMAD.MOV.U32 R7, RZ, RZ, R24 ;  /* 0x000000ffff077224 */ /* 0x000fc400078e0018 */
[----:B------:R-:W-:Y:S02]  /*4d880*/  VIADD R4, R4, UR28 ;  /* 0x0000001c04047c36 */ /* 0x000fe40008000000 */
[----:B------:R-:W-:Y:S01]  /*4d890*/  IMAD.X R9, R5, 0x1, R69, P4 ;  /* 0x0000000105097824 */ /* 0x000fe200020e0645 */
[----:B------:R-:W-:Y:S02]  /*4d8a0*/  SHF.R.S32.HI R7, RZ, 0x8, R7 ;  /* 0x00000008ff077819 */ /* 0x000fe40000011407 */
[----:B------:R-:W-:Y:S02]  /*4d8b0*/  SHF.R.S32.HI R5, RZ, 0x1f, R4 ;  /* 0x0000001fff057819 */ /* 0x000fe40000011404 */
[----:B------:R-:W-:Y:S02]  /*4d8c0*/  IADD3 R6, P5, PT, R4, R0, RZ ;  /* 0x0000000004067210 */ /* 0x000fe40007fbe0ff */
[----:B------:R-:W-:Y:S01]  /*4d8d0*/  ISETP.LT.AND P4, PT, R67, UR12, !P0 ;  /* 0x0000000c43007c0c */ /* 0x000fe2000c781270 */
[----:B------:R4:W-:Y:S01]  /*4d8e0*/  @P6 STG.E.U8 desc[UR14][R8.64], R7 ;  /* 0x0000000708006986 */ /* 0x0009e2000c10110e */
[----:B---3--:R-:W-:Y:S01]  /*4d8f0*/  F2FP.SATFINITE.E4M3.F32.PACK_AB_MERGE_C R12, R82, R81, RZ ;  /* 0x00000051520c723e */ /* 0x008fe200048070ff */
[----:B------:R-:W3:Y:S01]  /*4d900*/  LDCU UR12, c[0x0][0x398] ;  /* 0x00007300ff0c77ac */ /* 0x000ee20008000800 */
[----:B----4-:R-:W-:Y:S01]  /*4d910*/  IADD3 R8, P6, PT, R4, R2, RZ ;  /* 0x0000000204087210 */ /* 0x010fe20007fde0ff */
[----:B------:R-:W-:-:S04]  /*4d920*/  IMAD.X R7, R5, 0x1, R72, P5 ;  /* 0x0000000105077824 */ /* 0x000fc800028e0648 */
[----:B------:R-:W-:Y:S01]  /*4d930*/  IMAD.X R9, R5, 0x1, R71, P6 ;  /* 0x0000000105097824 */ /* 0x000fe200030e0647 */
[----:B------:R4:W-:Y:S01]  /*4d940*/  @P3 STG.E.U8 desc[UR14][R6.64], R14 ;  /* 0x0000000e06003986 */ /* 0x0009e2000c10110e */
[----:B------:R-:W-:Y:S01]  /*4d950*/  ISETP.LT.AND P5, PT, R91, UR16, !P0 ;  /* 0x000000105b007c0c */ /* 0x000fe2000c7a1270 */
[----:B------:R-:W0:Y:S01]  /*4d960*/  LDCU UR16, c[0x0][0x398] ;  /* 0x00007300ff1077ac */ /* 0x000e220008000800 */
[----:B------:R-:W-:Y:S01]  /*4d970*/  ISETP.LT.AND P0, PT, R89, UR18, !P0 ;  /* 0x0000001259007c0c */ /* 0x000fe2000c701270 */
[----:B------:R1:W-:Y:S01]  /*4d980*/  @P4 STG.E.U8 desc[UR14][R8.64], R15 ;  /* 0x0000000f08004986 */ /* 0x0003e2000c10110e */
[----:B----4-:R-:W-:Y:S01]  /*4d990*/  VIADD R7, R88, 0x19 ;  /* 0x0000001958077836 */ /* 0x010fe20000000000 */
[C---:B------:R-:W-:Y:S01]  /*4d9a0*/  IADD3 R6, P6, PT, R4.reuse, R68, RZ ;  /* 0x0000004404067210 */ /* 0x040fe20007fde0ff */
[----:B------:R-:W4:Y:S03]  /*4d9b0*/  LDCU UR18, c[0x0][0x398] ;  /* 0x00007300ff1277ac */ /* 0x000f260008000800 */
[----:B------:R-:W-:Y:S01]  /*4d9c0*/  ISETP.GE.AND P4, PT, R7, UR6, PT ;  /* 0x0000000607007c0c */ /* 0x000fe2000bf86270 */
[----:B------:R-:W-:Y:S01]  /*4d9d0*/  IMAD.X R7, R5, 0x1, R3, P6 ;  /* 0x0000000105077824 */ /* 0x000fe200030e0603 */
[----:B-1----:R-:W-:Y:S01]  /*4d9e0*/  IADD3 R8, P6, PT, R4, R70, RZ ;  /* 0x0000004604087210 */ /* 0x002fe20007fde0ff */
[----:B------:R-:W1:Y:S01]  /*4d9f0*/  LDCU UR6, c[0x0][0x398] ;  /* 0x00007300ff0677ac */ /* 0x000e620008000800 */
[----:B------:R-:W-:-:S03]  /*4da00*/  ISETP.GE.AND P3, PT, R10, UR4, PT ;  /* 0x000000040a007c0c */ /* 0x000fc6000bf66270 */
[----:B------:R-:W-:Y:S01]  /*4da10*/  IMAD.X R9, R5, 0x1, R69, P6 ;  /* 0x0000000105097824 */ /* 0x000fe200030e0645 */
[----:B------:R-:W-:Y:S01]  /*4da20*/  PRMT R10, R14, 0x9910, RZ ;  /* 0x000099100e0a7816 */ /* 0x000fe200000000ff */
[----:B------:R-:W-:Y:S01]  /*4da30*/  @P5 STG.E.U8 desc[UR14][R6.64], R11 ;  /* 0x0000000b06005986 */ /* 0x000fe2000c10110e */
[----:B--2---:R-:W-:-:S03]  /*4da40*/  F2FP.SATFINITE.E4M3.F32.PACK_AB_MERGE_C R13, R84, R83, RZ ;  /* 0x00000053540d723e */ /* 0x004fc600048070ff */
[----:B------:R2:W-:Y:S01]  /*4da50*/  @P0 STG.E.U8 desc[UR14][R8.64], R26 ;  /* 0x0000001a08000986 */ /* 0x0005e2000c10110e */
[----:B------:R-:W-:Y:S01]  /*4da60*/  VIADD R4, R4, UR28 ;  /* 0x0000001c04047c36 */ /* 0x000fe20008000000 */
[----:B------:R-:W0:Y:S02]  /*4da70*/  LDCU UR4, c[0x0][0x39c] ;  /* 0x00007380ff0477ac */ /* 0x000e240008000800 */
[----:B------:R-:W3:Y:S04]  /*4da80*/  LDL.LU R83, [R1+0x168] ;  /* 0x0001680001537983 */ /* 0x000ee80000300800 */
[----:B------:R-:W3:Y:S01]  /*4da90*/  LDL.LU R84, [R1+0x16c] ;  /* 0x00016c0001547983 */ /* 0x000ee20000300800 */
[----:B--2---:R-:W-:Y:S02]  /*4daa0*/  SHF.R.S32.HI R8, RZ, 0x8, R10 ;  /* 0x00000008ff087819 */ /* 0x004fe4000001140a */
[----:B------:R-:W-:-:S02]  /*4dab0*/  PRMT R10, R15, 0x9910, RZ ;  /* 0x000099100f0a7816 */ /* 0x000fc400000000ff */
[----:B------:R-:W-:Y:S02]  /*4dac0*/  F2FP.SATFINITE.E4M3.F32.PACK_AB_MERGE_C R15, R86, R85, RZ ;  /* 0x00000055560f723e */ /* 0x000fe400048070ff */
[----:B------:R-:W2:Y:S04]  /*4dad0*/  LDL.LU R85, [R1+0x68] ;  /* 0x0000680001557983 */ /* 0x000ea80000300800 */
[----:B------:R-:W2:Y:S01]  /*4dae0*/  LDL.LU R86, [R1+0x6c] ;  /* 0x00006c0001567983 */ /* 0x000ea20000300800 */
[----:B0-----:R-:W-:Y:S01]  /*4daf0*/  ISETP.LT.AND P5, PT, R66, UR8, !P2 ;  /* 0x0000000842007c0c */ /* 0x001fe2000d7a1270 */
[----:B------:R-:W0:Y:S01]  /*4db00*/  LDCU UR8, c[0x0][0x398] ;  /* 0x00007300ff0877ac */ /* 0x000e220008000800 */
[----:B------:R-:W-:Y:S01]  /*4db10*/  SHF.R.S32.HI R5, RZ, 0x1f, R4 ;  /* 0x0000001fff057819 */ /* 0x000fe20000011404 */
[----:B------:R-:W4:Y:S01]  /*4db20*/  LDL.LU R81, [R1+0x270] ;  /* 0x0002700001517983 */ /* 0x000f220000300800 */
[----:B------:R-:W-:-:S02]  /*4db30*/  IADD3 R6, P6, PT, R4, R0, RZ ;  /* 0x0000000004067210 */ /* 0x000fc40007fde0ff */
[----:B-1----:R-:W-:Y:S01]  /*4db40*/  ISETP.LT.AND P0, PT, R67, UR6, !P2 ;  /* 0x0000000643007c0c */ /* 0x002fe2000d701270 */
[----:B------:R-:W1:Y:S01]  /*4db50*/  LDCU UR6, c[0x0][0x398] ;  /* 0x00007300ff0677ac */ /* 0x000e620008000800 */
[----:B------:R-:W-:Y:S01]  /*4db60*/  SHF.R.S32.HI R10, RZ, 0x8, R10 ;  /* 0x00000008ff0a7819 */ /* 0x000fe2000001140a */
[----:B------:R-:W-:Y:S01]  /*4db70*/  IMAD.X R7, R5, 0x1, R72, P6 ;  /* 0x0000000105077824 */ /* 0x000fe200030e0648 */
[----:B------:R-:W-:Y:S01]  /*4db80*/  PRMT R11, R11, 0x9910, RZ ;  /* 0x000099100b0b7816 */ /* 0x000fe200000000ff */
[----:B------:R-:W4:Y:S04]  /*4db90*/  LDL.LU R82, [R1+0x274] ;  /* 0x0002740001527983 */ /* 0x000f280000300800 */
[----:B------:R0:W-:Y:S01]  /*4dba0*/  @P5 STG.E.U8 desc[UR14][R6.64], R8 ;  /* 0x0000000806005986 */ /* 0x0001e2000c10110e */
[----:B------:R-:W-:Y:S01]  /*4dbb0*/  ISETP.LT.AND P5, PT, R91, UR10, !P2 ;  /* 0x0000000a5b007c0c */ /* 0x000fe2000d7a1270 */
[----:B------:R-:W1:Y:S01]  /*4dbc0*/  LDCU UR10, c[0x0][0x398] ;  /* 0x00007300ff0a77ac */ /* 0x000e620008000800 */
[----:B0-----:R-:W-:Y:S01]  /*4dbd0*/  IADD3 R8, P6, PT, R4, R2, RZ ;  /* 0x0000000204087210 */ /* 0x001fe20007fde0ff */
[----:B------:R-:W-:-:S04]  /*4dbe0*/  VIADD R7, R88, 0x1a ;  /* 0x0000001a58077836 */ /* 0x000fc80000000000 */
[----:B------:R-:W-:Y:S01]  /*4dbf0*/  IMAD.X R9, R5, 0x1, R71, P6 ;  /* 0x0000000105097824 */ /* 0x000fe200030e0647 */
[----:B------:R-:W-:-:S04]  /*4dc00*/  IADD3 R6, P6, PT, R4, R68, RZ ;  /* 0x0000004404067210 */ /* 0x000fc80007fde0ff */
[----:B------:R0:W-:Y:S01]  /*4dc10*/  @P0 STG.E.U8 desc[UR14][R8.64], R10 ;  /* 0x0000000a08000986 */ /* 0x0001e2000c10110e */
[----:B------:R-:W-:Y:S01]  /*4dc20*/  ISETP.GE.AND P0, PT, R7, UR4, PT ;  /* 0x0000000407007c0c */ /* 0x000fe2000bf06270 */
[----:B------:R-:W-:Y:S01]  /*4dc30*/  IMAD.X R7, R5, 0x1, R3, P6 ;  /* 0x0000000105077824 */ /* 0x000fe200030e0603 */
[----:B------:R-:W-:Y:S01]  /*4dc40*/  ISETP.LT.AND P2, PT, R89, UR8, !P2 ;  /* 0x0000000859007c0c */ /* 0x000fe2000d741270 */
[----:B------:R-:W1:Y:S01]  /*4dc50*/  LDCU UR8, c[0x0][0x398] ;  /* 0x00007300ff0877ac */ /* 0x000e620008000800 */
[----:B-----5:R-:W-:Y:S01]  /*4dc60*/  F2FP.SATFINITE.E4M3.F32.PACK_AB_MERGE_C R14, R80, R79, RZ ;  /* 0x0000004f500e723e */ /* 0x020fe200048070ff */
[----:B------:R-:W5:Y:S01]  /*4dc70*/  LDCU UR4, c[0x0][0x39c] ;  /* 0x00007380ff0477ac */ /* 0x000f620008000800 */
[----:B0-----:R-:W-:-:S05]  /*4dc80*/  SHF.R.S32.HI R8, RZ, 0x8, R11 ;  /* 0x00000008ff087819 */ /* 0x001fca000001140b */
[----:B------:R0:W-:Y:S01]  /*4dc90*/  @P5 STG.E.U8 desc[UR14][R6.64], R8 ;  /* 0x0000000806005986 */ /* 0x0001e2000c10110e */
[----:B-1----:R-:W-:Y:S01]  /*4dca0*/  ISETP.LT.AND P5, PT, R66, UR6, !P3 ;  /* 0x0000000642007c0c */ /* 0x002fe2000dfa1270 */
[----:B------:R-:W1:Y:S01]  /*4dcb0*/  LDCU UR6, c[0x0][0x398] ;  /* 0x00007300ff0677ac */ /* 0x000e620008000800 */
[----:B------:R-:W-:Y:S02]  /*4dcc0*/  PRMT R11, R26, 0x9910, RZ ;  /* 0x000099101a0b7816 */ /* 0x000fe400000000ff */
[C---:B0-----:R-:W-:Y:S01]  /*4dcd0*/  IADD3 R8, P6, PT, R4.reuse, R70, RZ ;  /* 0x0000004604087210 */ /* 0x041fe20007fde0ff */
[----:B------:R-:W-:-:S04]  /*4dce0*/  VIADD R4, R4, UR28 ;  /* 0x0000001c04047c36 */ /* 0x000fc80008000000 */
[----:B------:R-:W-:Y:S01]  /*4dcf0*/  IMAD.X R9, R5, 0x1, R69, P6 ;  /* 0x0000000105097824 */ /* 0x000fe200030e0645 */
[----:B------:R-:W-:Y:S02]  /*4dd00*/  SHF.R.S32.HI R10, RZ, 0x1f, R4 ;  /* 0x0000001fff0a7819 */ /* 0x000fe40000011404 */
[----:B------:R-:W-:Y:S02]  /*4dd10*/  IADD3 R6, P6, PT, R4, R0, RZ ;  /* 0x0000000004067210 */ /* 0x000fe40007fde0ff */
[----:B------:R-:W-:-:S03]  /*4dd20*/  SHF.R.S32.HI R11, RZ, 0x8, R11 ;  /* 0x00000008ff0b7819 */ /* 0x000fc6000001140b */
[----:B------:R-:W-:Y:S02]  /*4dd30*/  IMAD.X R7, R10, 0x1, R72, P6 ;  /* 0x000000010a077824 */ /* 0x000fe400030e0648 */
[----:B------:R0:W-:Y:S01]  /*4dd40*/  @P2 STG.E.U8 desc[UR14][R8.64], R11 ;  /* 0x0000000b08002986 */ /* 0x0001e2000c10110e */
[----:B------:R-:W-:Y:S01]  /*4dd50*/  ISETP.LT.AND P2, PT, R67, UR10, !P3 ;  /* 0x0000000a43007c0c */ /* 0x000fe2000df41270 */
[----:B------:R-:W-:Y:S01]  /*4dd60*/  VIADD R5, R88, 0x1b ;  /* 0x0000001b58057836 */ /* 0x000fe20000000000 */
[----:B------:R-:W1:Y:S01]  /*4dd70*/  LDCU UR10, c[0x0][0x398] ;  /* 0x00007300ff0a77ac */ /* 0x000e620008000800 */
[----:B------:R5:W-:Y:S01]  /*4dd80*/  @P5 STG.E.U8 desc[UR14][R6.64], R14 ;  /* 0x0000000e06005986 */ /* 0x000be2000c10110e */
[----:B------:R-:W-:Y:S01]  /*4dd90*/  ISETP.LT.AND P5, PT, R91, UR8, !P3 ;  /* 0x000000085b007c0c */ /* 0x000fe2000dfa1270 */
[----:B------:R-:W1:Y:S01]  /*4dda0*/  LDCU UR8, c[0x0][0x398] ;  /* 0x00007300ff0877ac */ /* 0x000e620008000800 */
[----:B0-----:R-:W-:-:S05]  /*4ddb0*/  IADD3 R8, P6, PT, R4, R2, RZ ;  /* 0x0000000204087210 */ /* 0x001fca0007fde0ff */
[----:B------:R-:W-:Y:S01]  /*4ddc0*/  IMAD.X R9, R10, 0x1, R71, P6 ;  /* 0x000000010a097824 */ /* 0x000fe200030e0647 */
[----:B-----5:R-:W-:-:S04]  /*4ddd0*/  IADD3 R6, P6, PT, R4, R68, RZ ;  /* 0x0000004404067210 */ /* 0x020fc80007fde0ff */
[----:B------:R0:W-:Y:S01]  /*4dde0*/  @P2 STG.E.U8 desc[UR14][R8.64], R12 ;  /* 0x0000000c08002986 */ /* 0x0001e2000c10110e */
[----:B------:R-:W-:Y:S01]  /*4ddf0*/  IMAD.X R7, R10, 0x1, R3, P6 ;  /* 0x000000010a077824 */ /* 0x000fe200030e0603 */
[----:B------:R-:W-:Y:S01]  /*4de00*/  ISETP.GE.AND P2, PT, R5, UR4, PT ;  /* 0x0000000405007c0c */ /* 0x000fe2000bf46270 */
[----:B------:R-:W5:Y:S01]  /*4de10*/  LDCU UR4, c[0x0][0x398] ;  /* 0x00007300ff0477ac */ /* 0x000f620008000800 */
[----:B-1----:R-:W-:Y:S01]  /*4de20*/  ISETP.LT.AND P3, PT, R89, UR6, !P3 ;  /* 0x0000000659007c0c */ /* 0x002fe2000df61270 */
[----:B------:R-:W-:Y:S01]  /*4de30*/  VIADD R5, R4, UR28 ;  /* 0x0000001c04057c36 */ /* 0x000fe20008000000 */
[----:B------:R1:W-:Y:S01]  /*4de40*/  @P5 STG.E.U8 desc[UR14][R6.64], R13 ;  /* 0x0000000d06005986 */ /* 0x0003e2000c10110e */
[----:B------:R-:W-:Y:S01]  /*4de50*/  ISETP.LT.AND P5, PT, R66, UR8, !P4 ;  /* 0x0000000842007c0c */ /* 0x000fe2000e7a1270 */
[----:B------:R-:W2:Y:S01]  /*4de60*/  LDCU UR6, c[0x0][0x398] ;  /* 0x00007300ff0677ac */ /* 0x000ea20008000800 */
[----:B0-----:R-:W-:Y:S01]  /*4de70*/  IADD3 R8, P6, PT, R4, R70, RZ ;  /* 0x0000004604087210 */ /* 0x001fe20007fde0ff */
[----:B------:R-:W0:Y:S01]  /*4de80*/  LDCU UR8, c[0x0][0x398] ;  /* 0x00007300ff0877ac */ /* 0x000e220008000800 */
[----:B------:R-:W-:-:S03]  /*4de90*/  SHF.R.S32.HI R11, RZ, 0x1f, R5 ;  /* 0x0000001fff0b7819 */ /* 0x000fc60000011405 */
[----:B------:R-:W-:Y:S01]  /*4dea0*/  IMAD.X R9, R10, 0x1, R69, P6 ;  /* 0x000000010a097824 */ /* 0x000fe200030e0645 */
[----:B-1----:R-:W-:Y:S02]  /*4deb0*/  IADD3 R6, P6, PT, R5, R0, RZ ;  /* 0x0000000005067210 */ /* 0x002fe40007fde0ff */
[----:B------:R-:W-:Y:S02]  /*4dec0*/  PRMT R4, R14, 0x9910, RZ ;  /* 0x000099100e047816 */ /* 0x000fe400000000ff */
[----:B------:R-:W-:Y:S01]  /*4ded0*/  F2FP.SATFINITE.E4M3.F32.PACK_AB_MERGE_C R28, R29, R28, RZ ;  /* 0x0000001c1d1c723e */ /* 0x000fe200048070ff */
[----:B------:R-:W-:Y:S01]  /*4dee0*/  IMAD.X R7, R11, 0x1, R72, P6 ;  /* 0x000000010b077824 */ /* 0x000fe200030e0648 */
[----:B------:R-:W-:-:S03]  /*4def0*/  SHF.R.S32.HI R4, RZ, 0x8, R4 ;  /* 0x00000008ff047819 */ /* 0x000fc60000011404 */
[----:B------:R1:W-:Y:S01]  /*4df00*/  @P3 STG.E.U8 desc[UR14][R8.64], R28 ;  /* 0x0000001c08003986 */ /* 0x0003e2000c10110e */
[----:B------:R-:W-:Y:S01]  /*4df10*/  ISETP.LT.AND P3, PT, R91, UR10, !P4 ;  /* 0x0000000a5b007c0c */ /* 0x000fe2000e761270 */
[----:B------:R-:W0:Y:S02]  /*4df20*/  LDCU UR10, c[0x0][0x398] ;  /* 0x00007300ff0a77ac */ /* 0x000e240008000800 */
[----:B------:R0:W-:Y:S01]  /*4df30*/  @P5 STG.E.U8 desc[UR14][R6.64], R4 ;  /* 0x0000000406005986 */ /* 0x0001e2000c10110e */
[----:B-----5:R-:W-:Y:S01]  /*4df40*/  ISETP.LT.AND P5, PT, R67, UR4, !P4 ;  /* 0x0000000443007c0c */ /* 0x020fe2000e7a1270 */
[----:B------:R-:W5:Y:S01]  /*4df50*/  LDCU UR4, c[0x0][0x39c] ;  /* 0x00007380ff0477ac */ /* 0x000f620008000800 */
[----:B-1----:R-:W-:Y:S02]  /*4df60*/  IADD3 R8, P6, PT, R5, R2, RZ ;  /* 0x0000000205087210 */ /* 0x002fe40007fde0ff */
[----:B------:R-:W-:-:S03]  /*4df70*/  PRMT R10, R12, 0x9910, RZ ;  /* 0x000099100c0a7816 */ /* 0x000fc600000000ff */
[----:B------:R-:W-:Y:S01]  /*4df80*/  IMAD.X R9, R11, 0x1, R71, P6 ;  /* 0x000000010b097824 */ /* 0x000fe200030e0647 */
[----:B0-----:R-:W-:Y:S02]  /*4df90*/  IADD3 R6, P6, PT, R5, R68, RZ ;  /* 0x0000004405067210 */ /* 0x001fe40007fde0ff */
[----:B------:R-:W-:Y:S02]  /*4dfa0*/  PRMT R4, R13, 0x9910, RZ ;  /* 0x000099100d047816 */ /* 0x000fe400000000ff */
[----:B------:R-:W-:Y:S01]  /*4dfb0*/  SHF.R.S32.HI R10, RZ, 0x8, R10 ;  /* 0x00000008ff0a7819 */ /* 0x000fe2000001140a */
[----:B------:R-:W-:Y:S01]  /*4dfc0*/  IMAD.X R7, R11, 0x1, R3, P6 ;  /* 0x000000010b077824 */ /* 0x000fe200030e0603 */
[----:B------:R-:W-:-:S03]  /*4dfd0*/  SHF.R.S32.HI R4, RZ, 0x8, R4 ;  /* 0x00000008ff047819 */ /* 0x000fc60000011404 */
[----:B------:R0:W-:Y:S04]  /*4dfe0*/  @P5 STG.E.U8 desc[UR14][R8.64], R10 ;  /* 0x0000000a08005986 */ /* 0x0001e8000c10110e */
[----:B------:R1:W-:Y:S01]  /*4dff0*/  @P3 STG.E.U8 desc[UR14][R6.64], R4 ;  /* 0x0000000406003986 */ /* 0x0003e2000c10110e */
[C---:B0-----:R-:W-:Y:S01]  /*4e000*/  IADD3 R10, P3, PT, R5.reuse, R70, RZ ;  /* 0x00000046050a7210 */ /* 0x041fe20007f7e0ff */
[----:B-1----:R-:W-:-:S04]  /*4e010*/  VIADD R4, R5, UR28 ;  /* 0x0000001c05047c36 */ /* 0x002fc80008000000 */
[----:B------:R-:W-:Y:S01]  /*4e020*/  IMAD.X R11, R11, 0x1, R69, P3 ;  /* 0x000000010b0b7824 */ /* 0x000fe200018e0645 */
[----:B------:R-:W-:Y:S02]  /*4e030*/  SHF.R.S32.HI R5, RZ, 0x1f, R4 ;  /* 0x0000001fff057819 */ /* 0x000fe40000011404 */
[----:B------:R-:W-:Y:S01]  /*4e040*/  IADD3 R8, P3, PT, R4, R0, RZ ;  /* 0x0000000004087210 */ /* 0x000fe20007f7e0ff */
[----:B------:R-:W-:-:S04]  /*4e050*/  VIADD R12, R88, 0x1c ;  /* 0x0000001c580c7836 */ /* 0x000fc80000000000 */
[----:B------:R-:W-:Y:S01]  /*4e060*/  IMAD.X R9, R5, 0x1, R72, P3 ;  /* 0x0000000105097824 */ /* 0x000fe200018e0648 */
[----:B------:R-:W-:-:S05]  /*4e070*/  IADD3 R6, P3, PT, R4, R2, RZ ;  /* 0x0000000204067210 */ /* 0x000fca0007f7e0ff */
[----:B------:R-:W-:Y:S01]  /*4e080*/  IMAD.X R7, R5, 0x1, R71, P3 ;  /* 0x0000000105077824 */ /* 0x000fe200018e0647 */
[----:B-----5:R-:W-:Y:S01]  /*4e090*/  ISETP.GE.AND P3, PT, R12, UR4, PT ;  /* 0x000000040c007c0c */ /* 0x020fe2000bf66270 */
[----:B------:R-:W0:Y:S01]  /*4e0a0*/  LDCU UR4, c[0x0][0x398] ;  /* 0x00007300ff0477ac */ /* 0x000e220008000800 */
[----:B---3--:R-:W-:Y:S02]  /*4e0b0*/  F2FP.SATFINITE.E4M3.F32.PACK_AB_MERGE_C R14, R84, R83, RZ ;  /* 0x00000053540e723e */ /* 0x008fe400048070ff */
[----:B------:R-:W3:Y:S04]  /*4e0c0*/  LDL.LU R83, [R1+0x170] ;  /* 0x0001700001537983 */ /* 0x000ee80000300800 */
[----:B------:R-:W3:Y:S01]  /*4e0d0*/  LDL.LU R84, [R1+0x174] ;  /* 0x0001740001547983 */ /* 0x000ee20000300800 */
[----:B--2---:R-:W-:-:S03]  /*4e0e0*/  F2FP.SATFINITE.E4M3.F32.PACK_AB_MERGE_C R12, R86, R85, RZ ;  /* 0x00000055560c723e */ /* 0x004fc600048070ff */
[----:B------:R-:W2:Y:S04]  /*4e0f0*/  LDL.LU R85, [R1+0x70] ;  /* 0x0000700001557983 */ /* 0x000ea80000300800 */
[----:B------:R-:W2:Y:S01]  /*4e100*/  LDL.LU R86, [R1+0x74] ;  /* 0x0000740001567983 */ /* 0x000ea20000300800 */
[----:B------:R-:W-:Y:S01]  /*4e110*/  ISETP.LT.AND P4, PT, R89, UR6, !P4 ;  /* 0x0000000659007c0c */ /* 0x000fe2000e781270 */
[----:B------:R-:W1:Y:S01]  /*4e120*/  LDCU UR6, c[0x0][0x39c] ;  /* 0x00007380ff0677ac */ /* 0x000e620008000800 */
[----:B------:R-:W-:Y:S02]  /*4e130*/  ISETP.LT.AND P5, PT, R66, UR8, !P0 ;  /* 0x0000000842007c0c */ /* 0x000fe4000c7a1270 */
[----:B------:R-:W-:Y:S01]  /*4e140*/  PRMT R13, R28, 0x9910, RZ ;  /* 0x000099101c0d7816 */ /* 0x000fe200000000ff */
[----:B------:R-:W5:Y:S01]  /*4e150*/  LDCU UR8, c[0x0][0x398] ;  /* 0x00007300ff0877ac */ /* 0x000f620008000800 */
[----:B------:R-:W-:-:S02]  /*4e160*/  ISETP.LT.AND P6, PT, R67, UR12, !P0 ;  /* 0x0000000c43007c0c */ /* 0x000fc4000c7c1270 */
[----:B------:R-:W-:Y:S01]  /*4e170*/  SHF.R.S32.HI R13, RZ, 0x8, R13 ;  /* 0x00000008ff0d7819 */ /* 0x000fe2000001140d */
[----:B------:R-:W0:Y:S04]  /*4e180*/  LDCU UR12, c[0x0][0x398] ;  /* 0x00007300ff0c77ac */ /* 0x000e280008000800 */
[----:B------:R-:W-:Y:S01]  /*4e190*/  @P4 STG.E.U8 desc[UR14][R10.64], R13 ;  /* 0x0000000d0a004986 */ /* 0x000fe2000c10110e */
[----:B------:R-:W-:Y:S01]  /*4e1a0*/  ISETP.LT.AND P4, PT, R89, UR16, !P0 ;  /* 0x0000001059007c0c */ /* 0x000fe2000c781270 */
[----:B------:R-:W0:Y:S02]  /*4e1b0*/  LDCU UR16, c[0x0][0x398] ;  /* 0x00007300ff1077ac */ /* 0x000e240008000800 */
[----:B------:R1:W-:Y:S01]  /*4e1c0*/  @P5 STG.E.U8 desc[UR14][R8.64], R15 ;  /* 0x0000000f08005986 */ /* 0x0003e2000c10110e */
[----:B------:R-:W-:Y:S01]  /*4e1d0*/  ISETP.LT.AND P5, PT, R91, UR10, !P0 ;  /* 0x0000000a5b007c0c */ /* 0x000fe2000c7a1270 */
[----:B------:R-:W0:Y:S02]  /*4e1e0*/  LDCU UR10, c[0x0][0x398] ;  /* 0x00007300ff0a77ac */ /* 0x000e240008000800 */
[----:B------:R4:W-:Y:S01]  /*4e1f0*/  @P6 STG.E.U8 desc[UR14][R6.64], R14 ;  /* 0x0000000e06006986 */ /* 0x0009e2000c10110e */
[----:B-1----:R-:W-:Y:S01]  /*4e200*/  IADD3 R8, P0, PT, R4, R68, RZ ;  /* 0x0000004404087210 */ /* 0x002fe20007f1e0ff */
[----:B----4-:R-:W-:Y:S01]  /*4e210*/  VIADD R7, R88, 0x1d ;  /* 0x0000001d58077836 */ /* 0x010fe20000000000 */
[----:B------:R-:W-:-:S03]  /*4e220*/  IADD3 R6, P6, PT, R4, R70, RZ ;  /* 0x0000004604067210 */ /* 0x000fc60007fde0ff */
[----:B------:R-:W-:Y:S02]  /*4e230*/  IMAD.X R9, R5, 0x1, R3, P0 ;  /* 0x0000000105097824 */ /* 0x000fe400000e0603 */
[----:B------:R-:W-:Y:S01]  /*4e240*/  VIADD R4, R4, UR28 ;  /* 0x0000001c04047c36 */ /* 0x000fe20008000000 */
[----:B------:R-:W-:Y:S01]  /*4e250*/  ISETP.GE.AND P0, PT, R7, UR6, PT ;  /* 0x0000000607007c0c */ /* 0x000fe2000bf06270 */
[----:B------:R-:W-:Y:S01]  /*4e260*/  IMAD.X R7, R5, 0x1, R69, P6 ;  /* 0x0000000105077824 */ /* 0x000fe200030e0645 */
[----:B------:R-:W-:Y:S01]  /*4e270*/  F2FP.SATFINITE.E4M3.F32.PACK_AB_MERGE_C R30, R31, R30, RZ ;  /* 0x0000001e1f1e723e */ /* 0x000fe200048070ff */
[----:B------:R1:W-:Y:S01]  /*4e280*/  @P5 STG.E.U8 desc[UR14][R8.64], R12 ;  /* 0x0000000c08005986 */ /* 0x0003e2000c10110e */
[----:B------:R-:W-:Y:S01]  /*4e290*/  SHF.R.S32.HI R5, RZ, 0x1f, R4 ;  /* 0x0000001fff057819 */ /* 0x000fe20000011404 */
[----:B------:R-:W4:Y:S01]  /*4e2a0*/  LDCU UR6, c[0x0][0x398] ;  /* 0x00007300ff0677ac */ /* 0x000f220008000800 */
[----:B0-----:R-:W-:Y:S01]  /*4e2b0*/  ISETP.LT.AND P5, PT, R66, UR4, !P2 ;  /* 0x0000000442007c0c */ /* 0x001fe2000d7a1270 */
[----:B------:R0:W-:Y:S01]  /*4e2c0*/  @P4 STG.E.U8 desc[UR14][R6.64], R30 ;  /* 0x0000001e06004986 */ /* 0x0001e2000c10110e */
[----:B-----5:R-:W-:Y:S01]  /*4e2d0*/  ISETP.LT.AND P4, PT, R67, UR8, !P2 ;  /* 0x0000000843007c0c */ /* 0x020fe2000d781270 */
[----:B------:R-:W5:Y:S01]  /*4e2e0*/  LDCU UR8, c[0x0][0x398] ;  /* 0x00007300ff0877ac */ /* 0x000f620008000800 */
[----:B------:R-:W-:-:S02]  /*4e2f0*/  PRMT R11, R15, 0x9910, RZ ;  /* 0x000099100f0b7816 */ /* 0x000fc400000000ff */
[----:B------:R-:W-:Y:S01]  /*4e300*/  PRMT R10, R14, 0x9910, RZ ;  /* 0x000099100e0a7816 */ /* 0x000fe200000000ff */
[----:B------:R-:W2:Y:S01]  /*4e310*/  LDCU UR4, c[0x0][0x39c] ;  /* 0x00007380ff0477ac */ /* 0x000ea20008000800 */
[----:B-1----:R-:W-:-:S05]  /*4e320*/  IADD3 R8, P6, PT, R4, R0, RZ ;  /* 0x0000000004087210 */ /* 0x002fca0007fde0ff */
[C---:B------:R-:W-:Y:S01]  /*4e330*/  IMAD.X R9, R5.reuse, 0x1, R72, P6 ;  /* 0x0000000105097824 */ /* 0x040fe200030e0648 */
[----:B0-----:R-:W-:Y:S02]  /*4e340*/  IADD3 R6, P6, PT, R4, R2, RZ ;  /* 0x0000000204067210 */ /* 0x001fe40007fde0ff */
[----:B------:R-:W-:Y:S02]  /*4e350*/  SHF.R.S32.HI R11, RZ, 0x8, R11 ;  /* 0x00000008ff0b7819 */ /* 0x000fe4000001140b */
[----:B------:R-:W-:Y:S01]  /*4e360*/  SHF.R.S32.HI R10, RZ, 0x8, R10 ;  /* 0x00000008ff0a7819 */ /* 0x000fe2000001140a */
[----:B------:R-:W-:Y:S02]  /*4e370*/  IMAD.X R7, R5, 0x1, R71, P6 ;  /* 0x0000000105077824 */ /* 0x000fe400030e0647 */
[----:B------:R-:W-:Y:S04]  /*4e380*/  @P5 STG.E.U8 desc[UR14][R8.64], R11 ;  /* 0x0000000b08005986 */ /* 0x000fe8000c10110e */
[----:B------:R0:W-:Y:S01]  /*4e390*/  @P4 STG.E.U8 desc[UR14][R6.64], R10 ;  /* 0x0000000a06004986 */ /* 0x0001e2000c10110e */
[----:B----4-:R-:W-:Y:S01]  /*4e3a0*/  ISETP.LT.AND P4, PT, R91, UR6, !P2 ;  /* 0x000000065b007c0c */ /* 0x010fe2000d781270 */
[----:B------:R-:W1:Y:S01]  /*4e3b0*/  LDCU UR6, c[0x0][0x39c] ;  /* 0x00007380ff0677ac */ /* 0x000e620008000800 */
[----:B------:R-:W-:-:S02]  /*4e3c0*/  ISETP.LT.AND P2, PT, R89, UR10, !P2 ;  /* 0x0000000a59007c0c */ /* 0x000fc4000d741270 */
[----:B------:R-:W-:Y:S01]  /*4e3d0*/  PRMT R13, R12, 0x9910, RZ ;  /* 0x000099100c0d7816 */ /* 0x000fe200000000ff */
[----:B------:R-:W4:Y:S01]  /*4e3e0*/  LDCU UR10, c[0x0][0x398] ;  /* 0x00007300ff0a77ac */ /* 0x000f220008000800 */
[----:B0-----:R-:W-:Y:S02]  /*4e3f0*/  IADD3 R10, P6, PT, R4, R68, RZ ;  /* 0x00000044040a7210 */ /* 0x001fe40007fde0ff */
[----:B------:R-:W-:-:S03]  /*4e400*/  PRMT R12, R30, 0x9910, RZ ;  /* 0x000099101e0c7816 */ /* 0x000fc600000000ff */
[C---:B------:R-:W-:Y:S01]  /*4e410*/  IMAD.X R11, R5.reuse, 0x1, R3, P6 ;  /* 0x00000001050b7824 */ /* 0x040fe200030e0603 */
[----:B------:R-:W-:Y:S02]  /*4e420*/  IADD3 R8, P6, PT, R4, R70, RZ ;  /* 0x0000004604087210 */ /* 0x000fe40007fde0ff */
[----:B------:R-:W-:Y:S02]  /*4e430*/  SHF.R.S32.HI R13, RZ, 0x8, R13 ;  /* 0x00000008ff0d7819 */ /* 0x000fe4000001140d */
[----:B------:R-:W-:Y:S01]  /*4e440*/  SHF.R.S32.HI R12, RZ, 0x8, R12 ;  /* 0x00000008ff0c7819 */ /* 0x000fe2000001140c */
[----:B------:R-:W-:Y:S01]  /*4e450*/  IMAD.X R9, R5, 0x1, R69, P6 ;  /* 0x0000000105097824 */ /* 0x000fe200030e0645 */
[----:B------:R-:W-:Y:S01]  /*4e460*/  F2FP.SATFINITE.E4M3.F32.PACK_AB_MERGE_C R14, R82, R81, RZ ;  /* 0x00000051520e723e */ /* 0x000fe200048070ff */
[----:B------:R-:W-:Y:S04]  /*4e470*/  @P4 STG.E.U8 desc[UR14][R10.64], R13 ;  /* 0x0000000d0a004986 */ /* 0x000fe8000c10110e */
[----:B------:R3:W-:Y:S04]  /*4e480*/  @P2 STG.E.U8 desc[UR14][R8.64], R12 ;  /* 0x0000000c08002986 */ /* 0x0007e8000c10110e */
[----:B------:R-:W4:Y:S04]  /*4e490*/  LDL.LU R81, [R1+0x278] ;  /* 0x0002780001517983 */ /* 0x000f280000300800 */
[----:B------:R-:W4:Y:S01]  /*4e4a0*/  LDL.LU R82, [R1+0x27c] ;  /* 0x00027c0001527983 */ /* 0x000f220000300800 */
[----:B---3--:R-:W-:-:S03]  /*4e4b0*/  F2FP.SATFINITE.E4M3.F32.PACK_AB_MERGE_C R12, R84, R83, RZ ;  /* 0x00000053540c723e */ /* 0x008fc600048070ff */
[----:B------:R-:W3:Y:S04]  /*4e4c0*/  LDL.LU R83, [R1+0x178] ;  /* 0x0001780001537983 */ /* 0x000ee80000300800 */
[----:B------:R-:W3:Y:S01]  /*4e4d0*/  LDL.LU R84, [R1+0x17c] ;  /* 0x00017c0001547983 */ /* 0x000ee20000300800 */
[----:B--2---:R-:W-:-:S03]  /*4e4e0*/  F2FP.SATFINITE.E4M3.F32.PACK_AB_MERGE_C R11, R86, R85, RZ ;  /* 0x00000055560b723e */ /* 0x004fc600048070ff */
[----:B------:R-:W2:Y:S04]  /*4e4f0*/  LDL.LU R85, [R1+0x78] ;  /* 0x0000780001557983 */ /* 0x000ea80000300800 */
[----:B------:R-:W2:Y:S01]  /*4e500*/  LDL.LU R86, [R1+0x7c] ;  /* 0x00007c0001567983 */ /* 0x000ea20000300800 */
[----:B------:R-:W-:Y:S01]  /*4e510*/  VIADD R6, R4, UR28 ;  /* 0x0000001c04067c36 */ /* 0x000fe20008000000 */
[----:B------:R-:W-:Y:S01]  /*4e520*/  ISETP.LT.AND P5, PT, R66, UR12, !P3 ;  /* 0x0000000c42007c0c */ /* 0x000fe2000dfa1270 */
[----:B------:R-:W-:Y:S01]  /*4e530*/  VIADD R10, R88, 0x1f ;  /* 0x0000001f580a7836 */ /* 0x000fe20000000000 */
[----:B-----5:R-:W-:Y:S01]  /*4e540*/  ISETP.LT.AND P2, PT, R67, UR8, !P3 ;  /* 0x0000000843007c0c */ /* 0x020fe2000df41270 */
[----:B------:R-:W0:Y:S01]  /*4e550*/  LDCU UR8, c[0x0][0x398] ;  /* 0x00007300ff0877ac */ /* 0x000e220008000800 */
[----:B------:R-:W-:Y:S01]  /*4e560*/  SHF.R.S32.HI R7, RZ, 0x1f, R6 ;  /* 0x0000001fff077819 */ /* 0x000fe20000011406 */
[----:B------:R-:W5:Y:S01]  /*4e570*/  LDL.LU R77, [R1+0x280] ;  /* 0x00028000014d7983 */ /* 0x000f620000300800 */
[C---:B------:R-:W-:Y:S01]  /*4e580*/  IADD3 R4, P6, PT, R6.reuse, R0, RZ ;  /* 0x0000000006047210 */ /* 0x040fe20007fde0ff */
[----:B------:R-:W0:Y:S01]  /*4e590*/  LDCU UR12, c[0x0][0x398] ;  /* 0x00007300ff0c77ac */ /* 0x000e220008000800 */
[----:B------:R-:W-:Y:S01]  /*4e5a0*/  F2FP.SATFINITE.E4M3.F32.PACK_AB_MERGE_C R32, R33, R32, RZ ;  /* 0x000000202120723e */ /* 0x000fe200048070ff */
[----:B------:R-:W5:Y:S02]  /*4e5b0*/  LDL.LU R78, [R1+0x284] ;  /* 0x00028400014e7983 */ /* 0x000f640000300800 */
[----:B------:R-:W-:Y:S01]  /*4e5c0*/  IMAD.X R5, R7, 0x1, R72, P6 ;  /* 0x0000000107057824 */ /* 0x000fe200030e0648 */
[----:B------:R-:W-:Y:S01]  /*4e5d0*/  IADD3 R8, P6, PT, R6, R2, RZ ;  /* 0x0000000206087210 */ /* 0x000fe20007fde0ff */
[----:B------:R-:W5:Y:S04]  /*4e5e0*/  LDL.LU R79, [R1+0x180] ;  /* 0x00018000014f7983 */ /* 0x000f680000300800 */
[----:B------:R0:W-:Y:S01]  /*4e5f0*/  @P5 STG.E.U8 desc[UR14][R4.64], R14 ;  /* 0x0000000e04005986 */ /* 0x0001e2000c10110e */
[----:B------:R-:W-:Y:S01]  /*4e600*/  ISETP.LT.AND P5, PT, R91, UR16, !P3 ;  /* 0x000000105b007c0c */ /* 0x000fe2000dfa1270 */
[----:B------:R-:W-:Y:S01]  /*4e610*/  IMAD.X R9, R7, 0x1, R71, P6 ;  /* 0x0000000107097824 */ /* 0x000fe200030e0647 */
[----:B------:R-:W1:Y:S01]  /*4e620*/  LDCU UR16, c[0x0][0x398] ;  /* 0x00007300ff1077ac */ /* 0x000e620008000800 */
[----:B------:R-:W5:Y:S01]  /*4e630*/  LDL.LU R80, [R1+0x184] ;  /* 0x0001840001507983 */ /* 0x000f620000300800 */
[----:B0-----:R-:W-:-:S05]  /*4e640*/  VIADD R4, R88, 0x1e ;  /* 0x0000001e58047836 */ /* 0x001fca0000000000 */
[----:B------:R-:W-:Y:S01]  /*4e650*/  ISETP.GE.AND P4, PT, R4, UR4, PT ;  /* 0x0000000404007c0c */ /* 0x000fe2000bf86270 */
[----:B------:R0:W-:Y:S01]  /*4e660*/  @P2 STG.E.U8 desc[UR14][R8.64], R12 ;  /* 0x0000000c08002986 */ /* 0x0001e2000c10110e */
[C---:B------:R-:W-:Y:S01]  /*4e670*/  IADD3 R4, P6, PT, R6.reuse, R68, RZ ;  /* 0x0000004406047210 */ /* 0x040fe20007fde0ff */
[----:B------:R-:W2:Y:S04]  /*4e680*/  LDCU UR4, c[0x0][0x398] ;  /* 0x00007300ff0477ac */ /* 0x000ea80008000800 */
[----:B------:R-:W-:Y:S01]  /*4e690*/  IMAD.X R5, R7, 0x1, R3, P6 ;  /* 0x0000000107057824 */ /* 0x000fe200030e0603 */
[----:B------:R-:W-:Y:S01]  /*4e6a0*/  ISETP.LT.AND P3, PT, R89, UR8, !P3 ;  /* 0x0000000859007c0c */ /* 0x000fe2000df61270 */
[----:B------:R-:W2:Y:S03]  /*4e6b0*/  LDCU UR8, c[0x0][0x398] ;  /* 0x00007300ff0877ac */ /* 0x000ea60008000800 */
[----:B------:R4:W-:Y:S01]  /*4e6c0*/  @P5 STG.E.U8 desc[UR14][R4.64], R11 ;  /* 0x0000000b04005986 */ /* 0x0009e2000c10110e */
[----:B0-----:R-:W-:-:S02]  /*4e6d0*/  IADD3 R8, P6, PT, R6, R70, RZ ;  /* 0x0000004606087210 */ /* 0x001fc40007fde0ff */
[----:B----4-:R-:W-:Y:S01]  /*4e6e0*/  ISETP.LT.AND P5, PT, R66, UR10, !P0 ;  /* 0x0000000a42007c0c */ /* 0x010fe2000c7a1270 */
[----:B------:R-:W0:Y:S01]  /*4e6f0*/  LDCU UR10, c[0x0][0x398] ;  /* 0x00007300ff0a77ac */ /* 0x000e220008000800 */
[----:B-1----:R-:W-:Y:S01]  /*4e700*/  ISETP.GE.AND P2, PT, R10, UR6, PT ;  /* 0x000000060a007c0c */ /* 0x002fe2000bf46270 */
[----:B------:R-:W-:Y:S01]  /*4e710*/  IMAD.X R9, R7, 0x1, R69, P6 ;  /* 0x0000000107097824 */ /* 0x000fe200030e0645 */
[----:B------:R-:W-:Y:S01]  /*4e720*/  PRMT R12, R12, 0x9910, RZ ;  /* 0x000099100c0c7816 */ /* 0x000fe200000000ff */
[----:B------:R-:W1:Y:S01]  /*4e730*/  LDCU UR6, c[0x0][0x398] ;  /* 0x00007300ff0677ac */ /* 0x000e620008000800 */
[----:B------:R-:W-:Y:S01]  /*4e740*/  VIADD R5, R6, UR28 ;  /* 0x0000001c06057c36 */ /* 0x000fe20008000000 */
[----:B------:R-:W-:-:S04]  /*4e750*/  PRMT R4, R14, 0x9910, RZ ;  /* 0x000099100e047816 */ /* 0x000fc800000000ff */
[----:B------:R-:W-:Y:S02]  /*4e760*/  SHF.R.S32.HI R10, RZ, 0x1f, R5 ;  /* 0x0000001fff0a7819 */ /* 0x000fe40000011405 */
[----:B------:R-:W-:Y:S02]  /*4e770*/  IADD3 R6, P6, PT, R5, R0, RZ ;  /* 0x0000000005067210 */ /* 0x000fe40007fde0ff */
[----:B------:R-:W-:-:S03]  /*4e780*/  SHF.R.S32.HI R4, RZ, 0x8, R4 ;  /* 0x00000008ff047819 */ /* 0x000fc60000011404 */
[----:B------:R-:W-:Y:S01]  /*4e790*/  IMAD.X R7, R10, 0x1, R72, P6 ;  /* 0x000000010a077824 */ /* 0x000fe200030e0648 */
[----:B------:R-:W-:Y:S04]  /*4e7a0*/  @P3 STG.E.U8 desc[UR14][R8.64], R32 ;  /* 0x0000002008003986 */ /* 0x000fe8000c10110e */
[----:B------:R4:W-:Y:S02]  /*4e7b0*/  @P5 STG.E.U8 desc[UR14][R6.64], R4 ;  /* 0x0000000406005986 */ /* 0x0009e4000c10110e */
[----:B----4-:R-:W-:Y:S01]  /*4e7c0*/  PRMT R4, R11, 0x9910, RZ ;  /* 0x000099100b047816 */ /* 0x010fe200000000ff */
[----:B------:R-:W-:Y:S01]  /*4e7d0*/  IMAD.MOV.U32 R11, RZ, RZ, R12 ;  /* 0x000000ffff0b7224 */ /* 0x000fe200078e000c */
[----:B------:R-:W-:Y:S02]  /*4e7e0*/  F2FP.SATFINITE.E4M3.F32.PACK_AB_MERGE_C R13, R82, R81, RZ ;  /* 0x00000051520d723e */ /* 0x000fe400048070ff */
        /* <DEDUP_REMOVED lines=8> */
[----:B------:R-:W-:Y:S02]  /*4e870*/  IADD3 R8, P6, PT, R5, R2, RZ ;  /* 0x0000000205087210 */ /* 0x000fe40007fde0ff */
[----:B------:R-:W-:Y:S01]  /*4e880*/  ISETP.LT.AND P5, PT, R67, UR4, !P0 ;  /* 0x0000000443007c0c */ /* 0x000fe2000c7a1270 */
[----:B------:R-:W5:Y:S01]  /*4e890*/  LDCU UR4, c[0x0][0x39c] ;  /* 0x00007380ff0477ac */ /* 0x000f620008000800 */
[----:B-1----:R-:W-:Y:S01]  /*4e8a0*/  ISETP.LT.AND P3, PT, R91, UR6, !P0 ;  /* 0x000000065b007c0c */ /* 0x002fe2000c761270 */
[----:B------:R-:W-:Y:S01]  /*4e8b0*/  IMAD.X R9, R10, 0x1, R71, P6 ;  /* 0x000000010a097824 */ /* 0x000fe200030e0647 */
[----:B------:R-:W-:Y:S01]  /*4e8c0*/  IADD3 R6, P6, PT, R5, R68, RZ ;  /* 0x0000004405067210 */ /* 0x000fe20007fde0ff */
[----:B------:R-:W1:Y:S01]  /*4e8d0*/  LDCU UR6, c[0x0][0x398] ;  /* 0x00007300ff0677ac */ /* 0x000e620008000800 */
[----:B------:R-:W-:-:S02]  /*4e8e0*/  SHF.R.S32.HI R11, RZ, 0x8, R11 ;  /* 0x00000008ff0b7819 */ /* 0x000fc4000001140b */
[----:B------:R-:W-:Y:S01]  /*4e8f0*/  SHF.R.S32.HI R4, RZ, 0x8, R4 ;  /* 0x00000008ff047819 */ /* 0x000fe20000011404 */
[----:B------:R-:W-:Y:S01]  /*4e900*/  IMAD.X R7, R10, 0x1, R3, P6 ;  /* 0x000000010a077824 */ /* 0x000fe200030e0603 */
[----:B------:R-:W-:Y:S01]  /*4e910*/  ISETP.LT.AND P0, PT, R89, UR8, !P0 ;  /* 0x0000000859007c0c */ /* 0x000fe2000c701270 */
[----:B------:R-:W1:Y:S02]  /*4e920*/  LDCU UR8, c[0x0][0x398] ;  /* 0x00007300ff0877ac */ /* 0x000e640008000800 */
[----:B------:R5:W-:Y:S04]  /*4e930*/  @P5 STG.E.U8 desc[UR14][R8.64], R11 ;  /* 0x0000000b08005986 */ /* 0x000be8000c10110e */
[----:B------:R1:W-:Y:S01]  /*4e940*/  @P3 STG.E.U8 desc[UR14][R6.64], R4 ;  /* 0x0000000406003986 */ /* 0x0003e2000c10110e */
[----:B0-----:R-:W-:Y:S01]  /*4e950*/  ISETP.LT.AND P5, PT, R66, UR10, !P4 ;  /* 0x0000000a42007c0c */ /* 0x001fe2000e7a1270 */
[----:B------:R-:W0:Y:S01]  /*4e960*/  LDCU UR10, c[0x0][0x398] ;  /* 0x00007300ff0a77ac */ /* 0x000e220008000800 */
[----:B-----5:R-:W-:-:S02]  /*4e970*/  IADD3 R8, P3, PT, R5, R70, RZ ;  /* 0x0000004605087210 */ /* 0x020fc40007f7e0ff */
[----:B------:R-:W-:Y:S01]  /*4e980*/  PRMT R11, R32, 0x9910, RZ ;  /* 0x00009910200b7816 */ /* 0x000fe200000000ff */
[----:B-1----:R-:W-:Y:S02]  /*4e990*/  VIADD R4, R5, UR28 ;  /* 0x0000001c05047c36 */ /* 0x002fe40008000000 */
        /* <DEDUP_REMOVED lines=10> */
[----:B------:R-:W5:Y:S02]  /*4ea40*/  LDCU UR6, c[0x0][0x39c] ;  /* 0x00007380ff0677ac */ /* 0x000f640008000800 */
[----:B------:R0:W-:Y:S01]  /*4ea50*/  @P5 STG.E.U8 desc[UR14][R6.64], R13 ;  /* 0x0000000d06005986 */ /* 0x0001e2000c10110e */
[----:B------:R-:W-:Y:S01]  /*4ea60*/  ISETP.LT.AND P5, PT, R67, UR12, !P4 ;  /* 0x0000000c43007c0c */ /* 0x000fe2000e7a1270 */
[----:B------:R-:W0:Y:S01]  /*4ea70*/  LDCU UR12, c[0x0][0x398] ;  /* 0x00007300ff0c77ac */ /* 0x000e220008000800 */
[----:B------:R-:W2:Y:S01]  /*4ea80*/  LDCU UR4, c[0x0][0x39c] ;  /* 0x00007380ff0477ac */ /* 0x000ea20008000800 */
[----:B-1----:R-:W-:-:S05]  /*4ea90*/  IADD3 R10, P6, PT, R4, R2, RZ ;  /* 0x00000002040a7210 */ /* 0x002fca0007fde0ff */
[----:B------:R-:W-:Y:S01]  /*4eaa0*/  IMAD.X R11, R5, 0x1, R71, P6 ;  /* 0x00000001050b7824 */ /* 0x000fe200030e0647 */
[C---:B------:R-:W-:Y:S02]  /*4eab0*/  IADD3 R8, P6, PT, R4.reuse, R68, RZ ;  /* 0x0000004404087210 */ /* 0x040fe40007fde0ff */
[----:B------:R-:W-:Y:S01]  /*4eac0*/  ISETP.LT.AND P4, PT, R89, UR16, !P4 ;  /* 0x0000001059007c0c */ /* 0x000fe2000e781270 */
[----:B------:R-:W1:Y:S02]  /*4ead0*/  LDCU UR16, c[0x0][0x398] ;  /* 0x00007300ff1077ac */ /* 0x000e640008000800 */
[C---:B------:R-:W-:Y:S01]  /*4eae0*/  IMAD.X R9, R5.reuse, 0x1, R3, P6 ;  /* 0x0000000105097824 */ /* 0x040fe200030e0603 */
[C---:B0-----:R-:W-:Y:S01]  /*4eaf0*/  IADD3 R6, P6, PT, R4.reuse, R70, RZ ;  /* 0x0000004604067210 */ /* 0x041fe20007fde0ff */
[----:B------:R0:W-:Y:S04]  /*4eb00*/  @P5 STG.E.U8 desc[UR14][R10.64], R12 ;  /* 0x0000000c0a005986 */ /* 0x0001e8000c10110e */
[----:B------:R-:W-:Y:S01]  /*4eb10*/  IMAD.X R7, R5, 0x1, R69, P6 ;  /* 0x0000000105077824 */ /* 0x000fe200030e0645 */
[----:B------:R-:W-:Y:S01]  /*4eb20*/  @P0 STG.E.U8 desc[UR14][R8.64], R14 ;  /* 0x0000000e08000986 */ /* 0x000fe2000c10110e */
[----:B------:R-:W-:-:S03]  /*4eb30*/  VIADD R4, R4, UR28 ;  /* 0x0000001c04047c36 */ /* 0x000fc60008000000 */
[----:B------:R1:W-:Y:S01]  /*4eb40*/  @P4 STG.E.U8 desc[UR14][R6.64], R34 ;  /* 0x0000002206004986 */ /* 0x0003e2000c10110e */
[----:B------:R-:W-:Y:S01]  /*4eb50*/  ISETP.LT.AND P0, PT, R66, UR8, !P2 ;  /* 0x0000000842007c0c */ /* 0x000fe2000d701270 */
[----:B------:R-:W2:Y:S01]  /*4eb60*/  LDCU UR8, c[0x0][0x398] ;  /* 0x00007300ff0877ac */ /* 0x000ea20008000800 */
[----:B------:R-:W-:Y:S02]  /*4eb70*/  ISETP.LT.AND P5, PT, R67, UR10, !P2 ;  /* 0x0000000a43007c0c */ /* 0x000fe4000d7a1270 */
[----:B0-----:R-:W-:Y:S01]  /*4eb80*/  PRMT R11, R12, 0x9910, RZ ;  /* 0x000099100c0b7816 */ /* 0x001fe200000000ff */
[----:B------:R-:W0:Y:S01]  /*4eb90*/  LDCU UR10, c[0x0][0x398] ;  /* 0x00007300ff0a77ac */ /* 0x000e220008000800 */
[----:B------:R-:W-:Y:S02]  /*4eba0*/  SHF.R.S32.HI R5, RZ, 0x1f, R4 ;  /* 0x0000001fff057819 */ /* 0x000fe40000011404 */
[----:B-1----:R-:W-:Y:S02]  /*4ebb0*/  PRMT R6, R13, 0x9910, RZ ;  /* 0x000099100d067816 */ /* 0x002fe400000000ff */
[----:B------:R-:W-:-:S03]  /*4ebc0*/  IADD3 R8, P4, PT, R4, R0, RZ ;  /* 0x0000000004087210 */ /* 0x000fc60007f9e0ff */
[----:B------:R-:W-:Y:S01]  /*4ebd0*/  IMAD.MOV.U32 R12, RZ, RZ, R6 ;  /* 0x000000ffff0c7224 */ /* 0x000fe200078e0006 */
[----:B------:R-:W-:Y:S01]  /*4ebe0*/  IADD3 R6, P6, PT, R4, R2, RZ ;  /* 0x0000000204067210 */ /* 0x000fe20007fde0ff */
[C---:B------:R-:W-:Y:S01]  /*4ebf0*/  IMAD.X R9, R5.reuse, 0x1, R72, P4 ;  /* 0x0000000105097824 */ /* 0x040fe200020e0648 */
[----:B------:R-:W-:Y:S02]  /*4ec00*/  SHF.R.S32.HI R11, RZ, 0x8, R11 ;  /* 0x00000008ff0b7819 */ /* 0x000fe4000001140b */
[----:B------:R-:W-:Y:S01]  /*4ec10*/  SHF.R.S32.HI R12, RZ, 0x8, R12 ;  /* 0x00000008ff0c7819 */ /* 0x000fe2000001140c */
[----:B------:R-:W-:-:S04]  /*4ec20*/  IMAD.X R7, R5, 0x1, R71, P6 ;  /* 0x0000000105077824 */ /* 0x000fc800030e0647 */
[----:B------:R-:W-:Y:S04]  /*4ec30*/  @P0 STG.E.U8 desc[UR14][R8.64], R12 ;  /* 0x0000000c08000986 */ /* 0x000fe8000c10110e */
[----:B------:R2:W-:Y:S02]  /*4ec40*/  @P5 STG.E.U8 desc[UR14][R6.64], R11 ;  /* 0x0000000b06005986 */ /* 0x0005e4000c10110e */
[----:B--2---:R-:W-:Y:S02]  /*4ec50*/  F2FP.SATFINITE.E4M3.F32.PACK_AB_MERGE_C R11, R86, R85, RZ ;  /* 0x00000055560b723e */ /* 0x004fe400048070ff */
[----:B------:R-:W2:Y:S04]  /*4ec60*/  LDL.LU R85, [R1+0x88] ;  /* 0x0000880001557983 */ /* 0x000ea80000300800 */
[----:B------:R-:W2:Y:S01]  /*4ec70*/  LDL.LU R86, [R1+0x8c] ;  /* 0x00008c0001567983 */ /* 0x000ea20000300800 */
[----:B------:R-:W-:Y:S01]  /*4ec80*/  ISETP.LT.AND P6, PT, R91, UR12, !P2 ;  /* 0x0000000c5b007c0c */ /* 0x000fe2000d7c1270 */
[----:B------:R-:W-:Y:S01]  /*4ec90*/  VIADD R7, R88, 0x22 ;  /* 0x0000002258077836 */ /* 0x000fe20000000000 */
[----:B------:R-:W-:Y:S01]  /*4eca0*/  IADD3 R6, P5, PT, R4, R68, RZ ;  /* 0x0000004404067210 */ /* 0x000fe20007fbe0ff */
[----:B------:R-:W-:Y:S01]  /*4ecb0*/  VIADD R10, R88, 0x21 ;  /* 0x00000021580a7836 */ /* 0x000fe20000000000 */
[----:B------:R-:W-:Y:S01]  /*4ecc0*/  PRMT R8, R14, 0x9910, RZ ;  /* 0x000099100e087816 */ /* 0x000fe200000000ff */
[----:B------:R-:W1:Y:S01]  /*4ecd0*/  LDCU UR12, c[0x0][0x398] ;  /* 0x00007300ff0c77ac */ /* 0x000e620008000800 */
[----:B-----5:R-:W-:Y:S01]  /*4ece0*/  ISETP.GE.AND P0, PT, R7, UR6, PT ;  /* 0x0000000607007c0c */ /* 0x020fe2000bf06270 */
[----:B------:R-:W-:Y:S01]  /*4ecf0*/  IMAD.X R7, R5, 0x1, R3, P5 ;  /* 0x0000000105077824 */ /* 0x000fe200028e0603 */
[----:B------:R-:W-:Y:S01]  /*4ed00*/  SHF.R.S32.HI R8, RZ, 0x8, R8 ;  /* 0x00000008ff087819 */ /* 0x000fe20000011408 */
[----:B------:R-:W5:Y:S01]  /*4ed10*/  LDCU UR6, c[0x0][0x398] ;  /* 0x00007300ff0677ac */ /* 0x000f620008000800 */
[----:B------:R-:W-:-:S03]  /*4ed20*/  ISETP.LT.AND P5, PT, R89, UR16, !P2 ;  /* 0x0000001059007c0c */ /* 0x000fc6000d7a1270 */
[----:B------:R0:W-:Y:S01]  /*4ed30*/  @P6 STG.E.U8 desc[UR14][R6.64], R8 ;  /* 0x0000000806006986 */ /* 0x0001e2000c10110e */
[----:B------:R-:W-:Y:S01]  /*4ed40*/  PRMT R9, R34, 0x9910, RZ ;  /* 0x0000991022097816 */ /* 0x000fe200000000ff */
[----:B------:R-:W1:Y:S03]  /*4ed50*/  LDCU UR16, c[0x0][0x398] ;  /* 0x00007300ff1077ac */ /* 0x000e660008000800 */
[----:B------:R-:W-:Y:S02]  /*4ed60*/  SHF.R.S32.HI R9, RZ, 0x8, R9 ;  /* 0x00000008ff097819 */ /* 0x000fe40000011409 */
[C---:B0-----:R-:W-:Y:S01]  /*4ed70*/  IADD3 R6, P2, PT, R4.reuse, R70, RZ ;  /* 0x0000004604067210 */ /* 0x041fe20007f5e0ff */
[----:B------:R-:W-:-:S04]  /*4ed80*/  VIADD R4, R4, UR28 ;  /* 0x0000001c04047c36 */ /* 0x000fc80008000000 */
[----:B------:R-:W-:Y:S01]  /*4ed90*/  IMAD.X R7, R5, 0x1, R69, P2 ;  /* 0x0000000105077824 */ /* 0x000fe200010e0645 */
[----:B------:R-:W-:Y:S02]  /*4eda0*/  SHF.R.S32.HI R5, RZ, 0x1f, R4 ;  /* 0x0000001fff057819 */ /* 0x000fe40000011404 */
[----:B------:R-:W-:Y:S02]  /*4edb0*/  IADD3 R8, P6, PT, R4, R0, RZ ;  /* 0x0000000004087210 */ /* 0x000fe40007fde0ff */
[----:B------:R-:W-:Y:S01]  /*4edc0*/  ISETP.LT.AND P2, PT, R66, UR8, !P3 ;  /* 0x0000000842007c0c */ /* 0x000fe2000df41270 */
[----:B------:R0:W-:Y:S01]  /*4edd0*/  @P5 STG.E.U8 desc[UR14][R6.64], R9 ;  /* 0x0000000906005986 */ /* 0x0001e2000c10110e */
[----:B------:R-:W-:Y:S01]  /*4ede0*/  ISETP.LT.AND P5, PT, R67, UR10, !P3 ;  /* 0x0000000a43007c0c */ /* 0x000fe2000dfa1270 */
[----:B------:R-:W1:Y:S01]  /*4edf0*/  LDCU UR8, c[0x0][0x398] ;  /* 0x00007300ff0877ac */ /* 0x000e620008000800 */
[----:B------:R-:W-:Y:S02]  /*4ee00*/  F2FP.SATFINITE.E4M3.F32.PACK_AB_MERGE_C R12, R78, R77, RZ ;  /* 0x0000004d4e0c723e */ /* 0x000fe400048070ff */
[----:B------:R-:W-:Y:S01]  /*4ee10*/  F2FP.SATFINITE.E4M3.F32.PACK_AB_MERGE_C R13, R80, R79, RZ ;  /* 0x0000004f500d723e */ /* 0x000fe200048070ff */
[----:B------:R-:W1:Y:S01]  /*4ee20*/  LDCU UR10, c[0x0][0x398] ;  /* 0x00007300ff0a77ac */ /* 0x000e620008000800 */
[----:B0-----:R-:W-:Y:S01]  /*4ee30*/  IMAD.X R9, R5, 0x1, R72, P6 ;  /* 0x0000000105097824 */ /* 0x001fe200030e0648 */
[----:B------:R-:W-:-:S05]  /*4ee40*/  IADD3 R6, P6, PT, R4, R2, RZ ;  /* 0x0000000204067210 */ /* 0x000fca0007fde0ff */
[----:B------:R-:W-:Y:S01]  /*4ee50*/  IMAD.X R7, R5, 0x1, R71, P6 ;  /* 0x0000000105077824 */ /* 0x000fe200030e0647 */
[----:B-----5:R-:W-:Y:S01]  /*4ee60*/  ISETP.LT.AND P6, PT, R91, UR6, !P3 ;  /* 0x000000065b007c0c */ /* 0x020fe2000dfc1270 */
[----:B------:R-:W-:Y:S01]  /*4ee70*/  @P2 STG.E.U8 desc[UR14][R8.64], R12 ;  /* 0x0000000c08002986 */ /* 0x000fe2000c10110e */
[----:B------:R-:W-:Y:S01]  /*4ee80*/  ISETP.GE.AND P4, PT, R10, UR4, PT ;  /* 0x000000040a007c0c */ /* 0x000fe2000bf86270 */
[----:B------:R-:W0:Y:S02]  /*4ee90*/  LDCU UR4, c[0x0][0x39c] ;  /* 0x00007380ff0477ac */ /* 0x000e240008000800 */
[----:B------:R5:W-:Y:S01]  /*4eea0*/  @P5 STG.E.U8 desc[UR14][R6.64], R13 ;  /* 0x0000000d06005986 */ /* 0x000be2000c10110e */
[----:B-1----:R-:W-:Y:S01]  /*4eeb0*/  ISETP.LT.AND P3, PT, R89, UR8, !P3 ;  /* 0x0000000859007c0c */ /* 0x002fe2000df61270 */
[----:B------:R-:W-:Y:S01]  /*4eec0*/  VIADD R10, R88, 0x23 ;  /* 0x00000023580a7836 */ /* 0x000fe20000000000 */
[----:B------:R-:W-:Y:S01]  /*4eed0*/  F2FP.SATFINITE.E4M3.F32.PACK_AB_MERGE_C R36, R37, R36, RZ ;  /* 0x000000242524723e */ /* 0x000fe200048070ff */
[----:B------:R-:W1:Y:S01]  /*4eee0*/  LDCU UR6, c[0x0][0x398] ;  /* 0x00007300ff0677ac */ /* 0x000e620008000800 */
[----:B----4-:R-:W-:-:S02]  /*4eef0*/  F2FP.SATFINITE.E4M3.F32.PACK_AB_MERGE_C R14, R82, R81, RZ ;  /* 0x00000051520e723e */ /* 0x010fc400048070ff */
[----:B------:R-:W4:Y:S01]  /*4ef00*/  LDL.LU R81, [R1+0x290] ;  /* 0x0002900001517983 */ /* 0x000f220000300800 */
[----:B---3--:R-:W-:Y:S01]  /*4ef10*/  F2FP.SATFINITE.E4M3.F32.PACK_AB_MERGE_C R15, R84, R83, RZ ;  /* 0x00000053540f723e */ /* 0x008fe200048070ff */
[----:B------:R-:W3:Y:S02]  /*4ef20*/  LDCU UR8, c[0x0][0x398] ;  /* 0x00007300ff0877ac */ /* 0x000ee40008000800 */
[----:B------:R-:W4:Y:S01]  /*4ef30*/  LDL.LU R82, [R1+0x294] ;  /* 0x0002940001527983 */ /* 0x000f220000300800 */
[----:B-----5:R-:W-:-:S03]  /*4ef40*/  IADD3 R6, P5, PT, R4, R68, RZ ;  /* 0x0000004404067210 */ /* 0x020fc60007fbe0ff */
[----:B------:R-:W5:Y:S02]  /*4ef50*/  LDL.LU R83, [R1+0x190] ;  /* 0x0001900001537983 */ /* 0x000f640000300800 */
[----:B------:R-:W-:Y:S01]  /*4ef60*/  IMAD.X R7, R5, 0x1, R3, P5 ;  /* 0x0000000105077824 */ /* 0x000fe200028e0603 */
[----:B0-----:R-:W-:Y:S01]  /*4ef70*/  ISETP.GE.AND P2, PT, R10, UR4, PT ;  /* 0x000000040a007c0c */ /* 0x001fe2000bf46270 */
[----:B------:R-:W5:Y:S04]  /*4ef80*/  LDL.LU R84, [R1+0x194] ;  /* 0x0001940001547983 */ /* 0x000f680000300800 */
[----:B------:R-:W-:Y:S01]  /*4ef90*/  @P6 STG.E.U8 desc[UR14][R6.64], R11 ;  /* 0x0000000b06006986 */ /* 0x000fe2000c10110e */
[----:B------:R-:W-:Y:S01]  /*4efa0*/  IADD3 R8, P6, PT, R4, R70, RZ ;  /* 0x0000004604087210 */ /* 0x000fe20007fde0ff */
[----:B------:R-:W0:Y:S01]  /*4efb0*/  LDCU UR4, c[0x0][0x398] ;  /* 0x00007300ff0477ac */ /* 0x000e220008000800 */
        /* <DEDUP_REMOVED lines=9> */
[----:B------:R-:W-:Y:S01]  /*4f050*/  ISETP.LT.AND P5, PT, R66, UR10, !P4 ;  /* 0x0000000a42007c0c */ /* 0x000fe2000e7a1270 */
[----:B------:R-:W0:Y:S03]  /*4f060*/  LDCU UR10, c[0x0][0x398] ;  /* 0x00007300ff0a77ac */ /* 0x000e260008000800 */
[----:B------:R-:W-:-:S02]  /*4f070*/  SHF.R.S32.HI R5, RZ, 0x1f, R4 ;  /* 0x0000001fff057819 */ /* 0x000fc40000011404 */
[----:B------:R-:W-:Y:S02]  /*4f080*/  IADD3 R6, P6, PT, R4, R0, RZ ;  /* 0x0000000004067210 */ /* 0x000fe40007fde0ff */
[----:B------:R-:W-:-:S03]  /*4f090*/  PRMT R9, R13, 0x9910, RZ ;  /* 0x000099100d097816 */ /* 0x000fc600000000ff */
[----:B------:R-:W-:Y:S01]  /*4f0a0*/  IMAD.X R7, R5, 0x1, R72, P6 ;  /* 0x0000000105077824 */ /* 0x000fe200030e0648 */
[----:B------:R-:W-:Y:S01]  /*4f0b0*/  ISETP.LT.AND P3, PT, R67, UR4, !P4 ;  /* 0x0000000443007c0c */ /* 0x000fe2000e761270 */
[----:B------:R-:W0:Y:S03]  /*4f0c0*/  LDCU UR4, c[0x0][0x39c] ;  /* 0x00007380ff0477ac */ /* 0x000e260008000800 */
[----:B------:R3:W-:Y:S01]  /*4f0d0*/  @P5 STG.E.U8 desc[UR14][R6.64], R8 ;  /* 0x0000000806005986 */ /* 0x0007e2000c10110e */
[----:B-1----:R-:W-:Y:S01]  /*4f0e0*/  ISETP.LT.AND P5, PT, R91, UR6, !P4 ;  /* 0x000000065b007c0c */ /* 0x002fe2000e7a1270 */
[----:B------:R-:W1:Y:S01]  /*4f0f0*/  LDCU UR6, c[0x0][0x39c] ;  /* 0x00007380ff0677ac */ /* 0x000e620008000800 */
[----:B---3--:R-:W-:Y:S01]  /*4f100*/  IADD3 R8, P6, PT, R4, R2, RZ ;  /* 0x0000000204087210 */ /* 0x008fe20007fde0ff */
[----:B------:R-:W-:-:S04]  /*4f110*/  IMAD.MOV.U32 R7, RZ, RZ, R9 ;  /* 0x000000ffff077224 */ /* 0x000fc800078e0009 */
[----:B------:R-:W-:Y:S01]  /*4f120*/  IMAD.X R9, R5, 0x1, R71, P6 ;  /* 0x0000000105097824 */ /* 0x000fe200030e0647 */
[----:B------:R-:W-:Y:S02]  /*4f130*/  SHF.R.S32.HI R7, RZ, 0x8, R7 ;  /* 0x00000008ff077819 */ /* 0x000fe40000011407 */
[----:B------:R-:W-:-:S03]  /*4f140*/  IADD3 R6, P6, PT, R4, R68, RZ ;  /* 0x0000004404067210 */ /* 0x000fc60007fde0ff */
[----:B------:R3:W-:Y:S01]  /*4f150*/  @P3 STG.E.U8 desc[UR14][R8.64], R7 ;  /* 0x0000000708003986 */ /* 0x0007e2000c10110e */
[----:B0-----:R-:W-:Y:S01]  /*4f160*/  ISETP.LT.AND P3, PT, R66, UR10, !P0 ;  /* 0x0000000a42007c0c */ /* 0x001fe2000c761270 */
[----:B------:R-:W0:Y:S01]  /*4f170*/  LDCU UR10, c[0x0][0x398] ;  /* 0x00007300ff0a77ac */ /* 0x000e220008000800 */
[----:B---3--:R-:W-:Y:S01]  /*4f180*/  IMAD.X R7, R5, 0x1, R3, P6 ;  /* 0x0000000105077824 */ /* 0x008fe200030e0603 */
[----:B------:R-:W-:Y:S02]  /*4f190*/  SHF.R.S32.HI R8, RZ, 0x8, R10 ;  /* 0x00000008ff087819 */ /* 0x000fe4000001140a */
[----:B------:R-:W-:Y:S02]  /*4f1a0*/  PRMT R9, R36, 0x9910, RZ ;  /* 0x0000991024097816 */ /* 0x000fe400000000ff */
[----:B------:R-:W-:Y:S01]  /*4f1b0*/  ISETP.LT.AND P6, PT, R89, UR8, !P4 ;  /* 0x0000000859007c0c */ /* 0x000fe2000e7c1270 */
[----:B------:R3:W-:Y:S01]  /*4f1c0*/  @P5 STG.E.U8 desc[UR14][R6.64], R8 ;  /* 0x0000000806005986 */ /* 0x0007e2000c10110e */
[----:B------:R-:W-:Y:S01]  /*4f1d0*/  VIADD R10, R88, 0x24 ;  /* 0x00000024580a7836 */ /* 0x000fe20000000000 */
[----:B------:R-:W-:Y:S01]  /*4f1e0*/  F2FP.SATFINITE.E4M3.F32.PACK_AB_MERGE_C R38, R39, R38, RZ ;  /* 0x000000262726723e */ /* 0x000fe200048070ff */
[----:B------:R-:W0:Y:S01]  /*4f1f0*/  LDCU UR8, c[0x0][0x398] ;  /* 0x00007300ff0877ac */ /* 0x000e220008000800 */
[----:B---3--:R-:W-:Y:S01]  /*4f200*/  IADD3 R8, P4, PT, R4, R70, RZ ;  /* 0x0000004604087210 */ /* 0x008fe20007f9e0ff */
        /* <DEDUP_REMOVED lines=8> */
[----:B----4-:R-:W-:Y:S01]  /*4f290*/  F2FP.SATFINITE.E4M3.F32.PACK_AB_MERGE_C R13, R82, R81, RZ ;  /* 0x00000051520d723e */ /* 0x010fe200048070ff */
[----:B------:R-:W4:Y:S01]  /*4f2a0*/  LDCU UR12, c[0x0][0x398] ;  /* 0x00007300ff0c77ac */ /* 0x000f220008000800 */
[----:B---3--:R-:W-:Y:S01]  /*4f2b0*/  IADD3 R8, P6, PT, R4, R2, RZ ;  /* 0x0000000204087210 */ /* 0x008fe20007fde0ff */
[----:B------:R-:W-:-:S04]  /*4f2c0*/  IMAD.X R7, R5, 0x1, R72, P5 ;  /* 0x0000000105077824 */ /* 0x000fc800028e0648 */
[----:B------:R-:W-:Y:S01]  /*4f2d0*/  IMAD.X R9, R5, 0x1, R71, P6 ;  /* 0x0000000105097824 */ /* 0x000fe200030e0647 */
[----:B------:R3:W-:Y:S01]  /*4f2e0*/  @P3 STG.E.U8 desc[UR14][R6.64], R14 ;  /* 0x0000000e06003986 */ /* 0x0007e2000c10110e */
[----:B------:R-:W-:Y:S01]  /*4f2f0*/  ISETP.LT.AND P5, PT, R91, UR16, !P0 ;  /* 0x000000105b007c0c */ /* 0x000fe2000c7a1270 */
[----:B------:R-:W0:Y:S01]  /*4f300*/  LDCU UR16, c[0x0][0x398] ;  /* 0x00007300ff1077ac */ /* 0x000e220008000800 */
[----:B------:R-:W-:Y:S01]  /*4f310*/  ISETP.LT.AND P0, PT, R89, UR18, !P0 ;  /* 0x0000001259007c0c */ /* 0x000fe2000c701270 */
[----:B------:R1:W-:Y:S01]  /*4f320*/  @P4 STG.E.U8 desc[UR14][R8.64], R15 ;  /* 0x0000000f08004986 */ /* 0x0003e2000c10110e */
[----:B---3--:R-:W-:Y:S01]  /*4f330*/  VIADD R7, R88, 0x25 ;  /* 0x0000002558077836 */ /* 0x008fe20000000000 */
[C---:B------:R-:W-:Y:S01]  /*4f340*/  IADD3 R6, P6, PT, R4.reuse, R68, RZ ;  /* 0x0000004404067210 */ /* 0x040fe20007fde0ff */
[----:B------:R-:W3:Y:S03]  /*4f350*/  LDCU UR18, c[0x0][0x398] ;  /* 0x00007300ff1277ac */ /* 0x000ee60008000800 */
[----:B-1----:R-:W-:Y:S01]  /*4f360*/  ISETP.GE.AND P4, PT, R7, UR6, PT ;  /* 0x0000000607007c0c */ /* 0x002fe2000bf86270 */
[----:B------:R-:W-:Y:S01]  /*4f370*/  IMAD.X R7, R5, 0x1, R3, P6 ;  /* 0x0000000105077824 */ /* 0x000fe200030e0603 */
[----:B------:R-:W-:Y:S01]  /*4f380*/  IADD3 R8, P6, PT, R4, R70, RZ ;  /* 0x0000004604087210 */ /* 0x000fe20007fde0ff */
[----:B------:R-:W1:Y:S01]  /*4f390*/  LDCU UR6, c[0x0][0x398] ;  /* 0x00007300ff0677ac */ /* 0x000e620008000800 */
[----:B------:R-:W-:-:S03]  /*4f3a0*/  ISETP.GE.AND P3, PT, R10, UR4, PT ;  /* 0x000000040a007c0c */ /* 0x000fc6000bf66270 */
[----:B------:R-:W-:Y:S01]  /*4f3b0*/  IMAD.X R9, R5, 0x1, R69, P6 ;  /* 0x0000000105097824 */ /* 0x000fe200030e0645 */
[----:B------:R-:W-:Y:S01]  /*4f3c0*/  PRMT R10, R14, 0x9910, RZ ;  /* 0x000099100e0a7816 */ /* 0x000fe200000000ff */
[----:B------:R-:W-:Y:S01]  /*4f3d0*/  @P5 STG.E.U8 desc[UR14][R6.64], R11 ;  /* 0x0000000b06005986 */ /* 0x000fe2000c10110e */
[----:B------:R-:W-:Y:S01]  /*4f3e0*/  VIADD R4, R4, UR28 ;  /* 0x0000001c04047c36 */ /* 0x000fe20008000000 */
[----:B------:R-:W0:Y:S02]  /*4f3f0*/  LDCU UR4, c[0x0][0x39c] ;  /* 0x00007380ff0477ac */ /* 0x000e240008000800 */
[----:B------:R1:W-:Y:S02]  /*4f400*/  @P0 STG.E.U8 desc[UR14][R8.64], R38 ;  /* 0x0000002608000986 */ /* 0x0003e4000c10110e */
[----:B-1----:R-:W-:Y:S02]  /*4f410*/  SHF.R.S32.HI R8, RZ, 0x8, R10 ;  /* 0x00000008ff087819 */ /* 0x002fe4000001140a */
[----:B------:R-:W-:-:S02]  /*4f420*/  PRMT R10, R15, 0x9910, RZ ;  /* 0x000099100f0a7816 */ /* 0x000fc400000000ff */
[----:B------:R-:W-:Y:S02]  /*4f430*/  F2FP.SATFINITE.E4M3.F32.PACK_AB_MERGE_C R15, R90, R87, RZ ;  /* 0x000000575a0f723e */ /* 0x000fe400048070ff */
[----:B--2---:R-:W-:Y:S02]  /*4f440*/  F2FP.SATFINITE.E4M3.F32.PACK_AB_MERGE_C R14, R86, R85, RZ ;  /* 0x00000055560e723e */ /* 0x004fe400048070ff */
[----:B------:R-:W2:Y:S04]  /*4f450*/  LDL.LU R85, [R1+0x198] ;  /* 0x0001980001557983 */ /* 0x000ea80000300800 */
[----:B------:R-:W2:Y:S04]  /*4f460*/  LDL.LU R86, [R1+0x19c] ;  /* 0x00019c0001567983 */ /* 0x000ea80000300800 */
[----:B------:R-:W3:Y:S04]  /*4f470*/  LDL.LU R87, [R1+0x98] ;  /* 0x0000980001577983 */ /* 0x000ee80000300800 */
[----:B------:R-:W3:Y:S01]  /*4f480*/  LDL.LU R90, [R1+0x9c] ;  /* 0x00009c00015a7983 */ /* 0x000ee20000300800 */
[----:B0-----:R-:W-:Y:S01]  /*4f490*/  ISETP.LT.AND P5, PT, R66, UR8, !P2 ;  /* 0x0000000842007c0c */ /* 0x001fe2000d7a1270 */
[----:B------:R-:W0:Y:S01]  /*4f4a0*/  LDCU UR8, c[0x0][0x398] ;  /* 0x00007300ff0877ac */ /* 0x000e220008000800 */
[----:B------:R-:W-:-:S02]  /*4f4b0*/  SHF.R.S32.HI R5, RZ, 0x1f, R4 ;  /* 0x0000001fff057819 */ /* 0x000fc40000011404 */
[----:B------:R-:W-:Y:S02]  /*4f4c0*/  IADD3 R6, P6, PT, R4, R0, RZ ;  /* 0x0000000004067210 */ /* 0x000fe40007fde0ff */
[----:B------:R-:W-:Y:S01]  /*4f4d0*/  ISETP.LT.AND P0, PT, R67, UR6, !P2 ;  /* 0x0000000643007c0c */ /* 0x000fe2000d701270 */
[----:B------:R-:W1:Y:S02]  /*4f4e0*/  LDCU UR6, c[0x0][0x398] ;  /* 0x00007300ff0677ac */ /* 0x000e640008000800 */
[----:B------:R-:W-:-:S05]  /*4f4f0*/  IMAD.X R7, R5, 0x1, R72, P6 ;  /* 0x0000000105077824 */ /* 0x000fca00030e0648 */
[----:B------:R0:W-:Y:S01]  /*4f500*/  @P5 STG.E.U8 desc[UR14][R6.64], R8 ;  /* 0x0000000806005986 */ /* 0x0001e2000c10110e */
[----:B------:R-:W-:Y:S01]  /*4f510*/  ISETP.LT.AND P5, PT, R91, UR10, !P2 ;  /* 0x0000000a5b007c0c */ /* 0x000fe2000d7a1270 */
[----:B------:R-:W1:Y:S01]  /*4f520*/  LDCU UR10, c[0x0][0x398] ;  /* 0x00007300ff0a77ac */ /* 0x000e620008000800 */
[----:B------:R-:W-:Y:S02]  /*4f530*/  SHF.R.S32.HI R10, RZ, 0x8, R10 ;  /* 0x00000008ff0a7819 */ /* 0x000fe4000001140a */
[----:B0-----:R-:W-:Y:S01]  /*4f540*/  IADD3 R8, P6, PT, R4, R2, RZ ;  /* 0x0000000204087210 */ /* 0x001fe20007fde0ff */
[----:B------:R-:W-:Y:S01]  /*4f550*/  VIADD R7, R88, 0x26 ;  /* 0x0000002658077836 */ /* 0x000fe20000000000 */
[----:B------:R-:W-:-:S03]  /*4f560*/  PRMT R11, R11, 0x9910, RZ ;  /* 0x000099100b0b7816 */ /* 0x000fc600000000ff */
[----:B------:R-:W-:Y:S01]  /*4f570*/  IMAD.X R9, R5, 0x1, R71, P6 ;  /* 0x0000000105097824 */ /* 0x000fe200030e0647 */
[----:B------:R-:W-:-:S04]  /*4f580*/  IADD3 R6, P6, PT, R4, R68, RZ ;  /* 0x0000004404067210 */ /* 0x000fc80007fde0ff */
[----:B------:R0:W-:Y:S01]  /*4f590*/  @P0 STG.E.U8 desc[UR14][R8.64], R10 ;  /* 0x0000000a08000986 */ /* 0x0001e2000c10110e */
[----:B------:R-:W-:Y:S01]  /*4f5a0*/  ISETP.GE.AND P0, PT, R7, UR4, PT ;  /* 0x0000000407007c0c */ /* 0x000fe2000bf06270 */
[----:B------:R-:W-:Y:S01]  /*4f5b0*/  IMAD.X R7, R5, 0x1, R3, P6 ;  /* 0x0000000105077824 */ /* 0x000fe200030e0603 */
[----:B------:R-:W-:Y:S01]  /*4f5c0*/  ISETP.LT.AND P2, PT, R89, UR8, !P2 ;  /* 0x0000000859007c0c */ /* 0x000fe2000d741270 */
[----:B------:R-:W4:Y:S01]  /*4f5d0*/  LDCU UR8, c[0x0][0x398] ;  /* 0x00007300ff0877ac */ /* 0x000f220008000800 */
[----:B------:R-:W4:Y:S01]  /*4f5e0*/  LDCU UR4, c[0x0][0x39c] ;  /* 0x00007380ff0477ac */ /* 0x000f220008000800 */
        /* <DEDUP_REMOVED lines=15> */
[----:B-----5:R-:W-:Y:S01]  /*4f6e0*/  F2FP.SATFINITE.E4M3.F32.PACK_AB_MERGE_C R12, R84, R83, RZ ;  /* 0x00000053540c723e */ /* 0x020fe200048070ff */
[----:B------:R5:W-:Y:S01]  /*4f6f0*/  @P5 STG.E.U8 desc[UR14][R6.64], R13 ;  /* 0x0000000d06005986 */ /* 0x000be2000c10110e */
[----:B----4-:R-:W-:Y:S01]  /*4f700*/  ISETP.LT.AND P5, PT, R91, UR8, !P3 ;  /* 0x000000085b007c0c */ /* 0x010fe2000dfa1270 */
[----:B------:R-:W4:Y:S01]  /*4f710*/  LDCU UR8, c[0x0][0x398] ;  /* 0x00007300ff0877ac */ /* 0x000f220008000800 */
[----:B0-----:R-:W-:Y:S01]  /*4f720*/  IADD3 R8, P6, PT, R4, R2, RZ ;  /* 0x0000000204087210 */ /* 0x001fe20007fde0ff */
[----:B------:R-:W0:Y:S01]  /*4f730*/  LDCU UR10, c[0x0][0x398] ;  /* 0x00007300ff0a77ac */ /* 0x000e220008000800 */
[----:B------:R-:W-:Y:S01]  /*4f740*/  F2FP.SATFINITE.E4M3.F32.PACK_AB_MERGE_C R40, R41, R40, RZ ;  /* 0x000000282928723e */ /* 0x000fe200048070ff */
[----:B------:R-:W3:Y:S02]  /*4f750*/  LDL.LU R83, [R1+0x2a0] ;  /* 0x0002a00001537983 */ /* 0x000ee40000300800 */
[----:B------:R-:W-:Y:S01]  /*4f760*/  IMAD.X R9, R10, 0x1, R71, P6 ;  /* 0x000000010a097824 */ /* 0x000fe200030e0647 */
[----:B-----5:R-:W-:Y:S01]  /*4f770*/  IADD3 R6, P6, PT, R4, R68, RZ ;  /* 0x0000004404067210 */ /* 0x020fe20007fde0ff */
[----:B------:R-:W5:Y:S04]  /*4f780*/  LDL.LU R84, [R1+0x2a4] ;  /* 0x0002a40001547983 */ /* 0x000f680000300800 */
[----:B------:R-:W-:Y:S01]  /*4f790*/  IMAD.X R7, R10, 0x1, R3, P6 ;  /* 0x000000010a077824 */ /* 0x000fe200030e0603 */
[----:B------:R0:W-:Y:S01]  /*4f7a0*/  @P2 STG.E.U8 desc[UR14][R8.64], R12 ;  /* 0x0000000c08002986 */ /* 0x0001e2000c10110e */
[----:B------:R-:W-:Y:S01]  /*4f7b0*/  ISETP.GE.AND P2, PT, R5, UR4, PT ;  /* 0x0000000405007c0c */ /* 0x000fe2000bf46270 */
[----:B------:R-:W0:Y:S01]  /*4f7c0*/  LDCU UR4, c[0x0][0x398] ;  /* 0x00007300ff0477ac */ /* 0x000e220008000800 */
[----:B-1----:R-:W-:Y:S01]  /*4f7d0*/  ISETP.LT.AND P3, PT, R89, UR6, !P3 ;  /* 0x0000000659007c0c */ /* 0x002fe2000df61270 */
[----:B------:R-:W-:Y:S01]  /*4f7e0*/  VIADD R5, R4, UR28 ;  /* 0x0000001c04057c36 */ /* 0x000fe20008000000 */
[----:B------:R1:W-:Y:S01]  /*4f7f0*/  @P5 STG.E.U8 desc[UR14][R6.64], R14 ;  /* 0x0000000e06005986 */ /* 0x0003e2000c10110e */
[----:B----4-:R-:W-:Y:S01]  /*4f800*/  ISETP.LT.AND P5, PT, R66, UR8, !P4 ;  /* 0x0000000842007c0c */ /* 0x010fe2000e7a1270 */
[----:B------:R-:W4:Y:S01]  /*4f810*/  LDCU UR6, c[0x0][0x398] ;  /* 0x00007300ff0677ac */ /* 0x000f220008000800 */
[----:B0-----:R-:W-:Y:S01]  /*4f820*/  IADD3 R8, P6, PT, R4, R70, RZ ;  /* 0x0000004604087210 */ /* 0x001fe20007fde0ff */
[----:B------:R-:W0:Y:S01]  /*4f830*/  LDCU UR8, c[0x0][0x398] ;  /* 0x00007300ff0877ac */ /* 0x000e220008000800 */
[----:B------:R-:W-:-:S03]  /*4f840*/  SHF.R.S32.HI R11, RZ, 0x1f, R5 ;  /* 0x0000001fff0b7819 */ /* 0x000fc60000011405 */
[----:B------:R-:W-:Y:S01]  /*4f850*/  IMAD.X R9, R10, 0x1, R69, P6 ;  /* 0x000000010a097824 */ /* 0x000fe200030e0645 */
[----:B-1----:R-:W-:Y:S02]  /*4f860*/  IADD3 R6, P6, PT, R5, R0, RZ ;  /* 0x0000000005067210 */ /* 0x002fe40007fde0ff */
[----:B------:R-:W-:-:S03]  /*4f870*/  PRMT R4, R13, 0x9910, RZ ;  /* 0x000099100d047816 */ /* 0x000fc600000000ff */
[----:B------:R-:W-:Y:S01]  /*4f880*/  IMAD.X R7, R11, 0x1, R72, P6 ;  /* 0x000000010b077824 */ /* 0x000fe200030e0648 */
[----:B------:R-:W-:Y:S01]  /*4f890*/  SHF.R.S32.HI R4, RZ, 0x8, R4 ;  /* 0x00000008ff047819 */ /* 0x000fe20000011404 */
[----:B------:R1:W-:Y:S01]  /*4f8a0*/  @P3 STG.E.U8 desc[UR14][R8.64], R40 ;  /* 0x0000002808003986 */ /* 0x0003e2000c10110e */
[----:B------:R-:W-:Y:S01]  /*4f8b0*/  ISETP.LT.AND P3, PT, R91, UR10, !P4 ;  /* 0x0000000a5b007c0c */ /* 0x000fe2000e761270 */
[----:B------:R-:W0:Y:S02]  /*4f8c0*/  LDCU UR10, c[0x0][0x398] ;  /* 0x00007300ff0a77ac */ /* 0x000e240008000800 */
[----:B------:R4:W-:Y:S01]  /*4f8d0*/  @P5 STG.E.U8 desc[UR14][R6.64], R4 ;  /* 0x0000000406005986 */ /* 0x0009e2000c10110e */
[----:B------:R-:W-:Y:S01]  /*4f8e0*/  ISETP.LT.AND P5, PT, R67, UR4, !P4 ;  /* 0x0000000443007c0c */ /* 0x000fe2000e7a1270 */
[----:B------:R-:W0:Y:S01]  /*4f8f0*/  LDCU UR4, c[0x0][0x39c] ;  /* 0x00007380ff0477ac */ /* 0x000e220008000800 */
[----:B-1----:R-:W-:Y:S02]  /*4f900*/  IADD3 R8, P6, PT, R5, R2, RZ ;  /* 0x0000000205087210 */ /* 0x002fe40007fde0ff */
[----:B------:R-:W-:-:S03]  /*4f910*/  PRMT R10, R12, 0x9910, RZ ;  /* 0x000099100c0a7816 */ /* 0x000fc600000000ff */
[----:B------:R-:W-:Y:S01]  /*4f920*/  IMAD.X R9, R11, 0x1, R71, P6 ;  /* 0x000000010b097824 */ /* 0x000fe200030e0647 */
[----:B----4-:R-:W-:Y:S02]  /*4f930*/  IADD3 R6, P6, PT, R5, R68, RZ ;  /* 0x0000004405067210 */ /* 0x010fe40007fde0ff */
[----:B------:R-:W-:Y:S02]  /*4f940*/  PRMT R4, R14, 0x9910, RZ ;  /* 0x000099100e047816 */ /* 0x000fe400000000ff */
[----:B------:R-:W-:Y:S01]  /*4f950*/  SHF.R.S32.HI R10, RZ, 0x8, R10 ;  /* 0x00000008ff0a7819 */ /* 0x000fe2000001140a */
[----:B------:R-:W-:Y:S01]  /*4f960*/  IMAD.X R7, R11, 0x1, R3, P6 ;  /* 0x000000010b077824 */ /* 0x000fe200030e0603 */
[----:B------:R-:W-:Y:S02]  /*4f970*/  SHF.R.S32.HI R4, RZ, 0x8, R4 ;  /* 0x00000008ff047819 */ /* 0x000fe40000011404 */
[----:B------:R-:W-:Y:S01]  /*4f980*/  ISETP.LT.AND P4, PT, R89, UR6, !P4 ;  /* 0x0000000659007c0c */ /* 0x000fe2000e781270 */
[----:B------:R1:W-:Y:S01]  /*4f990*/  @P5 STG.E.U8 desc[UR14][R8.64], R10 ;  /* 0x0000000a08005986 */ /* 0x0003e2000c10110e */
[----:B------:R-:W-:Y:S01]  /*4f9a0*/  PRMT R13, R40, 0x9910, RZ ;  /* 0x00009910280d7816 */ /* 0x000fe200000000ff */
[----:B------:R-:W4:Y:S02]  /*4f9b0*/  LDCU UR6, c[0x0][0x39c] ;  /* 0x00007380ff0677ac */ /* 0x000f240008000800 */
[----:B------:R-:W-:Y:S01]  /*4f9c0*/  @P3 STG.E.U8 desc[UR14][R6.64], R4 ;  /* 0x0000000406003986 */ /* 0x000fe2000c10110e */
[----:B------:R-:W-:-:S02]  /*4f9d0*/  SHF.R.S32.HI R13, RZ, 0x8, R13 ;  /* 0x00000008ff0d7819 */ /* 0x000fc4000001140d */
[----:B-1----:R-:W-:-:S05]  /*4f9e0*/  IADD3 R10, P3, PT, R5, R70, RZ ;  /* 0x00000046050a7210 */ /* 0x002fca0007f7e0ff */
[----:B------:R-:W-:-:S05]  /*4f9f0*/  IMAD.X R11, R11, 0x1, R69, P3 ;  /* 0x000000010b0b7824 */ /* 0x000fca00018e0645 */
[----:B------:R3:W-:Y:S01]  /*4fa00*/  @P4 STG.E.U8 desc[UR14][R10.64], R13 ;  /* 0x0000000d0a004986 */ /* 0x0007e2000c10110e */
[----:B--2---:R-:W-:-:S03]  /*4fa10*/  F2FP.SATFINITE.E4M3.F32.PACK_AB_MERGE_C R14, R86, R85, RZ ;  /* 0x00000055560e723e */ /* 0x004fc600048070ff */
[----:B------:R-:W2:Y:S04]  /*4fa20*/  LDL.LU R85, [R1+0x1a0] ;  /* 0x0001a00001557983 */ /* 0x000ea80000300800 */
[----:B------:R-:W2:Y:S01]  /*4fa30*/  LDL.LU R86, [R1+0x1a4] ;  /* 0x0001a40001567983 */ /* 0x000ea20000300800 */
[----:B---3--:R-:W-:-:S03]  /*4fa40*/  F2FP.SATFINITE.E4M3.F32.PACK_AB_MERGE_C R13, R90, R87, RZ ;  /* 0x000000575a0d723e */ /* 0x008fc600048070ff */
[----:B------:R-:W3:Y:S04]  /*4fa50*/  LDL.LU R87, [R1+0xa0] ;  /* 0x0000a00001577983 */ /* 0x000ee80000300800 */
[----:B------:R-:W3:Y:S01]  /*4fa60*/  LDL.LU R90, [R1+0xa4] ;  /* 0x0000a400015a7983 */ /* 0x000ee20000300800 */
[----:B------:R-:W-:Y:S01]  /*4fa70*/  VIADD R4, R5, UR28 ;  /* 0x0000001c05047c36 */ /* 0x000fe20008000000 */
[----:B0-----:R-:W-:Y:S01]  /*4fa80*/  ISETP.LT.AND P5, PT, R66, UR8, !P0 ;  /* 0x0000000842007c0c */ /* 0x001fe2000c7a1270 */
[----:B------:R-:W-:Y:S01]  /*4fa90*/  VIADD R12, R88, 0x28 ;  /* 0x00000028580c7836 */ /* 0x000fe20000000000 */
[----:B------:R-:W-:Y:S01]  /*4faa0*/  ISETP.LT.AND P6, PT, R67, UR12, !P0 ;  /* 0x0000000c43007c0c */ /* 0x000fe2000c7c1270 */
[----:B------:R-:W0:Y:S01]  /*4fab0*/  LDCU UR8, c[0x0][0x398] ;  /* 0x00007300ff0877ac */ /* 0x000e220008000800 */
[----:B------:R-:W-:-:S02]  /*4fac0*/  SHF.R.S32.HI R5, RZ, 0x1f, R4 ;  /* 0x0000001fff057819 */ /* 0x000fc40000011404 */
[C---:B------:R-:W-:Y:S01]  /*4fad0*/  IADD3 R8, P3, PT, R4.reuse, R0, RZ ;  /* 0x0000000004087210 */ /* 0x040fe20007f7e0ff */
[----:B------:R-:W1:Y:S04]  /*4fae0*/  LDCU UR12, c[0x0][0x398] ;  /* 0x00007300ff0c77ac */ /* 0x000e680008000800 */
[----:B------:R-:W-:Y:S01]  /*4faf0*/  IMAD.X R9, R5, 0x1, R72, P3 ;  /* 0x0000000105097824 */ /* 0x000fe200018e0648 */
[----:B------:R-:W-:-:S05]  /*4fb00*/  IADD3 R6, P3, PT, R4, R2, RZ ;  /* 0x0000000204067210 */ /* 0x000fca0007f7e0ff */
[----:B------:R-:W-:Y:S01]  /*4fb10*/  IMAD.X R7, R5, 0x1, R71, P3 ;  /* 0x0000000105077824 */ /* 0x000fe200018e0647 */
[----:B------:R-:W-:Y:S01]  /*4fb20*/  ISETP.GE.AND P3, PT, R12, UR4, PT ;  /* 0x000000040c007c0c */ /* 0x000fe2000bf66270 */
[----:B------:R-:W0:Y:S01]  /*4fb30*/  LDCU UR4, c[0x0][0x398] ;  /* 0x00007300ff0477ac */ /* 0x000e220008000800 */
[----:B------:R1:W-:Y:S01]  /*4fb40*/  @P5 STG.E.U8 desc[UR14][R8.64], R15 ;  /* 0x0000000f08005986 */ /* 0x0003e2000c10110e */
[----:B------:R-:W-:Y:S02]  /*4fb50*/  ISETP.LT.AND P5, PT, R91, UR10, !P0 ;  /* 0x0000000a5b007c0c */ /* 0x000fe4000c7a1270 */
[----:B------:R-:W-:Y:S01]  /*4fb60*/  ISETP.LT.AND P4, PT, R89, UR16, !P0 ;  /* 0x0000001059007c0c */ /* 0x000fe2000c781270 */
[----:B------:R4:W-:Y:S01]  /*4fb70*/  @P6 STG.E.U8 desc[UR14][R6.64], R14 ;  /* 0x0000000e06006986 */ /* 0x0009e2000c10110e */
[----:B------:R-:W-:Y:S01]  /*4fb80*/  F2FP.SATFINITE.E4M3.F32.PACK_AB_MERGE_C R42, R43, R42, RZ ;  /* 0x0000002a2b2a723e */ /* 0x000fe200048070ff */
[----:B------:R-:W0:Y:S01]  /*4fb90*/  LDCU UR10, c[0x0][0x398] ;  /* 0x00007300ff0a77ac */ /* 0x000e220008000800 */
[----:B------:R-:W-:-:S02]  /*4fba0*/  PRMT R11, R15, 0x9910, RZ ;  /* 0x000099100f0b7816 */ /* 0x000fc400000000ff */
[----:B------:R-:W-:Y:S01]  /*4fbb0*/  PRMT R10, R14, 0x9910, RZ ;  /* 0x000099100e0a7816 */ /* 0x000fe200000000ff */
[----:B------:R-:W0:Y:S01]  /*4fbc0*/  LDCU UR16, c[0x0][0x398] ;  /* 0x00007300ff1077ac */ /* 0x000e220008000800 */
[----:B-1----:R-:W-:Y:S01]  /*4fbd0*/  IADD3 R8, P0, PT, R4, R68, RZ ;  /* 0x0000004404087210 */ /* 0x002fe20007f1e0ff */
[----:B----4-:R-:W-:Y:S01]  /*4fbe0*/  VIADD R7, R88, 0x29 ;  /* 0x0000002958077836 */ /* 0x010fe20000000000 */
[----:B------:R-:W-:-:S03]  /*4fbf0*/  IADD3 R6, P6, PT, R4, R70, RZ ;  /* 0x0000004604067210 */ /* 0x000fc60007fde0ff */
[----:B------:R-:W-:Y:S02]  /*4fc00*/  IMAD.X R9, R5, 0x1, R3, P0 ;  /* 0x0000000105097824 */ /* 0x000fe400000e0603 */
[----:B------:R-:W-:Y:S01]  /*4fc10*/  VIADD R4, R4, UR28 ;  /* 0x0000001c04047c36 */ /* 0x000fe20008000000 */
[----:B------:R-:W-:Y:S01]  /*4fc20*/  ISETP.GE.AND P0, PT, R7, UR6, PT ;  /* 0x0000000607007c0c */ /* 0x000fe2000bf06270 */
[----:B------:R-:W-:Y:S01]  /*4fc30*/  IMAD.X R7, R5, 0x1, R69, P6 ;  /* 0x0000000105077824 */ /* 0x000fe200030e0645 */
[----:B------:R1:W-:Y:S01]  /*4fc40*/  @P5 STG.E.U8 desc[UR14][R8.64], R13 ;  /* 0x0000000d08005986 */ /* 0x0003e2000c10110e */
[----:B------:R-:W4:Y:S01]  /*4fc50*/  LDCU UR6, c[0x0][0x398] ;  /* 0x00007300ff0677ac */ /* 0x000f220008000800 */
[----:B------:R-:W-:Y:S02]  /*4fc60*/  SHF.R.S32.HI R5, RZ, 0x1f, R4 ;  /* 0x0000001fff057819 */ /* 0x000fe40000011404 */
[----:B------:R4:W-:Y:S01]  /*4fc70*/  @P4 STG.E.U8 desc[UR14][R6.64], R42 ;  /* 0x0000002a06004986 */ /* 0x0009e2000c10110e */
[----:B0-----:R-:W-:Y:S01]  /*4fc80*/  ISETP.LT.AND P5, PT, R66, UR4, !P2 ;  /* 0x0000000442007c0c */ /* 0x001fe2000d7a1270 */
[----:B------:R-:W0:Y:S01]  /*4fc90*/  LDCU UR4, c[0x0][0x39c] ;  /* 0x00007380ff0477ac */ /* 0x000e220008000800 */
[----:B------:R-:W-:-:S02]  /*4fca0*/  ISETP.LT.AND P4, PT, R67, UR8, !P2 ;  /* 0x0000000843007c0c */ /* 0x000fc4000d781270 */
[----:B------:R-:W-:Y:S01]  /*4fcb0*/  SHF.R.S32.HI R11, RZ, 0x8, R11 ;  /* 0x00000008ff0b7819 */ /* 0x000fe2000001140b */
[----:B------:R-:W0:Y:S01]  /*4fcc0*/  LDCU UR8, c[0x0][0x398] ;  /* 0x00007300ff0877ac */ /* 0x000e220008000800 */
[----:B-1----:R-:W-:-:S05]  /*4fcd0*/  IADD3 R8, P6, PT, R4, R0, RZ ;  /* 0x0000000004087210 */ /* 0x002fca0007fde0ff */
[----:B------:R-:W-:Y:S01]  /*4fce0*/  IMAD.X R9, R5, 0x1, R72, P6 ;  /* 0x0000000105097824 */ /* 0x000fe200030e0648 */
[----:B----4-:R-:W-:Y:S02]  /*4fcf0*/  IADD3 R6, P6, PT, R4, R2, RZ ;  /* 0x0000000204067210 */ /* 0x010fe40007fde0ff */
[----:B------:R-:W-:-:S03]  /*4fd00*/  SHF.R.S32.HI R10, RZ, 0x8, R10 ;  /* 0x00000008ff0a7819 */ /* 0x000fc6000001140a */
[----:B------:R-:W-:Y:S01]  /*4fd10*/  IMAD.X R7, R5, 0x1, R71, P6 ;  /* 0x0000000105077824 */ /* 0x000fe200030e0647 */
[----:B------:R-:W-:Y:S04]  /*4fd20*/  @P5 STG.E.U8 desc[UR14][R8.64], R11 ;  /* 0x0000000b08005986 */ /* 0x000fe8000c10110e */
[----:B------:R1:W-:Y:S01]  /*4fd30*/  @P4 STG.E.U8 desc[UR14][R6.64], R10 ;  /* 0x0000000a06004986 */ /* 0x0003e2000c10110e */
[----:B------:R-:W-:Y:S01]  /*4fd40*/  ISETP.LT.AND P4, PT, R91, UR6, !P2 ;  /* 0x000000065b007c0c */ /* 0x000fe2000d781270 */
[----:B------:R-:W4:Y:S01]  /*4fd50*/  LDCU UR6, c[0x0][0x39c] ;  /* 0x00007380ff0677ac */ /* 0x000f220008000800 */
[----:B------:R-:W-:Y:S02]  /*4fd60*/  ISETP.LT.AND P2, PT, R89, UR10, !P2 ;  /* 0x0000000a59007c0c */ /* 0x000fe4000d741270 */
[----:B------:R-:W-:Y:S01]  /*4fd70*/  PRMT R13, R13, 0x9910, RZ ;  /* 0x000099100d0d7816 */ /* 0x000fe200000000ff */
[----:B------:R-:W0:Y:S01]  /*4fd80*/  LDCU UR10, c[0x0][0x398] ;  /* 0x00007300ff0a77ac */ /* 0x000e220008000800 */
[----:B-1----:R-:W-:-:S02]  /*4fd90*/  IADD3 R10, P6, PT, R4, R68, RZ ;  /* 0x00000044040a7210 */ /* 0x002fc40007fde0ff */
[----:B------:R-:W-:-:S03]  /*4fda0*/  PRMT R12, R42, 0x9910, RZ ;  /* 0x000099102a0c7816 */ /* 0x000fc600000000ff */
[C---:B------:R-:W-:Y:S01]  /*4fdb0*/  IMAD.X R11, R5.reuse, 0x1, R3, P6 ;  /* 0x00000001050b7824 */ /* 0x040fe200030e0603 */
[----:B------:R-:W-:Y:S02]  /*4fdc0*/  IADD3 R8, P6, PT, R4, R70, RZ ;  /* 0x0000004604087210 */ /* 0x000fe40007fde0ff */
[----:B------:R-:W-:Y:S02]  /*4fdd0*/  SHF.R.S32.HI R13, RZ, 0x8, R13 ;  /* 0x00000008ff0d7819 */ /* 0x000fe4000001140d */
[----:B------:R-:W-:Y:S01]  /*4fde0*/  SHF.R.S32.HI R12, RZ, 0x8, R12 ;  /* 0x00000008ff0c7819 */ /* 0x000fe2000001140c */
[----:B------:R-:W-:Y:S01]  /*4fdf0*/  IMAD.X R9, R5, 0x1, R69, P6 ;  /* 0x0000000105097824 */ /* 0x000fe200030e0645 */
[----:B-----5:R-:W-:Y:S01]  /*4fe00*/  F2FP.SATFINITE.E4M3.F32.PACK_AB_MERGE_C R14, R84, R83, RZ ;  /* 0x00000053540e723e */ /* 0x020fe200048070ff */
[----:B------:R2:W-:Y:S04]  /*4fe10*/  @P4 STG.E.U8 desc[UR14][R10.64], R13 ;  /* 0x0000000d0a004986 */ /* 0x0005e8000c10110e */
[----:B------:R-:W5:Y:S04]  /*4fe20*/  LDL.LU R83, [R1+0x2a8] ;  /* 0x0002a80001537983 */ /* 0x000f680000300800 */
[----:B------:R-:W5:Y:S04]  /*4fe30*/  LDL.LU R84, [R1+0x2ac] ;  /* 0x0002ac0001547983 */ /* 0x000f680000300800 */
        /* <DEDUP_REMOVED lines=8> */
[----:B------:R-:W-:Y:S01]  /*4fec0*/  ISETP.LT.AND P5, PT, R66, UR12, !P3 ;  /* 0x0000000c42007c0c */ /* 0x000fe2000dfa1270 */
[----:B------:R-:W-:Y:S01]  /*4fed0*/  VIADD R10, R88, 0x2b ;  /* 0x0000002b580a7836 */ /* 0x000fe20000000000 */
[----:B0-----:R-:W-:Y:S01]  /*4fee0*/  ISETP.LT.AND P2, PT, R67, UR8, !P3 ;  /* 0x0000000843007c0c */ /* 0x001fe2000df41270 */
[----:B------:R-:W0:Y:S01]  /*4fef0*/  LDCU UR8, c[0x0][0x398] ;  /* 0x00007300ff0877ac */ /* 0x000e220008000800 */
[----:B------:R-:W-:Y:S01]  /*4ff00*/  SHF.R.S32.HI R7, RZ, 0x1f, R6 ;  /* 0x0000001fff077819 */ /* 0x000fe20000011406 */
[----:B------:R-:W3:Y:S01]  /*4ff10*/  LDL.LU R79, [R1+0x2b0] ;  /* 0x0002b000014f7983 */ /* 0x000ee20000300800 */
[C---:B------:R-:W-:Y:S01]  /*4ff20*/  IADD3 R4, P6, PT, R6.reuse, R0, RZ ;  /* 0x0000000006047210 */ /* 0x040fe20007fde0ff */
[----:B------:R-:W1:Y:S01]  /*4ff30*/  LDCU UR12, c[0x0][0x398] ;  /* 0x00007300ff0c77ac */ /* 0x000e620008000800 */
[----:B------:R-:W-:Y:S01]  /*4ff40*/  F2FP.SATFINITE.E4M3.F32.PACK_AB_MERGE_C R44, R45, R44, RZ ;  /* 0x0000002c2d2c723e */ /* 0x000fe200048070ff */
[----:B------:R-:W3:Y:S02]  /*4ff50*/  LDL.LU R80, [R1+0x2b4] ;  /* 0x0002b40001507983 */ /* 0x000ee40000300800 */
[----:B------:R-:W-:Y:S01]  /*4ff60*/  IMAD.X R5, R7, 0x1, R72, P6 ;  /* 0x0000000107057824 */ /* 0x000fe200030e0648 */
[----:B------:R-:W-:Y:S01]  /*4ff70*/  IADD3 R8, P6, PT, R6, R2, RZ ;  /* 0x0000000206087210 */ /* 0x000fe20007fde0ff */
[----:B------:R-:W3:Y:S04]  /*4ff80*/  LDL.LU R81, [R1+0x1b0] ;  /* 0x0001b00001517983 */ /* 0x000ee80000300800 */
[----:B------:R0:W-:Y:S01]  /*4ff90*/  @P5 STG.E.U8 desc[UR14][R4.64], R14 ;  /* 0x0000000e04005986 */ /* 0x0001e2000c10110e */
[----:B------:R-:W-:Y:S01]  /*4ffa0*/  ISETP.LT.AND P5, PT, R91, UR16, !P3 ;  /* 0x000000105b007c0c */ /* 0x000fe2000dfa1270 */
[----:B------:R-:W-:Y:S01]  /*4ffb0*/  IMAD.X R9, R7, 0x1, R71, P6 ;  /* 0x0000000107097824 */ /* 0x000fe200030e0647 */
[----:B------:R-:W1:Y:S01]  /*4ffc0*/  LDCU UR16, c[0x0][0x398] ;  /* 0x00007300ff1077ac */ /* 0x000e620008000800 */
[----:B------:R-:W3:Y:S01]  /*4ffd0*/  LDL.LU R82, [R1+0x1b4] ;  /* 0x0001b40001527983 */ /* 0x000ee20000300800 */
[----:B0-----:R-:W-:-:S05]  /*4ffe0*/  VIADD R4, R88, 0x2a ;  /* 0x0000002a58047836 */ /* 0x001fca0000000000 */
[----:B------:R-:W-:Y:S01]  /*4fff0*/  ISETP.GE.AND P4, PT, R4, UR4, PT ;  /* 0x0000000404007c0c */ /* 0x000fe2000bf86270 */
[----:B------:R0:W-:Y:S01]  /*50000*/  @P2 STG.E.U8 desc[UR14][R8.64], R11 ;  /* 0x0000000b08002986 */ /* 0x0001e2000c10110e */
[C---:B------:R-:W-:Y:S01]  /*50010*/  IADD3 R4, P6, PT, R6.reuse, R68, RZ ;  /* 0x0000004406047210 */ /* 0x040fe20007fde0ff */
[----:B------:R-:W1:Y:S04]  /*50020*/  LDCU UR4, c[0x0][0x398] ;  /* 0x00007300ff0477ac */ /* 0x000e680008000800 */
[----:B------:R-:W-:Y:S01]  /*50030*/  IMAD.X R5, R7, 0x1, R3, P6 ;  /* 0x0000000107057824 */ /* 0x000fe200030e0603 */
[----:B------:R-:W-:Y:S01]  /*50040*/  ISETP.LT.AND P3, PT, R89, UR8, !P3 ;  /* 0x0000000859007c0c */ /* 0x000fe2000df61270 */
[----:B------:R-:W1:Y:S03]  /*50050*/  LDCU UR8, c[0x0][0x398] ;  /* 0x00007300ff0877ac */ /* 0x000e660008000800 */
[----:B------:R1:W-:Y:S01]  /*50060*/  @P5 STG.E.U8 desc[UR14][R4.64], R12 ;  /* 0x0000000c04005986 */ /* 0x0003e2000c10110e */
[----:B0-----:R-:W-:-:S02]  /*50070*/  IADD3 R8, P6, PT, R6, R70, RZ ;  /* 0x0000004606087210 */ /* 0x001fc40007fde0ff */
[----:B------:R-:W-:Y:S01]  /*50080*/  ISETP.LT.AND P5, PT, R66, UR10, !P0 ;  /* 0x0000000a42007c0c */ /* 0x000fe2000c7a1270 */
[----:B------:R-:W0:Y:S01]  /*50090*/  LDCU UR10, c[0x0][0x398] ;  /* 0x00007300ff0a77ac */ /* 0x000e220008000800 */
[----:B----4-:R-:W-:Y:S01]  /*500a0*/  ISETP.GE.AND P2, PT, R10, UR6, PT ;  /* 0x000000060a007c0c */ /* 0x010fe2000bf46270 */
[----:B------:R-:W-:Y:S01]  /*500b0*/  IMAD.X R9, R7, 0x1, R69, P6 ;  /* 0x0000000107097824 */ /* 0x000fe200030e0645 */
[----:B------:R-:W4:Y:S01]  /*500c0*/  LDCU UR6, c[0x0][0x398] ;  /* 0x00007300ff0677ac */ /* 0x000f220008000800 */
[----:B-1----:R-:W-:Y:S01]  /*500d0*/  VIADD R5, R6, UR28 ;  /* 0x0000001c06057c36 */ /* 0x002fe20008000000 */
[----:B------:R-:W-:-:S04]  /*500e0*/  PRMT R4, R14, 0x9910, RZ ;  /* 0x000099100e047816 */ /* 0x000fc800000000ff */
[----:B------:R-:W-:Y:S02]  /*500f0*/  SHF.R.S32.HI R10, RZ, 0x1f, R5 ;  /* 0x0000001fff0a7819 */ /* 0x000fe40000011405 */
[----:B------:R-:W-:Y:S02]  /*50100*/  IADD3 R6, P6, PT, R5, R0, RZ ;  /* 0x0000000005067210 */ /* 0x000fe40007fde0ff */
[----:B------:R-:W-:-:S03]  /*50110*/  SHF.R.S32.HI R4, RZ, 0x8, R4 ;  /* 0x00000008ff047819 */ /* 0x000fc60000011404 */
[----:B------:R-:W-:Y:S01]  /*50120*/  IMAD.X R7, R10, 0x1, R72, P6 ;  /* 0x000000010a077824 */ /* 0x000fe200030e0648 */
[----:B------:R-:W-:Y:S04]  /*50130*/  @P3 STG.E.U8 desc[UR14][R8.64], R44 ;  /* 0x0000002c08003986 */ /* 0x000fe8000c10110e */
[----:B------:R1:W-:Y:S02]  /*50140*/  @P5 STG.E.U8 desc[UR14][R6.64], R4 ;  /* 0x0000000406005986 */ /* 0x0003e4000c10110e */
[----:B-1----:R-:W-:Y:S02]  /*50150*/  PRMT R4, R12, 0x9910, RZ ;  /* 0x000099100c047816 */ /* 0x002fe400000000ff */
[----:B-----5:R-:W-:Y:S02]  /*50160*/  F2FP.SATFINITE.E4M3.F32.PACK_AB_MERGE_C R13, R84, R83, RZ ;  /* 0x00000053540d723e */ /* 0x020fe400048070ff */
[----:B------:R-:W5:Y:S04]  /*50170*/  LDL.LU R83, [R1+0x2b8] ;  /* 0x0002b80001537983 */ /* 0x000f680000300800 */
[----:B------:R-:W5:Y:S01]  /*50180*/  LDL.LU R84, [R1+0x2bc] ;  /* 0x0002bc0001547983 */ /* 0x000f620000300800 */
[----:B--2---:R-:W-:-:S03]  /*50190*/  F2FP.SATFINITE.E4M3.F32.PACK_AB_MERGE_C R12, R86, R85, RZ ;  /* 0x00000055560c723e */ /* 0x004fc600048070ff */
[----:B------:R-:W2:Y:S04]  /*501a0*/  LDL.LU R85, [R1+0x1b8] ;  /* 0x0001b80001557983 */ /* 0x000ea80000300800 */
[----:B------:R-:W2:Y:S01]  /*501b0*/  LDL.LU R86, [R1+0x1bc] ;  /* 0x0001bc0001567983 */ /* 0x000ea20000300800 */
[----:B---3--:R-:W-:-:S03]  /*501c0*/  F2FP.SATFINITE.E4M3.F32.PACK_AB_MERGE_C R14, R90, R87, RZ ;  /* 0x000000575a0e723e */ /* 0x008fc600048070ff */
[----:B------:R-:W3:Y:S04]  /*501d0*/  LDL.LU R87, [R1+0xb0] ;  /* 0x0000b00001577983 */ /* 0x000ee80000300800 */
[----:B------:R-:W3:Y:S01]  /*501e0*/  LDL.LU R90, [R1+0xb4] ;  /* 0x0000b400015a7983 */ /* 0x000ee20000300800 */
[----:B------:R-:W-:Y:S02]  /*501f0*/  IADD3 R8, P6, PT, R5, R2, RZ ;  /* 0x0000000205087210 */ /* 0x000fe40007fde0ff */
[----:B------:R-:W-:Y:S01]  /*50200*/  ISETP.LT.AND P5, PT, R67, UR4, !P0 ;  /* 0x0000000443007c0c */ /* 0x000fe2000c7a1270 */
[----:B------:R-:W1:Y:S01]  /*50210*/  LDCU UR4, c[0x0][0x39c] ;  /* 0x00007380ff0477ac */ /* 0x000e620008000800 */
[----:B----4-:R-:W-:Y:S01]  /*50220*/  ISETP.LT.AND P3, PT, R91, UR6, !P0 ;  /* 0x000000065b007c0c */ /* 0x010fe2000c761270 */
[----:B------:R-:W-:Y:S01]  /*50230*/  IMAD.X R9, R10, 0x1, R71, P6 ;  /* 0x000000010a097824 */ /* 0x000fe200030e0647 */
[----:B------:R-:W-:Y:S01]  /*50240*/  PRMT R11, R11, 0x9910, RZ ;  /* 0x000099100b0b7816 */ /* 0x000fe200000000ff */
[----:B------:R-:W4:Y:S01]  /*50250*/  LDCU UR6, c[0x0][0x398] ;  /* 0x00007300ff0677ac */ /* 0x000f220008000800 */
[----:B------:R-:W-:-:S02]  /*50260*/  IADD3 R6, P6, PT, R5, R68, RZ ;  /* 0x0000004405067210 */ /* 0x000fc40007fde0ff */
[----:B------:R-:W-:Y:S02]  /*50270*/  SHF.R.S32.HI R11, RZ, 0x8, R11 ;  /* 0x00000008ff0b7819 */ /* 0x000fe4000001140b */
[----:B------:R-:W-:Y:S01]  /*50280*/  SHF.R.S32.HI R4, RZ, 0x8, R4 ;  /* 0x00000008ff047819 */ /* 0x000fe20000011404 */
[----:B------:R-:W-:Y:S01]  /*50290*/  IMAD.X R7, R10, 0x1, R3, P6 ;  /* 0x000000010a077824 */ /* 0x000fe200030e0603 */
[----:B------:R-:W-:Y:S01]  /*502a0*/  ISETP.LT.AND P0, PT, R89, UR8, !P0 ;  /* 0x0000000859007c0c */ /* 0x000fe2000c701270 */
[----:B------:R1:W-:Y:S01]  /*502b0*/  @P5 STG.E.U8 desc[UR14][R8.64], R11 ;  /* 0x0000000b08005986 */ /* 0x0003e2000c10110e */
[----:B------:R-:W4:Y:S03]  /*502c0*/  LDCU UR8, c[0x0][0x398] ;  /* 0x00007300ff0877ac */ /* 0x000f260008000800 */
[----:B------:R4:W-:Y:S01]  /*502d0*/  @P3 STG.E.U8 desc[UR14][R6.64], R4 ;  /* 0x0000000406003986 */ /* 0x0009e2000c10110e */
[----:B0-----:R-:W-:Y:S01]  /*502e0*/  ISETP.LT.AND P5, PT, R66, UR10, !P4 ;  /* 0x0000000a42007c0c */ /* 0x001fe2000e7a1270 */
[----:B------:R-:W0:Y:S01]  /*502f0*/  LDCU UR10, c[0x0][0x398] ;  /* 0x00007300ff0a77ac */ /* 0x000e220008000800 */
[----:B-1----:R-:W-:-:S02]  /*50300*/  IADD3 R8, P3, PT, R5, R70, RZ ;  /* 0x0000004605087210 */ /* 0x002fc40007f7e0ff */
[----:B------:R-:W-:Y:S01]  /*50310*/  PRMT R11, R44, 0x9910, RZ ;  /* 0x000099102c0b7816 */ /* 0x000fe200000000ff */
[----:B----4-:R-:W-:Y:S02]  /*50320*/  VIADD R4, R5, UR28 ;  /* 0x0000001c05047c36 */ /* 0x010fe40008000000 */
        /* <DEDUP_REMOVED lines=10> */
[----:B------:R-:W4:Y:S02]  /*503d0*/  LDCU UR6, c[0x0][0x39c] ;  /* 0x00007380ff0677ac */ /* 0x000f240008000800 */
[----:B------:R0:W-:Y:S01]  /*503e0*/  @P5 STG.E.U8 desc[UR14][R6.64], R13 ;  /* 0x0000000d06005986 */ /* 0x0001e2000c10110e */
[----:B------:R-:W-:Y:S01]  /*503f0*/  ISETP.LT.AND P5, PT, R67, UR12, !P4 ;  /* 0x0000000c43007c0c */ /* 0x000fe2000e7a1270 */
[----:B------:R-:W0:Y:S01]  /*50400*/  LDCU UR12, c[0x0][0x398] ;  /* 0x00007300ff0c77ac */ /* 0x000e220008000800 */
[----:B------:R-:W4:Y:S01]  /*50410*/  LDCU UR4, c[0x0][0x39c] ;  /* 0x00007380ff0477ac */ /* 0x000f220008000800 */
[----:B-1----:R-:W-:-:S05]  /*50420*/  IADD3 R10, P6, PT, R4, R2, RZ ;  /* 0x00000002040a7210 */ /* 0x002fca0007fde0ff */
[----:B------:R-:W-:Y:S01]  /*50430*/  IMAD.X R11, R5, 0x1, R71, P6 ;  /* 0x00000001050b7824 */ /* 0x000fe200030e0647 */
[C---:B------:R-:W-:Y:S02]  /*50440*/  IADD3 R8, P6, PT, R4.reuse, R68, RZ ;  /* 0x0000004404087210 */ /* 0x040fe40007fde0ff */
[----:B------:R-:W-:Y:S01]  /*50450*/  ISETP.LT.AND P4, PT, R89, UR16, !P4 ;  /* 0x0000001059007c0c */ /* 0x000fe2000e781270 */
[----:B------:R-:W1:Y:S02]  /*50460*/  LDCU UR16, c[0x0][0x398] ;  /* 0x00007300ff1077ac */ /* 0x000e640008000800 */
[C---:B------:R-:W-:Y:S01]  /*50470*/  IMAD.X R9, R5.reuse, 0x1, R3, P6 ;  /* 0x0000000105097824 */ /* 0x040fe200030e0603 */
[----:B0-----:R-:W-:Y:S01]  /*50480*/  IADD3 R6, P6, PT, R4, R70, RZ ;  /* 0x0000004604067210 */ /* 0x001fe20007fde0ff */
[----:B------:R0:W-:Y:S04]  /*50490*/  @P5 STG.E.U8 desc[UR14][R10.64], R12 ;  /* 0x0000000c0a005986 */ /* 0x0001e8000c10110e */
[----:B------:R-:W-:Y:S01]  /*504a0*/  IMAD.X R7, R5, 0x1, R69, P6 ;  /* 0x0000000105077824 */ /* 0x000fe200030e0645 */
[----:B------:R-:W-:Y:S04]  /*504b0*/  @P0 STG.E.U8 desc[UR14][R8.64], R14 ;  /* 0x0000000e08000986 */ /* 0x000fe8000c10110e */
[----:B------:R1:W-:Y:S01]  /*504c0*/  @P4 STG.E.U8 desc[UR14][R6.64], R46 ;  /* 0x0000002e06004986 */ /* 0x0003e2000c10110e */
[----:B------:R-:W-:Y:S01]  /*504d0*/  ISETP.LT.AND P0, PT, R66, UR8, !P2 ;  /* 0x0000000842007c0c */ /* 0x000fe2000d701270 */
[----:B------:R-:W4:Y:S01]  /*504e0*/  LDCU UR8, c[0x0][0x398] ;  /* 0x00007300ff0877ac */ /* 0x000f220008000800 */
[----:B------:R-:W-:-:S02]  /*504f0*/  ISETP.LT.AND P5, PT, R67, UR10, !P2 ;  /* 0x0000000a43007c0c */ /* 0x000fc4000d7a1270 */
[----:B0-----:R-:W-:Y:S01]  /*50500*/  PRMT R11, R12, 0x9910, RZ ;  /* 0x000099100c0b7816 */ /* 0x001fe200000000ff */
[----:B------:R-:W-:Y:S01]  /*50510*/  VIADD R10, R88, 0x2d ;  /* 0x0000002d580a7836 */ /* 0x000fe20000000000 */
[----:B------:R-:W0:Y:S01]  /*50520*/  LDCU UR10, c[0x0][0x398] ;  /* 0x00007300ff0a77ac */ /* 0x000e220008000800 */
[----:B-1----:R-:W-:Y:S01]  /*50530*/  VIADD R6, R4, UR28 ;  /* 0x0000001c04067c36 */ /* 0x002fe20008000000 */
[----:B------:R-:W-:-:S04]  /*50540*/  PRMT R4, R13, 0x9910, RZ ;  /* 0x000099100d047816 */ /* 0x000fc800000000ff */
[----:B------:R-:W-:Y:S01]  /*50550*/  SHF.R.S32.HI R7, RZ, 0x1f, R6 ;  /* 0x0000001fff077819 */ /* 0x000fe20000011406 */
[----:B------:R-:W-:Y:S01]  /*50560*/  IMAD.MOV.U32 R12, RZ, RZ, R4 ;  /* 0x000000ffff0c7224 */ /* 0x000fe200078e0004 */
[C---:B------:R-:W-:Y:S02]  /*50570*/  IADD3 R8, P4, PT, R6.reuse, R0, RZ ;  /* 0x0000000006087210 */ /* 0x040fe40007f9e0ff */
[----:B------:R-:W-:Y:S02]  /*50580*/  IADD3 R4, P6, PT, R6, R2, RZ ;  /* 0x0000000206047210 */ /* 0x000fe40007fde0ff */
[----:B------:R-:W-:Y:S01]  /*50590*/  SHF.R.S32.HI R12, RZ, 0x8, R12 ;  /* 0x00000008ff0c7819 */ /* 0x000fe2000001140c */
[C---:B------:R-:W-:Y:S01]  /*505a0*/  IMAD.X R9, R7.reuse, 0x1, R72, P4 ;  /* 0x0000000107097824 */ /* 0x040fe200020e0648 */
[----:B------:R-:W-:Y:S01]  /*505b0*/  SHF.R.S32.HI R11, RZ, 0x8, R11 ;  /* 0x00000008ff0b7819 */ /* 0x000fe2000001140b */
[----:B------:R-:W-:Y:S01]  /*505c0*/  IMAD.X R5, R7, 0x1, R71, P6 ;  /* 0x0000000107057824 */ /* 0x000fe200030e0647 */
[----:B------:R-:W-:Y:S01]  /*505d0*/  ISETP.LT.AND P6, PT, R91, UR12, !P2 ;  /* 0x0000000c5b007c0c */ /* 0x000fe2000d7c1270 */
[----:B------:R-:W1:Y:S01]  /*505e0*/  LDCU UR12, c[0x0][0x398] ;  /* 0x00007300ff0c77ac */ /* 0x000e620008000800 */
[----:B------:R0:W-:Y:S04]  /*505f0*/  @P0 STG.E.U8 desc[UR14][R8.64], R12 ;  /* 0x0000000c08000986 */ /* 0x0001e8000c10110e */
[----:B------:R4:W-:Y:S01]  /*50600*/  @P5 STG.E.U8 desc[UR14][R4.64], R11 ;  /* 0x0000000b04005986 */ /* 0x0009e2000c10110e */
[----:B0-----:R-:W-:Y:S01]  /*50610*/  PRMT R8, R14, 0x9910, RZ ;  /* 0x000099100e087816 */ /* 0x001fe200000000ff */
[----:B----4-:R-:W-:Y:S01]  /*50620*/  VIADD R5, R88, 0x2e ;  /* 0x0000002e58057836 */ /* 0x010fe20000000000 */
[----:B------:R-:W-:-:S02]  /*50630*/  IADD3 R4, P5, PT, R6, R68, RZ ;  /* 0x0000004406047210 */ /* 0x000fc40007fbe0ff */
[----:B------:R-:W-:Y:S02]  /*50640*/  SHF.R.S32.HI R8, RZ, 0x8, R8 ;  /* 0x00000008ff087819 */ /* 0x000fe40000011408 */
[----:B------:R-:W-:Y:S01]  /*50650*/  ISETP.GE.AND P0, PT, R5, UR6, PT ;  /* 0x0000000605007c0c */ /* 0x000fe2000bf06270 */
[----:B------:R-:W-:Y:S01]  /*50660*/  IMAD.X R5, R7, 0x1, R3, P5 ;  /* 0x0000000107057824 */ /* 0x000fe200028e0603 */
[----:B------:R-:W-:Y:S01]  /*50670*/  ISETP.LT.AND P5, PT, R89, UR16, !P2 ;  /* 0x0000001059007c0c */ /* 0x000fe2000d7a1270 */
[----:B------:R-:W0:Y:S01]  /*50680*/  LDCU UR6, c[0x0][0x398] ;  /* 0x00007300ff0677ac */ /* 0x000e220008000800 */
[----:B------:R-:W-:Y:S02]  /*50690*/  ISETP.GE.AND P4, PT, R10, UR4, PT ;  /* 0x000000040a007c0c */ /* 0x000fe4000bf86270 */
[----:B------:R4:W-:Y:S01]  /*506a0*/  @P6 STG.E.U8 desc[UR14][R4.64], R8 ;  /* 0x0000000804006986 */ /* 0x0009e2000c10110e */
[----:B------:R-:W0:Y:S01]  /*506b0*/  LDCU UR4, c[0x0][0x39c] ;  /* 0x00007380ff0477ac */ /* 0x000e220008000800 */
[----:B------:R-:W-:-:S02]  /*506c0*/  PRMT R9, R46, 0x9910, RZ ;  /* 0x000099102e097816 */ /* 0x000fc400000000ff */
[----:B------:R-:W-:Y:S01]  /*506d0*/  F2FP.SATFINITE.E4M3.F32.PACK_AB_MERGE_C R11, R80, R79, RZ ;  /* 0x0000004f500b723e */ /* 0x000fe200048070ff */
[----:B------:R-:W0:Y:S01]  /*506e0*/  LDCU UR16, c[0x0][0x398] ;  /* 0x00007300ff1077ac */ /* 0x000e220008000800 */
[C---:B----4-:R-:W-:Y:S01]  /*506f0*/  IADD3 R4, P2, PT, R6.reuse, R70, RZ ;  /* 0x0000004606047210 */ /* 0x050fe20007f5e0ff */
[----:B------:R-:W-:Y:S01]  /*50700*/  VIADD R6, R6, UR28 ;  /* 0x0000001c06067c36 */ /* 0x000fe20008000000 */
[----:B------:R-:W-:-:S03]  /*50710*/  SHF.R.S32.HI R9, RZ, 0x8, R9 ;  /* 0x00000008ff097819 */ /* 0x000fc60000011409 */
[----:B------:R-:W-:Y:S01]  /*50720*/  IMAD.X R5, R7, 0x1, R69, P2 ;  /* 0x0000000107057824 */ /* 0x000fe200010e0645 */
[----:B------:R-:W-:Y:S01]  /*50730*/  ISETP.LT.AND P2, PT, R66, UR8, !P3 ;  /* 0x0000000842007c0c */ /* 0x000fe2000df41270 */
[----:B------:R-:W-:Y:S01]  /*50740*/  VIADD R10, R88, 0x2f ;  /* 0x0000002f580a7836 */ /* 0x000fe20000000000 */
[----:B------:R-:W-:Y:S01]  /*50750*/  SHF.R.S32.HI R7, RZ, 0x1f, R6 ;  /* 0x0000001fff077819 */ /* 0x000fe20000011406 */
[----:B------:R-:W4:Y:S01]  /*50760*/  LDCU UR8, c[0x0][0x398] ;  /* 0x00007300ff0877ac */ /* 0x000f220008000800 */
[----:B------:R-:W-:Y:S01]  /*50770*/  IADD3 R8, P6, PT, R6, R0, RZ ;  /* 0x0000000006087210 */ /* 0x000fe20007fde0ff */
[----:B------:R0:W-:Y:S04]  /*50780*/  @P5 STG.E.U8 desc[UR14][R4.64], R9 ;  /* 0x0000000904005986 */ /* 0x0001e8000c10110e */
[----:B0-----:R-:W-:-:S05]  /*50790*/  IMAD.X R9, R7, 0x1, R72, P6 ;  /* 0x0000000107097824 */ /* 0x001fca00030e0648 */
[----:B------:R0:W-:Y:S01]  /*507a0*/  @P2 STG.E.U8 desc[UR14][R8.64], R11 ;  /* 0x0000000b08002986 */ /* 0x0001e2000c10110e */
[----:B------:R-:W-:Y:S01]  /*507b0*/  ISETP.GE.AND P2, PT, R10, UR4, PT ;  /* 0x000000040a007c0c */ /* 0x000fe2000bf46270 */
[----:B------:R-:W0:Y:S01]  /*507c0*/  LDCU UR4, c[0x0][0x398] ;  /* 0x00007300ff0477ac */ /* 0x000e220008000800 */
[----:B---3--:R-:W-:Y:S02]  /*507d0*/  F2FP.SATFINITE.E4M3.F32.PACK_AB_MERGE_C R10, R90, R87, RZ ;  /* 0x000000575a0a723e */ /* 0x008fe400048070ff */
[----:B------:R-:W3:Y:S04]  /*507e0*/  LDL.LU R87, [R1+0xb8] ;  /* 0x0000b80001577983 */ /* 0x000ee80000300800 */
[----:B------:R-:W3:Y:S01]  /*507f0*/  LDL.LU R90, [R1+0xbc] ;  /* 0x0000bc00015a7983 */ /* 0x000ee20000300800 */
[----:B------:R-:W-:Y:S01]  /*50800*/  ISETP.LT.AND P5, PT, R67, UR10, !P3 ;  /* 0x0000000a43007c0c */ /* 0x000fe2000dfa1270 */
[----:B------:R-:W1:Y:S01]  /*50810*/  LDCU UR10, c[0x0][0x398] ;  /* 0x00007300ff0a77ac */ /* 0x000e620008000800 */
[----:B------:R-:W-:-:S02]  /*50820*/  IADD3 R4, P6, PT, R6, R2, RZ ;  /* 0x0000000206047210 */ /* 0x000fc40007fde0ff */
[----:B------:R-:W-:Y:S01]  /*50830*/  F2FP.SATFINITE.E4M3.F32.PACK_AB_MERGE_C R12, R82, R81, RZ ;  /* 0x00000051520c723e */ /* 0x000fe200048070ff */
[----:B0-----:R-:W-:Y:S01]  /*50840*/  VIADD R8, R6, UR28 ;  /* 0x0000001c06087c36 */ /* 0x001fe20008000000 */
[----:B------:R-:W-:Y:S01]  /*50850*/  PRMT R11, R11, 0x9910, RZ ;  /* 0x000099100b0b7816 */ /* 0x000fe200000000ff */
[----:B------:R-:W-:Y:S01]  /*50860*/  IMAD.X R5, R7, 0x1, R71, P6 ;  /* 0x0000000107057824 */ /* 0x000fe200030e0647 */
[----:B------:R-:W-:Y:S01]  /*50870*/  ISETP.LT.AND P6, PT, R91, UR6, !P3 ;  /* 0x000000065b007c0c */ /* 0x000fe2000dfc1270 */
[----:B------:R-:W0:Y:S01]  /*50880*/  LDCU UR6, c[0x0][0x398] ;  /* 0x00007300ff0677ac */ /* 0x000e220008000800 */
[----:B------:R-:W-:Y:S01]  /*50890*/  F2FP.SATFINITE.E4M3.F32.PACK_AB_MERGE_C R48, R49, R48, RZ ;  /* 0x000000303130723e */ /* 0x000fe200048070ff */
[----:B------:R-:W3:Y:S04]  /*508a0*/  LDL.LU R79, [R1+0x2c0] ;  /* 0x0002c000014f7983 */ /* 0x000ee80000300800 */
[----:B------:R0:W-:Y:S01]  /*508b0*/  @P5 STG.E.U8 desc[UR14][R4.64], R12 ;  /* 0x0000000c04005986 */ /* 0x0001e2000c10110e */
[----:B----4-:R-:W-:Y:S01]  /*508c0*/  ISETP.LT.AND P3, PT, R89, UR8, !P3 ;  /* 0x0000000859007c0c */ /* 0x010fe2000df61270 */
[----:B------:R-:W4:Y:S01]  /*508d0*/  LDCU UR8, c[0x0][0x398] ;  /* 0x00007300ff0877ac */ /* 0x000f220008000800 */
[----:B------:R-:W-:Y:S01]  /*508e0*/  SHF.R.S32.HI R9, RZ, 0x1f, R8 ;  /* 0x0000001fff097819 */ /* 0x000fe20000011408 */
[----:B------:R-:W4:Y:S01]  /*508f0*/  LDL.LU R80, [R1+0x2c4] ;  /* 0x0002c40001507983 */ /* 0x000f220000300800 */
[----:B------:R-:W-:-:S02]  /*50900*/  SHF.R.S32.HI R11, RZ, 0x8, R11 ;  /* 0x00000008ff0b7819 */ /* 0x000fc4000001140b */
[----:B------:R-:W-:Y:S01]  /*50910*/  PRMT R15, R12, 0x9910, RZ ;  /* 0x000099100c0f7816 */ /* 0x000fe200000000ff */
[----:B------:R-:W4:Y:S01]  /*50920*/  LDL.LU R81, [R1+0x1c0] ;  /* 0x0001c00001517983 */ /* 0x000f220000300800 */
[----:B0-----:R-:W-:-:S03]  /*50930*/  IADD3 R4, P5, PT, R6, R68, RZ ;  /* 0x0000004406047210 */ /* 0x001fc60007fbe0ff */
[----:B------:R-:W4:Y:S02]  /*50940*/  LDL.LU R82, [R1+0x1c4] ;  /* 0x0001c40001527983 */ /* 0x000f240000300800 */
[----:B------:R-:W-:Y:S01]  /*50950*/  IMAD.X R5, R7, 0x1, R3, P5 ;  /* 0x0000000107057824 */ /* 0x000fe200028e0603 */
[----:B-1----:R-:W-:Y:S01]  /*50960*/  ISETP.LT.AND P5, PT, R66, UR10, !P4 ;  /* 0x0000000a42007c0c */ /* 0x002fe2000e7a1270 */
[----:B------:R-:W0:Y:S03]  /*50970*/  LDCU UR10, c[0x0][0x398] ;  /* 0x00007300ff0a77ac */ /* 0x000e260008000800 */
[----:B------:R1:W-:Y:S02]  /*50980*/  @P6 STG.E.U8 desc[UR14][R4.64], R10 ;  /* 0x0000000a04006986 */ /* 0x0003e4000c10110e */
[----:B-1----:R-:W-:-:S05]  /*50990*/  IADD3 R4, P6, PT, R6, R70, RZ ;  /* 0x0000004606047210 */ /* 0x002fca0007fde0ff */
[----:B------:R-:W-:Y:S01]  /*509a0*/  IMAD.X R5, R7, 0x1, R69, P6 ;  /* 0x0000000107057824 */ /* 0x000fe200030e0645 */
[----:B------:R-:W-:-:S05]  /*509b0*/  IADD3 R6, P6, PT, R8, R0, RZ ;  /* 0x0000000008067210 */ /* 0x000fca0007fde0ff */
[----:B------:R-:W-:Y:S01]  /*509c0*/  IMAD.X R7, R9, 0x1, R72, P6 ;  /* 0x0000000109077824 */ /* 0x000fe200030e0648 */
        /* <DEDUP_REMOVED lines=8> */
[C---:B------:R-:W-:Y:S01]  /*50a50*/  IMAD.X R5, R9.reuse, 0x1, R71, P6 ;  /* 0x0000000109057824 */ /* 0x040fe200030e0647 */
[----:B--2---:R-:W-:Y:S02]  /*50a60*/  IADD3 R6, P6, PT, R8, R68, RZ ;  /* 0x0000004408067210 */ /* 0x004fe40007fde0ff */
[----:B------:R-:W-:Y:S02]  /*50a70*/  SHF.R.S32.HI R15, RZ, 0x8, R15 ;  /* 0x00000008ff0f7819 */ /* 0x000fe4000001140f */
[----:B------:R-:W-:Y:S01]  /*50a80*/  SHF.R.S32.HI R11, RZ, 0x8, R10 ;  /* 0x00000008ff0b7819 */ /* 0x000fe2000001140a */
[----:B------:R-:W-:Y:S01]  /*50a90*/  IMAD.X R7, R9, 0x1, R3, P6 ;  /* 0x0000000109077824 */ /* 0x000fe200030e0603 */
[----:B-----5:R-:W-:Y:S01]  /*50aa0*/  F2FP.SATFINITE.E4M3.F32.PACK_AB_MERGE_C R14, R84, R83, RZ ;  /* 0x00000053540e723e */ /* 0x020fe200048070ff */
[----:B------:R-:W-:Y:S01]  /*50ab0*/  @P3 STG.E.U8 desc[UR14][R4.64], R15 ;  /* 0x0000000f04003986 */ /* 0x000fe2000c10110e */
[----:B------:R-:W-:-:S03]  /*50ac0*/  F2FP.SATFINITE.E4M3.F32.PACK_AB_MERGE_C R13, R86, R85, RZ ;  /* 0x00000055560d723e */ /* 0x000fc600048070ff */
[----:B------:R3:W-:Y:S04]  /*50ad0*/  @P5 STG.E.U8 desc[UR14][R6.64], R11 ;  /* 0x0000000b06005986 */ /* 0x0007e8000c10110e */
[----:B------:R-:W2:Y:S04]  /*50ae0*/  LDL.LU R83, [R1+0x2c8] ;  /* 0x0002c80001537983 */ /* 0x000ea80000300800 */
[----:B------:R-:W2:Y:S01]  /*50af0*/  LDL.LU R84, [R1+0x2cc] ;  /* 0x0002cc0001547983 */ /* 0x000ea20000300800 */
[----:B---3--:R-:W-:-:S03]  /*50b00*/  F2FP.SATFINITE.E4M3.F32.PACK_AB_MERGE_C R11, R90, R87, RZ ;  /* 0x000000575a0b723e */ /* 0x008fc600048070ff */
[----:B------:R-:W3:Y:S04]  /*50b10*/  LDL.LU R87, [R1+0x1c8] ;  /* 0x0001c80001577983 */ /* 0x000ee80000300800 */
[----:B------:R-:W3:Y:S04]  /*50b20*/  LDL.LU R90, [R1+0x1cc] ;  /* 0x0001cc00015a7983 */ /* 0x000ee80000300800 */
[----:B------:R-:W5:Y:S04]  /*50b30*/  LDL.LU R85, [R1+0xc0] ;  /* 0x0000c00001557983 */ /* 0x000f680000300800 */
[----:B------:R-:W5:Y:S01]  /*50b40*/  LDL.LU R86, [R1+0xc4] ;  /* 0x0000c40001567983 */ /* 0x000f620000300800 */
[----:B----4-:R-:W-:Y:S01]  /*50b50*/  ISETP.LT.AND P6, PT, R89, UR8, !P4 ;  /* 0x0000000859007c0c */ /* 0x010fe2000e7c1270 */
[----:B------:R-:W1:Y:S01]  /*50b60*/  LDCU UR8, c[0x0][0x398] ;  /* 0x00007300ff0877ac */ /* 0x000e620008000800 */
[C---:B------:R-:W-:Y:S01]  /*50b70*/  IADD3 R6, P4, PT, R8.reuse, R70, RZ ;  /* 0x0000004608067210 */ /* 0x040fe20007f9e0ff */
[----:B------:R-:W-:Y:S01]  /*50b80*/  VIADD R8, R8, UR28 ;  /* 0x0000001c08087c36 */ /* 0x000fe20008000000 */
[----:B------:R-:W-:-:S02]  /*50b90*/  PRMT R10, R48, 0x9910, RZ ;  /* 0x00009910300a7816 */ /* 0x000fc400000000ff */
[----:B0-----:R-:W-:Y:S01]  /*50ba0*/  ISETP.LT.AND P3, PT, R66, UR10, !P0 ;  /* 0x0000000a42007c0c */ /* 0x001fe2000c761270 */
[----:B------:R-:W-:Y:S01]  /*50bb0*/  IMAD.X R7, R9, 0x1, R69, P4 ;  /* 0x0000000109077824 */ /* 0x000fe200020e0645 */
[----:B------:R-:W-:Y:S01]  /*50bc0*/  SHF.R.S32.HI R15, RZ, 0x8, R10 ;  /* 0x00000008ff0f7819 */ /* 0x000fe2000001140a */
[----:B------:R-:W0:Y:S01]  /*50bd0*/  LDCU UR10, c[0x0][0x398] ;  /* 0x00007300ff0a77ac */ /* 0x000e220008000800 */
[----:B------:R-:W-:Y:S02]  /*50be0*/  SHF.R.S32.HI R9, RZ, 0x1f, R8 ;  /* 0x0000001fff097819 */ /* 0x000fe40000011408 */
[----:B------:R-:W-:Y:S01]  /*50bf0*/  IADD3 R4, P5, PT, R8, R0, RZ ;  /* 0x0000000008047210 */ /* 0x000fe20007fbe0ff */
[----:B------:R4:W-:Y:S01]  /*50c00*/  @P6 STG.E.U8 desc[UR14][R6.64], R15 ;  /* 0x0000000f06006986 */ /* 0x0009e2000c10110e */
[----:B------:R-:W-:Y:S01]  /*50c10*/  ISETP.LT.AND P4, PT, R67, UR12, !P0 ;  /* 0x0000000c43007c0c */ /* 0x000fe2000c781270 */
[----:B------:R-:W-:Y:S01]  /*50c20*/  VIADD R10, R88, 0x30 ;  /* 0x00000030580a7836 */ /* 0x000fe20000000000 */
[----:B------:R-:W-:Y:S01]  /*50c30*/  F2FP.SATFINITE.E4M3.F32.PACK_AB_MERGE_C R51, R51, R50, RZ ;  /* 0x000000323333723e */ /* 0x000fe200048070ff */
[----:B------:R-:W-:Y:S01]  /*50c40*/  IMAD.X R5, R9, 0x1, R72, P5 ;  /* 0x0000000109057824 */ /* 0x000fe200028e0648 */
[----:B------:R-:W-:Y:S01]  /*50c50*/  ISETP.LT.AND P5, PT, R91, UR16, !P0 ;  /* 0x000000105b007c0c */ /* 0x000fe2000c7a1270 */
[----:B------:R-:W0:Y:S01]  /*50c60*/  LDCU UR12, c[0x0][0x398] ;  /* 0x00007300ff0c77ac */ /* 0x000e220008000800 */
[----:B----4-:R-:W-:-:S02]  /*50c70*/  IADD3 R6, P6, PT, R8, R2, RZ ;  /* 0x0000000208067210 */ /* 0x010fc40007fde0ff */
[----:B------:R4:W-:Y:S01]  /*50c80*/  @P3 STG.E.U8 desc[UR14][R4.64], R14 ;  /* 0x0000000e04003986 */ /* 0x0009e2000c10110e */
[----:B------:R-:W-:Y:S01]  /*50c90*/  VIADD R15, R8, UR28 ;  /* 0x0000001c080f7c36 */ /* 0x000fe20008000000 */
[----:B------:R-:W-:Y:S01]  /*50ca0*/  PRMT R12, R11, 0x9910, RZ ;  /* 0x000099100b0c7816 */ /* 0x000fe200000000ff */
[----:B------:R-:W0:Y:S01]  /*50cb0*/  LDCU UR16, c[0x0][0x398] ;  /* 0x00007300ff1077ac */ /* 0x000e220008000800 */
[C---:B------:R-:W-:Y:S01]  /*50cc0*/  IMAD.X R7, R9.reuse, 0x1, R71, P6 ;  /* 0x0000000109077824 */ /* 0x040fe200030e0647 */
[----:B------:R-:W-:Y:S01]  /*50cd0*/  ISETP.GE.AND P3, PT, R10, UR4, PT ;  /* 0x000000040a007c0c */ /* 0x000fe2000bf66270 */
[----:B------:R-:W-:Y:S01]  /*50ce0*/  VIADD R10, R88, 0x31 ;  /* 0x00000031580a7836 */ /* 0x000fe20000000000 */
[----:B------:R-:W0:Y:S01]  /*50cf0*/  LDCU UR4, c[0x0][0x398] ;  /* 0x00007300ff0477ac */ /* 0x000e220008000800 */
[----:B----4-:R-:W-:Y:S01]  /*50d00*/  IADD3 R4, P6, PT, R8, R68, RZ ;  /* 0x0000004408047210 */ /* 0x010fe20007fde0ff */
[----:B------:R-:W-:Y:S04]  /*50d10*/  @P4 STG.E.U8 desc[UR14][R6.64], R13 ;  /* 0x0000000d06004986 */ /* 0x000fe8000c10110e */
[----:B------:R-:W-:Y:S01]  /*50d20*/  IMAD.X R5, R9, 0x1, R3, P6 ;  /* 0x0000000109057824 */ /* 0x000fe200030e0603 */
[----:B------:R-:W-:Y:S01]  /*50d30*/  ISETP.GE.AND P4, PT, R10, UR6, PT ;  /* 0x000000060a007c0c */ /* 0x000fe2000bf86270 */
[----:B------:R-:W4:Y:S01]  /*50d40*/  LDCU UR6, c[0x0][0x398] ;  /* 0x00007300ff0677ac */ /* 0x000f220008000800 */
[----:B------:R-:W-:-:S02]  /*50d50*/  ISETP.LT.AND P0, PT, R89, UR18, !P0 ;  /* 0x0000001259007c0c */ /* 0x000fc4000c701270 */
[----:B------:R0:W-:Y:S01]  /*50d60*/  @P5 STG.E.U8 desc[UR14][R4.64], R11 ;  /* 0x0000000b04005986 */ /* 0x0001e2000c10110e */
[----:B------:R-:W-:Y:S02]  /*50d70*/  PRMT R14, R14, 0x9910, RZ ;  /* 0x000099100e0e7816 */ /* 0x000fe400000000ff */
[----:B-1----:R-:W-:Y:S01]  /*50d80*/  ISETP.LT.AND P5, PT, R66, UR8, !P2 ;  /* 0x0000000842007c0c */ /* 0x002fe2000d7a1270 */
[----:B------:R-:W1:Y:S01]  /*50d90*/  LDCU UR8, c[0x0][0x398] ;  /* 0x00007300ff0877ac */ /* 0x000e620008000800 */
[----:B0-----:R-:W-:Y:S02]  /*50da0*/  IADD3 R4, P6, PT, R8, R70, RZ ;  /* 0x0000004608047210 */ /* 0x001fe40007fde0ff */
[----:B------:R-:W-:-:S03]  /*50db0*/  SHF.R.S32.HI R8, RZ, 0x1f, R15 ;  /* 0x0000001fff087819 */ /* 0x000fc6000001140f */
[----:B------:R-:W-:Y:S01]  /*50dc0*/  IMAD.X R5, R9, 0x1, R69, P6 ;  /* 0x0000000109057824 */ /* 0x000fe200030e0645 */
[----:B------:R-:W-:Y:S01]  /*50dd0*/  IADD3 R6, P6, PT, R15, R0, RZ ;  /* 0x000000000f067210 */ /* 0x000fe20007fde0ff */
[----:B------:R-:W-:-:S04]  /*50de0*/  IMAD.MOV.U32 R9, RZ, RZ, R14 ;  /* 0x000000ffff097224 */ /* 0x000fc800078e000e */
[C---:B------:R-:W-:Y:S01]  /*50df0*/  IMAD.X R7, R8.reuse, 0x1, R72, P6 ;  /* 0x0000000108077824 */ /* 0x040fe200030e0648 */
[----:B------:R-:W-:Y:S01]  /*50e00*/  SHF.R.S32.HI R9, RZ, 0x8, R9 ;  /* 0x00000008ff097819 */ /* 0x000fe20000011409 */
[----:B------:R0:W-:Y:S01]  /*50e10*/  @P0 STG.E.U8 desc[UR14][R4.64], R51 ;  /* 0x0000003304000986 */ /* 0x0001e2000c10110e */
[----:B------:R-:W-:Y:S02]  /*50e20*/  PRMT R10, R13, 0x9910, RZ ;  /* 0x000099100d0a7816 */ /* 0x000fe400000000ff */
[----:B------:R-:W-:Y:S01]  /*50e30*/  ISETP.LT.AND P0, PT, R67, UR4, !P2 ;  /* 0x0000000443007c0c */ /* 0x000fe2000d701270 */
[----:B------:R1:W-:Y:S01]  /*50e40*/  @P5 STG.E.U8 desc[UR14][R6.64], R9 ;  /* 0x0000000906005986 */ /* 0x0003e2000c10110e */
[----:B----4-:R-:W-:Y:S01]  /*50e50*/  ISETP.LT.AND P5, PT, R91, UR6, !P2 ;  /* 0x000000065b007c0c */ /* 0x010fe2000d7a1270 */
[----:B------:R-:W4:Y:S01]  /*50e60*/  LDCU UR4, c[0x0][0x39c] ;  /* 0x00007380ff0477ac */ /* 0x000f220008000800 */
[----:B------:R-:W-:Y:S02]  /*50e70*/  SHF.R.S32.HI R11, RZ, 0x8, R10 ;  /* 0x00000008ff0b7819 */ /* 0x000fe4000001140a */
[C---:B0-----:R-:W-:Y:S01]  /*50e80*/  IADD3 R4, P6, PT, R15.reuse, R2, RZ ;  /* 0x000000020f047210 */ /* 0x041fe20007fde0ff */
[----:B------:R-:W-:Y:S01]  /*50e90*/  IMAD.MOV.U32 R10, RZ, RZ, R12 ;  /* 0x000000ffff0a7224 */ /* 0x000fe200078e000c */
[----:B------:R-:W0:Y:S03]  /*50ea0*/  LDCU UR6, c[0x0][0x39c] ;  /* 0x00007380ff0677ac */ /* 0x000e260008000800 */
[----:B------:R-:W-:Y:S01]  /*50eb0*/  IMAD.X R5, R8, 0x1, R71, P6 ;  /* 0x0000000108057824 */ /* 0x000fe200030e0647 */
[----:B-1----:R-:W-:-:S02]  /*50ec0*/  IADD3 R6, P6, PT, R15, R68, RZ ;  /* 0x000000440f067210 */ /* 0x002fc40007fde0ff */
[----:B------:R-:W-:-:S03]  /*50ed0*/  SHF.R.S32.HI R9, RZ, 0x8, R10 ;  /* 0x00000008ff097819 */ /* 0x000fc6000001140a */
[----:B------:R-:W-:Y:S01]  /*50ee0*/  IMAD.X R7, R8, 0x1, R3, P6 ;  /* 0x0000000108077824 */ /* 0x000fe200030e0603 */
[----:B------:R-:W-:Y:S01]  /*50ef0*/  ISETP.LT.AND P2, PT, R89, UR8, !P2 ;  /* 0x0000000859007c0c */ /* 0x000fe2000d741270 */
[----:B------:R1:W-:Y:S01]  /*50f00*/  @P0 STG.E.U8 desc[UR14][R4.64], R11 ;  /* 0x0000000b04000986 */ /* 0x0003e2000c10110e */
[----:B------:R-:W-:Y:S02]  /*50f10*/  PRMT R10, R51, 0x9910, RZ ;  /* 0x00009910330a7816 */ /* 0x000fe400000000ff */
[----:B-----5:R-:W-:Y:S01]  /*50f20*/  F2FP.SATFINITE.E4M3.F32.PACK_AB_MERGE_C R19, R86, R85, RZ ;  /* 0x000000555613723e */ /* 0x020fe200048070ff */
[----:B------:R5:W-:Y:S01]  /*50f30*/  @P5 STG.E.U8 desc[UR14][R6.64], R9 ;  /* 0x0000000906005986 */ /* 0x000be2000c10110e */
[----:B-1----:R-:W-:Y:S01]  /*50f40*/  SHF.R.S32.HI R11, RZ, 0x8, R10 ;  /* 0x00000008ff0b7819 */ /* 0x002fe2000001140a */
[----:B------:R-:W-:Y:S01]  /*50f50*/  VIADD R13, R88, 0x32 ;  /* 0x00000032580d7836 */ /* 0x000fe20000000000 */
[----:B------:R-:W-:Y:S01]  /*50f60*/  ISETP.LT.AND P6, PT, R66, UR10, !P3 ;  /* 0x0000000a42007c0c */ /* 0x000fe2000dfc1270 */
[----:B------:R-:W1:Y:S01]  /*50f70*/  LDCU UR8, c[0x0][0x398] ;  /* 0x00007300ff0877ac */ /* 0x000e620008000800 */
[----:B------:R-:W-:-:S02]  /*50f80*/  F2FP.SATFINITE.E4M3.F32.PACK_AB_MERGE_C R17, R80, R79, RZ ;  /* 0x0000004f5011723e */ /* 0x000fc400048070ff */
[----:B------:R-:W-:Y:S01]  /*50f90*/  F2FP.SATFINITE.E4M3.F32.PACK_AB_MERGE_C R53, R53, R52, RZ ;  /* 0x000000343535723e */ /* 0x000fe200048070ff */
[----:B------:R-:W0:Y:S01]  /*50fa0*/  LDCU UR10, c[0x0][0x398] ;  /* 0x00007300ff0a77ac */ /* 0x000e220008000800 */
[----:B-----5:R-:W-:-:S05]  /*50fb0*/  IADD3 R6, P0, PT, R15, R70, RZ ;  /* 0x000000460f067210 */ /* 0x020fca0007f1e0ff */
[----:B------:R-:W-:-:S05]  /*50fc0*/  IMAD.X R7, R8, 0x1, R69, P0 ;  /* 0x0000000108077824 */ /* 0x000fca00000e0645 */
[----:B------:R3:W-:Y:S02]  /*50fd0*/  @P2 STG.E.U8 desc[UR14][R6.64], R11 ;  /* 0x0000000b06002986 */ /* 0x0007e4000c10110e */
[----:B---3--:R-:W-:Y:S02]  /*50fe0*/  F2FP.SATFINITE.E4M3.F32.PACK_AB_MERGE_C R11, R90, R87, RZ ;  /* 0x000000575a0b723e */ /* 0x008fe400048070ff */
[----:B------:R-:W3:Y:S04]  /*50ff0*/  LDL.LU R87, [R1+0x2d0] ;  /* 0x0002d00001577983 */ /* 0x000ee80000300800 */
[----:B------:R-:W3:Y:S04]  /*51000*/  LDL.LU R90, [R1+0x2d4] ;  /* 0x0002d400015a7983 */ /* 0x000ee80000300800 */
[----:B------:R-:W5:Y:S04]  /*51010*/  LDL.LU R85, [R1+0xc8] ;  /* 0x0000c80001557983 */ /* 0x000f680000300800 */
[----:B------:R-:W5:Y:S01]  /*51020*/  LDL.LU R86, [R1+0xcc] ;  /* 0x0000cc0001567983 */ /* 0x000f620000300800 */
[----:B------:R-:W-:Y:S01]  /*51030*/  VIADD R15, R15, UR28 ;  /* 0x0000001c0f0f7c36 */ /* 0x000fe20008000000 */
[----:B------:R-:W-:Y:S01]  /*51040*/  ISETP.LT.AND P2, PT, R67, UR12, !P3 ;  /* 0x0000000c43007c0c */ /* 0x000fe2000df41270 */
[----:B------:R-:W-:Y:S01]  /*51050*/  VIADD R9, R88, 0x33 ;  /* 0x0000003358097836 */ /* 0x000fe20000000000 */
[----:B----4-:R-:W-:Y:S01]  /*51060*/  ISETP.GE.AND P0, PT, R13, UR4, PT ;  /* 0x000000040d007c0c */ /* 0x010fe2000bf06270 */
[----:B------:R-:W4:Y:S01]  /*51070*/  LDCU UR4, c[0x0][0x398] ;  /* 0x00007300ff0477ac */ /* 0x000f220008000800 */
[----:B------:R-:W-:-:S02]  /*51080*/  SHF.R.S32.HI R12, RZ, 0x1f, R15 ;  /* 0x0000001fff0c7819 */ /* 0x000fc4000001140f */
[C---:B------:R-:W-:Y:S01]  /*51090*/  IADD3 R4, P5, PT, R15.reuse, R0, RZ ;  /* 0x000000000f047210 */ /* 0x040fe20007fbe0ff */
[----:B------:R-:W1:Y:S04]  /*510a0*/  LDCU UR12, c[0x0][0x398] ;  /* 0x00007300ff0c77ac */ /* 0x000e680008000800 */
[----:B------:R-:W-:Y:S01]  /*510b0*/  IMAD.X R5, R12, 0x1, R72, P5 ;  /* 0x000000010c057824 */ /* 0x000fe200028e0648 */
[----:B------:R-:W-:Y:S02]  /*510c0*/  IADD3 R6, P5, PT, R15, R2, RZ ;  /* 0x000000020f067210 */ /* 0x000fe40007fbe0ff */
[----:B------:R-:W-:-:S03]  /*510d0*/  F2FP.SATFINITE.E4M3.F32.PACK_AB_MERGE_C R13, R82, R81, RZ ;  /* 0x00000051520d723e */ /* 0x000fc600048070ff */
[C---:B------:R-:W-:Y:S01]  /*510e0*/  IMAD.X R7, R12.reuse, 0x1, R71, P5 ;  /* 0x000000010c077824 */ /* 0x040fe200028e0647 */
[----:B------:R-:W-:Y:S01]  /*510f0*/  ISETP.LT.AND P5, PT, R91, UR16, !P3 ;  /* 0x000000105b007c0c */ /* 0x000fe2000dfa1270 */
[----:B------:R1:W-:Y:S01]  /*51100*/  @P6 STG.E.U8 desc[UR14][R4.64], R17 ;  /* 0x0000001104006986 */ /* 0x0003e2000c10110e */
[----:B------:R-:W-:Y:S01]  /*51110*/  IADD3 R8, P6, PT, R15, R68, RZ ;  /* 0x000000440f087210 */ /* 0x000fe20007fde0ff */
[----:B------:R-:W2:Y:S02]  /*51120*/  LDCU UR16, c[0x0][0x398] ;  /* 0x00007300ff1077ac */ /* 0x000ea40008000800 */
[----:B------:R2:W-:Y:S01]  /*51130*/  @P2 STG.E.U8 desc[UR14][R6.64], R13 ;  /* 0x0000000d06002986 */ /* 0x0005e2000c10110e */
[----:B0-----:R-:W-:Y:S01]  /*51140*/  ISETP.GE.AND P2, PT, R9, UR6, PT ;  /* 0x0000000609007c0c */ /* 0x001fe2000bf46270 */
[----:B------:R-:W0:Y:S01]  /*51150*/  LDCU UR6, c[0x0][0x398] ;  /* 0x00007300ff0677ac */ /* 0x000e220008000800 */
[----:B------:R-:W-:Y:S01]  /*51160*/  IMAD.X R9, R12, 0x1, R3, P6 ;  /* 0x000000010c097824 */ /* 0x000fe200030e0603 */
[----:B----4-:R-:W-:Y:S01]  /*51170*/  ISETP.LT.AND P3, PT, R89, UR4, !P3 ;  /* 0x0000000459007c0c */ /* 0x010fe2000df61270 */
[----:B------:R-:W4:Y:S01]  /*51180*/  LDCU UR4, c[0x0][0x398] ;  /* 0x00007300ff0477ac */ /* 0x000f220008000800 */
[C---:B-1----:R-:W-:Y:S01]  /*51190*/  IADD3 R4, P6, PT, R15.reuse, R70, RZ ;  /* 0x000000460f047210 */ /* 0x042fe20007fde0ff */
[----:B------:R-:W-:Y:S01]  /*511a0*/  VIADD R15, R15, UR28 ;  /* 0x0000001c0f0f7c36 */ /* 0x000fe20008000000 */
[----:B------:R1:W-:Y:S01]  /*511b0*/  @P5 STG.E.U8 desc[UR14][R8.64], R19 ;  /* 0x0000001308005986 */ /* 0x0003e2000c10110e */
[----:B------:R-:W-:Y:S01]  /*511c0*/  ISETP.LT.AND P5, PT, R66, UR8, !P4 ;  /* 0x0000000842007c0c */ /* 0x000fe2000e7a1270 */
[----:B------:R-:W4:Y:S01]  /*511d0*/  LDCU UR8, c[0x0][0x398] ;  /* 0x00007300ff0877ac */ /* 0x000f220008000800 */
[----:B------:R-:W-:Y:S01]  /*511e0*/  IMAD.X R5, R12, 0x1, R69, P6 ;  /* 0x000000010c057824 */ /* 0x000fe200030e0645 */
[----:B------:R-:W-:-:S02]  /*511f0*/  SHF.R.S32.HI R12, RZ, 0x1f, R15 ;  /* 0x0000001fff0c7819 */ /* 0x000fc4000001140f */
[----:B--2---:R-:W-:Y:S02]  /*51200*/  IADD3 R6, P6, PT, R15, R0, RZ ;  /* 0x000000000f067210 */ /* 0x004fe40007fde0ff */
[----:B------:R-:W-:Y:S01]  /*51210*/  PRMT R17, R17, 0x9910, RZ ;  /* 0x0000991011117816 */ /* 0x000fe200000000ff */
[----:B------:R2:W-:Y:S02]  /*51220*/  @P3 STG.E.U8 desc[UR14][R4.64], R53 ;  /* 0x0000003504003986 */ /* 0x0005e4000c10110e */
[C---:B------:R-:W-:Y:S01]  /*51230*/  IMAD.X R7, R12.reuse, 0x1, R72, P6 ;  /* 0x000000010c077824 */ /* 0x040fe200030e0648 */
[----:B------:R-:W-:Y:S02]  /*51240*/  SHF.R.S32.HI R17, RZ, 0x8, R17 ;  /* 0x00000008ff117819 */ /* 0x000fe40000011411 */
[----:B-1----:R-:W-:Y:S02]  /*51250*/  IADD3 R8, P6, PT, R15, R2, RZ ;  /* 0x000000020f087210 */ /* 0x002fe40007fde0ff */
[----:B0-----:R-:W-:Y:S01]  /*51260*/  ISETP.LT.AND P3, PT, R67, UR6, !P4 ;  /* 0x0000000643007c0c */ /* 0x001fe2000e761270 */
[----:B------:R0:W-:Y:S01]  /*51270*/  @P5 STG.E.U8 desc[UR14][R6.64], R17 ;  /* 0x0000001106005986 */ /* 0x0001e2000c10110e */
[----:B------:R-:W-:Y:S01]  /*51280*/  PRMT R13, R13, 0x9910, RZ ;  /* 0x000099100d0d7816 */ /* 0x000fe200000000ff */
[----:B------:R-:W1:Y:S01]  /*51290*/  LDCU UR6, c[0x0][0x398] ;  /* 0x00007300ff0677ac */ /* 0x000e620008000800 */
[----:B------:R-:W-:Y:S01]  /*512a0*/  IMAD.X R9, R12, 0x1, R71, P6 ;  /* 0x000000010c097824 */ /* 0x000fe200030e0647 */
[----:B----4-:R-:W-:-:S02]  /*512b0*/  ISETP.LT.AND P5, PT, R91, UR4, !P4 ;  /* 0x000000045b007c0c */ /* 0x010fc4000e7a1270 */
[----:B--2---:R-:W-:Y:S01]  /*512c0*/  IADD3 R4, P6, PT, R15, R68, RZ ;  /* 0x000000440f047210 */ /* 0x004fe20007fde0ff */
[----:B------:R-:W2:Y:S01]  /*512d0*/  LDCU UR4, c[0x0][0x39c] ;  /* 0x00007380ff0477ac */ /* 0x000ea20008000800 */
[----:B------:R-:W-:Y:S02]  /*512e0*/  SHF.R.S32.HI R13, RZ, 0x8, R13 ;  /* 0x00000008ff0d7819 */ /* 0x000fe4000001140d */
[----:B------:R-:W-:Y:S01]  /*512f0*/  PRMT R19, R19, 0x9910, RZ ;  /* 0x0000991013137816 */ /* 0x000fe200000000ff */
[----:B------:R-:W-:Y:S01]  /*51300*/  IMAD.X R5, R12, 0x1, R3, P6 ;  /* 0x000000010c057824 */ /* 0x000fe200030e0603 */
[----:B------:R-:W-:Y:S01]  /*51310*/  ISETP.LT.AND P6, PT, R89, UR8, !P4 ;  /* 0x0000000859007c0c */ /* 0x000fe2000e7c1270 */
[----:B------:R4:W-:Y:S01]  /*51320*/  @P3 STG.E.U8 desc[UR14][R8.64], R13 ;  /* 0x0000000d08003986 */ /* 0x0009e2000c10110e */
[----:B------:R-:W-:Y:S01]  /*51330*/  SHF.R.S32.HI R19, RZ, 0x8, R19 ;  /* 0x00000008ff137819 */ /* 0x000fe20000011413 */
[C---:B0-----:R-:W-:Y:S01]  /*51340*/  VIADD R17, R15.reuse, UR28 ;  /* 0x0000001c0f117c36 */ /* 0x041fe20008000000 */
[----:B------:R-:W-:Y:S01]  /*51350*/  IADD3 R6, P3, PT, R15, R70, RZ ;  /* 0x000000460f067210 */ /* 0x000fe20007f7e0ff */
[----:B------:R-:W0:Y:S01]  /*51360*/  LDCU UR8, c[0x0][0x398] ;  /* 0x00007300ff0877ac */ /* 0x000e220008000800 */
[----:B------:R-:W-:-:S02]  /*51370*/  PRMT R21, R53, 0x9910, RZ ;  /* 0x0000991035157816 */ /* 0x000fc400000000ff */
[----:B------:R-:W-:Y:S01]  /*51380*/  ISETP.LT.AND P4, PT, R66, UR10, !P0 ;  /* 0x0000000a42007c0c */ /* 0x000fe2000c781270 */
[----:B------:R2:W-:Y:S01]  /*51390*/  @P5 STG.E.U8 desc[UR14][R4.64], R19 ;  /* 0x0000001304005986 */ /* 0x0005e2000c10110e */
[----:B------:R-:W-:Y:S01]  /*513a0*/  IMAD.X R7, R12, 0x1, R69, P3 ;  /* 0x000000010c077824 */ /* 0x000fe200018e0645 */
[----:B------:R-:W-:Y:S01]  /*513b0*/  SHF.R.S32.HI R21, RZ, 0x8, R21 ;  /* 0x00000008ff157819 */ /* 0x000fe20000011415 */
[----:B------:R-:W0:Y:S01]  /*513c0*/  LDCU UR10, c[0x0][0x398] ;  /* 0x00007300ff0a77ac */ /* 0x000e220008000800 */
[----:B------:R-:W-:Y:S02]  /*513d0*/  SHF.R.S32.HI R16, RZ, 0x1f, R17 ;  /* 0x0000001fff107819 */ /* 0x000fe40000011411 */
[----:B----4-:R-:W-:Y:S02]  /*513e0*/  IADD3 R8, P5, PT, R17, R0, RZ ;  /* 0x0000000011087210 */ /* 0x010fe40007fbe0ff */
[----:B-1----:R-:W-:Y:S01]  /*513f0*/  ISETP.LT.AND P3, PT, R67, UR6, !P0 ;  /* 0x0000000643007c0c */ /* 0x002fe2000c761270 */
[----:B------:R1:W-:Y:S01]  /*51400*/  @P6 STG.E.U8 desc[UR14][R6.64], R21 ;  /* 0x0000001506006986 */ /* 0x0003e2000c10110e */
[----:B------:R-:W-:Y:S01]  /*51410*/  F2FP.SATFINITE.E4M3.F32.PACK_AB_MERGE_C R10, R84, R83, RZ ;  /* 0x00000053540a723e */ /* 0x000fe200048070ff */
[----:B------:R-:W-:Y:S01]  /*51420*/  IMAD.X R9, R16, 0x1, R72, P5 ;  /* 0x0000000110097824 */ /* 0x000fe200028e0648 */
[----:B------:R-:W-:Y:S01]  /*51430*/  IADD3 R14, P6, PT, R17, R2, RZ ;  /* 0x00000002110e7210 */ /* 0x000fe20007fde0ff */
[----:B--2---:R-:W-:Y:S01]  /*51440*/  VIADD R4, R88, 0x34 ;  /* 0x0000003458047836 */ /* 0x004fe20000000000 */
[----:B------:R-:W2:Y:S02]  /*51450*/  LDCU UR6, c[0x0][0x398] ;  /* 0x00007300ff0677ac */ /* 0x000ea40008000800 */
[----:B------:R-:W-:Y:S01]  /*51460*/  @P4 STG.E.U8 desc[UR14][R8.64], R10 ;  /* 0x0000000a08004986 */ /* 0x000fe2000c10110e */
[----:B------:R-:W-:Y:S01]  /*51470*/  IMAD.X R15, R16, 0x1, R71, P6 ;  /* 0x00000001100f7824 */ /* 0x000fe200030e0647 */
[----:B------:R-:W-:Y:S01]  /*51480*/  ISETP.GE.AND P4, PT, R4, UR4, PT ;  /* 0x0000000404007c0c */ /* 0x000fe2000bf86270 */
[----:B------:R-:W-:Y:S01]  /*51490*/  VIADD R4, R88, 0x35 ;  /* 0x0000003558047836 */ /* 0x000fe20000000000 */
[----:B-----5:R-:W-:-:S02]  /*514a0*/  F2FP.SATFINITE.E4M3.F32.PACK_AB_MERGE_C R19, R86, R85, RZ ;  /* 0x000000555613723e */ /* 0x020fc400048070ff */
[----:B------:R4:W-:Y:S02]  /*514b0*/  @P3 STG.E.U8 desc[UR14][R14.64], R11 ;  /* 0x0000000b0e003986 */ /* 0x0009e4000c10110e */
[----:B------:R-:W-:Y:S01]  /*514c0*/  ISETP.GE.AND P3, PT, R4, UR9, PT ;  /* 0x0000000904007c0c */ /* 0x000fe2000bf66270 */
[----:B------:R-:W5:Y:S01]  /*514d0*/  LDCU UR4, c[0x0][0x398] ;  /* 0x00007300ff0477ac */ /* 0x000f620008000800 */
[----:B---3--:R-:W-:Y:S01]  /*514e0*/  F2FP.SATFINITE.E4M3.F32.PACK_AB_MERGE_C R4, R90, R87, RZ ;  /* 0x000000575a04723e */ /* 0x008fe200048070ff */
[----:B------:R-:W3:Y:S01]  /*514f0*/  LDL.LU R85, [R1+0x1d0] ;  /* 0x0001d00001557983 */ /* 0x000ee20000300800 */
[----:B------:R-:W-:Y:S01]  /*51500*/  ISETP.LT.AND P5, PT, R91, UR12, !P0 ;  /* 0x0000000c5b007c0c */ /* 0x000fe2000c7a1270 */
[----:B------:R-:W0:Y:S02]  /*51510*/  LDCU UR9, c[0x0][0x398] ;  /* 0x00007300ff0977ac */ /* 0x000e240008000800 */
[----:B------:R-:W3:Y:S04]  /*51520*/  LDL.LU R86, [R1+0x1d4] ;  /* 0x0001d40001567983 */ /* 0x000ee80000300800 */
[----:B------:R-:W3:Y:S04]  /*51530*/  LDL.LU R87, [R1+0xd0] ;  /* 0x0000d00001577983 */ /* 0x000ee80000300800 */
[----:B------:R-:W3:Y:S01]  /*51540*/  LDL.LU R90, [R1+0xd4] ;  /* 0x0000d400015a7983 */ /* 0x000ee20000300800 */
[----:B------:R-:W-:-:S02]  /*51550*/  IADD3 R12, P6, PT, R17, R68, RZ ;  /* 0x00000044110c7210 */ /* 0x000fc40007fde0ff */
[----:B------:R-:W-:Y:S01]  /*51560*/  ISETP.LT.AND P0, PT, R89, UR16, !P0 ;  /* 0x0000001059007c0c */ /* 0x000fe2000c701270 */
[----:B------:R-:W3:Y:S02]  /*51570*/  LDL.LU R81, [R1+0x2d8] ;  /* 0x0002d80001517983 */ /* 0x000ee40000300800 */
[----:B------:R-:W-:Y:S01]  /*51580*/  IMAD.X R13, R16, 0x1, R3, P6 ;  /* 0x00000001100d7824 */ /* 0x000fe200030e0603 */
[C---:B-1----:R-:W-:Y:S01]  /*51590*/  IADD3 R6, P6, PT, R17.reuse, R70, RZ ;  /* 0x0000004611067210 */ /* 0x042fe20007fde0ff */
[----:B------:R-:W-:Y:S01]  /*515a0*/  VIADD R17, R17, UR28 ;  /* 0x0000001c11117c36 */ /* 0x000fe20008000000 */
[----:B------:R-:W-:Y:S01]  /*515b0*/  F2FP.SATFINITE.E4M3.F32.PACK_AB_MERGE_C R55, R55, R54, RZ ;  /* 0x000000363737723e */ /* 0x000fe200048070ff */
[----:B------:R-:W3:Y:S04]  /*515c0*/  LDL.LU R82, [R1+0x2dc] ;  /* 0x0002dc0001527983 */ /* 0x000ee80000300800 */
[----:B------:R1:W-:Y:S01]  /*515d0*/  @P5 STG.E.U8 desc[UR14][R12.64], R19 ;  /* 0x000000130c005986 */ /* 0x0003e2000c10110e */
[----:B--2---:R-:W-:Y:S01]  /*515e0*/  ISETP.LT.AND P5, PT, R66, UR6, !P2 ;  /* 0x0000000642007c0c */ /* 0x004fe2000d7a1270 */
[----:B------:R-:W2:Y:S01]  /*515f0*/  LDCU UR6, c[0x0][0x398] ;  /* 0x00007300ff0677ac */ /* 0x000ea20008000800 */
[----:B------:R-:W-:Y:S01]  /*51600*/  IMAD.X R7, R16, 0x1, R69, P6 ;  /* 0x0000000110077824 */ /* 0x000fe200030e0645 */
[----:B----4-:R-:W-:Y:S01]  /*51610*/  SHF.R.S32.HI R14, RZ, 0x1f, R17 ;  /* 0x0000001fff0e7819 */ /* 0x010fe20000011411 */
[----:B------:R-:W4:Y:S01]  /*51620*/  LDL.LU R83, [R1+0x1d8] ;  /* 0x0001d80001537983 */ /* 0x000f220000300800 */
[----:B------:R-:W-:-:S02]  /*51630*/  IADD3 R8, P6, PT, R17, R0, RZ ;  /* 0x0000000011087210 */ /* 0x000fc40007fde0ff */
[----:B------:R-:W-:Y:S01]  /*51640*/  PRMT R5, R10, 0x9910, RZ ;  /* 0x000099100a057816 */ /* 0x000fe200000000ff */
[----:B------:R0:W-:Y:S01]  /*51650*/  @P0 STG.E.U8 desc[UR14][R6.64], R55 ;  /* 0x0000003706000986 */ /* 0x0001e2000c10110e */
[----:B-----5:R-:W-:Y:S01]  /*51660*/  ISETP.LT.AND P0, PT, R67, UR4, !P2 ;  /* 0x0000000443007c0c */ /* 0x020fe2000d701270 */
[C---:B------:R-:W-:Y:S01]  /*51670*/  IMAD.X R9, R14.reuse, 0x1, R72, P6 ;  /* 0x000000010e097824 */ /* 0x040fe200030e0648 */
[----:B------:R-:W-:Y:S01]  /*51680*/  IADD3 R10, P6, PT, R17, R2, RZ ;  /* 0x00000002110a7210 */ /* 0x000fe20007fde0ff */
[----:B------:R-:W4:Y:S01]  /*51690*/  LDL.LU R84, [R1+0x1dc] ;  /* 0x0001dc0001547983 */ /* 0x000f220000300800 */
[----:B------:R-:W-:Y:S01]  /*516a0*/  SHF.R.S32.HI R5, RZ, 0x8, R5 ;  /* 0x00000008ff057819 */ /* 0x000fe20000011405 */
[----:B------:R-:W5:Y:S01]  /*516b0*/  LDCU UR4, c[0x0][0x398] ;  /* 0x00007300ff0477ac */ /* 0x000f620008000800 */
[----:B-1----:R-:W-:Y:S01]  /*516c0*/  PRMT R13, R11, 0x9910, RZ ;  /* 0x000099100b0d7816 */ /* 0x002fe200000000ff */
[----:B------:R-:W-:Y:S02]  /*516d0*/  IMAD.X R11, R14, 0x1, R71, P6 ;  /* 0x000000010e0b7824 */ /* 0x000fe400030e0647 */
[----:B------:R1:W-:Y:S01]  /*516e0*/  @P5 STG.E.U8 desc[UR14][R8.64], R5 ;  /* 0x0000000508005986 */ /* 0x0003e2000c10110e */
[----:B------:R-:W-:-:S02]  /*516f0*/  SHF.R.S32.HI R13, RZ, 0x8, R13 ;  /* 0x00000008ff0d7819 */ /* 0x000fc4000001140d */
[----:B0-----:R-:W-:Y:S01]  /*51700*/  ISETP.LT.AND P5, PT, R91, UR8, !P2 ;  /* 0x000000085b007c0c */ /* 0x001fe2000d7a1270 */
[----:B------:R-:W0:Y:S01]  /*51710*/  LDCU UR8, c[0x0][0x398] ;  /* 0x00007300ff0877ac */ /* 0x000e220008000800 */
[----:B--2---:R-:W-:Y:S01]  /*51720*/  ISETP.LT.AND P2, PT, R89, UR6, !P2 ;  /* 0x0000000659007c0c */ /* 0x004fe2000d741270 */
[----:B------:R-:W-:Y:S01]  /*51730*/  @P0 STG.E.U8 desc[UR14][R10.64], R13 ;  /* 0x0000000d0a000986 */ /* 0x000fe2000c10110e */
[----:B------:R-:W-:Y:S01]  /*51740*/  IADD3 R6, P6, PT, R17, R68, RZ ;  /* 0x0000004411067210 */ /* 0x000fe20007fde0ff */
[----:B------:R-:W2:Y:S01]  /*51750*/  LDCU UR6, c[0x0][0x398] ;  /* 0x00007300ff0677ac */ /* 0x000ea20008000800 */
[----:B------:R-:W-:Y:S02]  /*51760*/  PRMT R15, R19, 0x9910, RZ ;  /* 0x00009910130f7816 */ /* 0x000fe400000000ff */
[----:B------:R-:W-:Y:S02]  /*51770*/  PRMT R12, R55, 0x9910, RZ ;  /* 0x00009910370c7816 */ /* 0x000fe400000000ff */
[C---:B-1----:R-:W-:Y:S01]  /*51780*/  IADD3 R8, P0, PT, R17.reuse, R70, RZ ;  /* 0x0000004611087210 */ /* 0x042fe20007f1e0ff */
[C---:B------:R-:W-:Y:S01]  /*51790*/  IMAD.X R7, R14.reuse, 0x1, R3, P6 ;  /* 0x000000010e077824 */ /* 0x040fe200030e0603 */
[----:B------:R-:W-:Y:S01]  /*517a0*/  SHF.R.S32.HI R15, RZ, 0x8, R15 ;  /* 0x00000008ff0f7819 */ /* 0x000fe2000001140f */
[----:B------:R-:W-:Y:S01]  /*517b0*/  VIADD R5, R17, UR28 ;  /* 0x0000001c11057c36 */ /* 0x000fe20008000000 */
[----:B------:R-:W-:Y:S01]  /*517c0*/  SHF.R.S32.HI R17, RZ, 0x8, R12 ;  /* 0x00000008ff117819 */ /* 0x000fe2000001140c */
[----:B------:R-:W-:-:S02]  /*517d0*/  IMAD.X R9, R14, 0x1, R69, P0 ;  /* 0x000000010e097824 */ /* 0x000fc400000e0645 */
[----:B------:R-:W-:Y:S04]  /*517e0*/  @P5 STG.E.U8 desc[UR14][R6.64], R15 ;  /* 0x0000000f06005986 */ /* 0x000fe8000c10110e */
[----:B------:R3:W-:Y:S02]  /*517f0*/  @P2 STG.E.U8 desc[UR14][R8.64], R17 ;  /* 0x0000001108002986 */ /* 0x0007e4000c10110e */
[----:B---3--:R-:W-:Y:S02]  /*51800*/  F2FP.SATFINITE.E4M3.F32.PACK_AB_MERGE_C R9, R86, R85, RZ ;  /* 0x000000555609723e */ /* 0x008fe400048070ff */
[----:B------:R-:W3:Y:S04]  /*51810*/  LDL.LU R85, [R1+0x2e0] ;  /* 0x0002e00001557983 */ /* 0x000ee80000300800 */
[----:B------:R-:W3:Y:S01]  /*51820*/  LDL.LU R86, [R1+0x2e4] ;  /* 0x0002e40001567983 */ /* 0x000ee20000300800 */
[----:B------:R-:W-:-:S03]  /*51830*/  F2FP.SATFINITE.E4M3.F32.PACK_AB_MERGE_C R17, R90, R87, RZ ;  /* 0x000000575a11723e */ /* 0x000fc600048070ff */
[----:B------:R-:W3:Y:S04]  /*51840*/  LDL.LU R87, [R1+0xd8] ;  /* 0x0000d80001577983 */ /* 0x000ee80000300800 */
[----:B------:R-:W3:Y:S01]  /*51850*/  LDL.LU R90, [R1+0xdc] ;  /* 0x0000dc00015a7983 */ /* 0x000ee20000300800 */
[----:B-----5:R-:W-:Y:S01]  /*51860*/  ISETP.LT.AND P6, PT, R66, UR4, !P4 ;  /* 0x0000000442007c0c */ /* 0x020fe2000e7c1270 */
[----:B------:R-:W1:Y:S01]  /*51870*/  LDCU UR4, c[0x0][0x398] ;  /* 0x00007300ff0477ac */ /* 0x000e620008000800 */
[----:B------:R-:W-:Y:S02]  /*51880*/  SHF.R.S32.HI R14, RZ, 0x1f, R5 ;  /* 0x0000001fff0e7819 */ /* 0x000fe40000011405 */
[----:B------:R-:W-:Y:S02]  /*51890*/  IADD3 R10, P0, PT, R5, R0, RZ ;  /* 0x00000000050a7210 */ /* 0x000fe40007f1e0ff */
[----:B0-----:R-:W-:Y:S01]  /*518a0*/  ISETP.LT.AND P2, PT, R67, UR8, !P4 ;  /* 0x0000000843007c0c */ /* 0x001fe2000e741270 */
[----:B------:R-:W-:Y:S01]  /*518b0*/  VIADD R13, R88, 0x36 ;  /* 0x00000036580d7836 */ /* 0x000fe20000000000 */
[----:B------:R-:W-:Y:S01]  /*518c0*/  IADD3 R6, P5, PT, R5, R2, RZ ;  /* 0x0000000205067210 */ /* 0x000fe20007fbe0ff */
[C---:B------:R-:W-:Y:S01]  /*518d0*/  IMAD.X R11, R14.reuse, 0x1, R72, P0 ;  /* 0x000000010e0b7824 */ /* 0x040fe200000e0648 */
[----:B------:R-:W-:Y:S01]  /*518e0*/  ISETP.LT.AND P0, PT, R91, UR9, !P4 ;  /* 0x000000095b007c0c */ /* 0x000fe2000e701270 */
[----:B------:R-:W0:Y:S03]  /*518f0*/  LDCU UR8, c[0x0][0x398] ;  /* 0x00007300ff0877ac */ /* 0x000e260008000800 */
[----:B------:R5:W-:Y:S01]  /*51900*/  @P6 STG.E.U8 desc[UR14][R10.64], R4 ;  /* 0x000000040a006986 */ /* 0x000be2000c10110e */
[----:B------:R-:W-:Y:S01]  /*51910*/  IADD3 R12, P6, PT, R5, R68, RZ ;  /* 0x00000044050c7210 */ /* 0x000fe20007fde0ff */
[----:B------:R-:W-:Y:S01]  /*51920*/  IMAD.X R7, R14, 0x1, R71, P5 ;  /* 0x000000010e077824 */ /* 0x000fe200028e0647 */
[----:B------:R-:W-:Y:S01]  /*51930*/  ISETP.GE.AND P5, PT, R13, UR11, PT ;  /* 0x0000000b0d007c0c */ /* 0x000fe2000bfa6270 */
[----:B------:R-:W-:Y:S01]  /*51940*/  VIADD R15, R5, UR28 ;  /* 0x0000001c050f7c36 */ /* 0x000fe20008000000 */
[----:B------:R-:W-:Y:S01]  /*51950*/  PRMT R8, R4, 0x9910, RZ ;  /* 0x0000991004087816 */ /* 0x000fe200000000ff */
[----:B------:R-:W-:Y:S01]  /*51960*/  IMAD.X R13, R14, 0x1, R3, P6 ;  /* 0x000000010e0d7824 */ /* 0x000fe200030e0603 */
[----:B------:R0:W-:Y:S01]  /*51970*/  @P2 STG.E.U8 desc[UR14][R6.64], R9 ;  /* 0x0000000906002986 */ /* 0x0001e2000c10110e */
[----:B--2---:R-:W-:Y:S01]  /*51980*/  ISETP.LT.AND P2, PT, R66, UR6, !P3 ;  /* 0x0000000642007c0c */ /* 0x004fe2000df41270 */
[----:B------:R-:W2:Y:S02]  /*51990*/  LDCU UR9, c[0x0][0x398] ;  /* 0x00007300ff0977ac */ /* 0x000ea40008000800 */
[----:B------:R4:W-:Y:S01]  /*519a0*/  @P0 STG.E.U8 desc[UR14][R12.64], R17 ;  /* 0x000000110c000986 */ /* 0x0009e2000c10110e */
[----:B-1----:R-:W-:Y:S01]  /*519b0*/  ISETP.LT.AND P0, PT, R89, UR4, !P4 ;  /* 0x0000000459007c0c */ /* 0x002fe2000e701270 */
[----:B------:R-:W1:Y:S01]  /*519c0*/  LDCU UR4, c[0x0][0x398] ;  /* 0x00007300ff0477ac */ /* 0x000e620008000800 */
[----:B-----5:R-:W-:-:S02]  /*519d0*/  IADD3 R4, P4, PT, R5, R70, RZ ;  /* 0x0000004605047210 */ /* 0x020fc40007f9e0ff */
[----:B------:R-:W-:Y:S02]  /*519e0*/  SHF.R.S32.HI R16, RZ, 0x1f, R15 ;  /* 0x0000001fff107819 */ /* 0x000fe4000001140f */
[----:B------:R-:W-:Y:S02]  /*519f0*/  F2FP.SATFINITE.E4M3.F32.PACK_AB_MERGE_C R57, R57, R56, RZ ;  /* 0x000000383939723e */ /* 0x000fe400048070ff */
[----:B0-----:R-:W-:Y:S01]  /*51a00*/  IADD3 R6, P6, PT, R15, R0, RZ ;  /* 0x000000000f067210 */ /* 0x001fe20007fde0ff */
[----:B------:R-:W-:Y:S01]  /*51a10*/  IMAD.X R5, R14, 0x1, R69, P4 ;  /* 0x000000010e057824 */ /* 0x000fe200020e0645 */
[----:B------:R-:W-:Y:S01]  /*51a20*/  PRMT R11, R9, 0x9910, RZ ;  /* 0x00009910090b7816 */ /* 0x000fe200000000ff */
[----:B------:R-:W-:Y:S01]  /*51a30*/  VIADD R10, R88, 0x37 ;  /* 0x00000037580a7836 */ /* 0x000fe20000000000 */
[----:B----4-:R-:W-:Y:S01]  /*51a40*/  SHF.R.S32.HI R13, RZ, 0x8, R8 ;  /* 0x00000008ff0d7819 */ /* 0x010fe20000011408 */
[----:B------:R-:W-:Y:S01]  /*51a50*/  IMAD.X R7, R16, 0x1, R72, P6 ;  /* 0x0000000110077824 */ /* 0x000fe200030e0648 */
[----:B------:R0:W-:Y:S01]  /*51a60*/  @P0 STG.E.U8 desc[UR14][R4.64], R57 ;  /* 0x0000003904000986 */ /* 0x0001e2000c10110e */
[----:B------:R-:W4:Y:S03]  /*51a70*/  LDCU UR6, c[0x0][0x398] ;  /* 0x00007300ff0677ac */ /* 0x000f260008000800 */
[----:B------:R5:W-:Y:S01]  /*51a80*/  @P2 STG.E.U8 desc[UR14][R6.64], R13 ;  /* 0x0000000d06002986 */ /* 0x000be2000c10110e */
[----:B------:R-:W-:Y:S01]  /*51a90*/  ISETP.LT.AND P2, PT, R67, UR8, !P3 ;  /* 0x0000000843007c0c */ /* 0x000fe2000df41270 */
[----:B------:R-:W3:Y:S01]  /*51aa0*/  LDCU UR8, c[0x0][0x398] ;  /* 0x00007300ff0877ac */ /* 0x000ee20008000800 */
[----:B------:R-:W-:-:S02]  /*51ab0*/  IADD3 R8, P6, PT, R15, R2, RZ ;  /* 0x000000020f087210 */ /* 0x000fc40007fde0ff */
[----:B--2---:R-:W-:Y:S01]  /*51ac0*/  ISETP.LT.AND P0, PT, R91, UR9, !P3 ;  /* 0x000000095b007c0c */ /* 0x004fe2000df01270 */
[----:B------:R-:W2:Y:S02]  /*51ad0*/  LDCU UR9, c[0x0][0x398] ;  /* 0x00007300ff0977ac */ /* 0x000ea40008000800 */
[----:B------:R-:W-:Y:S01]  /*51ae0*/  IMAD.X R9, R16, 0x1, R71, P6 ;  /* 0x0000000110097824 */ /* 0x000fe200030e0647 */
[----:B0-----:R-:W-:Y:S02]  /*51af0*/  PRMT R57, R57, 0x9910, RZ ;  /* 0x0000991039397816 */ /* 0x001fe400000000ff */
[----:B-----5:R-:W-:Y:S02]  /*51b00*/  SHF.R.S32.HI R7, RZ, 0x8, R11 ;  /* 0x00000008ff077819 */ /* 0x020fe4000001140b */
[----:B-1----:R-:W-:Y:S01]  /*51b10*/  ISETP.LT.AND P3, PT, R89, UR4, !P3 ;  /* 0x0000000459007c0c */ /* 0x002fe2000df61270 */
[C---:B------:R-:W-:Y:S01]  /*51b20*/  VIADD R13, R15.reuse, UR28 ;  /* 0x0000001c0f0d7c36 */ /* 0x040fe20008000000 */
[----:B------:R-:W-:Y:S01]  /*51b30*/  ISETP.GE.AND P4, PT, R10, UR7, PT ;  /* 0x000000070a007c0c */ /* 0x000fe2000bf86270 */
[----:B------:R-:W-:Y:S01]  /*51b40*/  @P2 STG.E.U8 desc[UR14][R8.64], R7 ;  /* 0x0000000708002986 */ /* 0x000fe2000c10110e */
[C---:B------:R-:W-:Y:S01]  /*51b50*/  IADD3 R10, P6, PT, R15.reuse, R68, RZ ;  /* 0x000000440f0a7210 */ /* 0x040fe20007fde0ff */
[----:B------:R-:W0:Y:S01]  /*51b60*/  LDCU UR7, c[0x0][0x398] ;  /* 0x00007300ff0777ac */ /* 0x000e220008000800 */
[----:B------:R-:W-:Y:S01]  /*51b70*/  IADD3 R4, P2, PT, R15, R70, RZ ;  /* 0x000000460f047210 */ /* 0x000fe20007f5e0ff */
[----:B------:R-:W-:Y:S01]  /*51b80*/  IMAD.MOV.U32 R15, RZ, RZ, R57 ;  /* 0x000000ffff0f7224 */ /* 0x000fe200078e0039 */
[----:B------:R-:W-:Y:S01]  /*51b90*/  PRMT R17, R17, 0x9910, RZ ;  /* 0x0000991011117816 */ /* 0x000fe200000000ff */
[C---:B------:R-:W-:Y:S01]  /*51ba0*/  IMAD.X R11, R16.reuse, 0x1, R3, P6 ;  /* 0x00000001100b7824 */ /* 0x040fe200030e0603 */
[----:B------:R-:W1:Y:S01]  /*51bb0*/  LDCU UR4, c[0x0][0x398] ;  /* 0x00007300ff0477ac */ /* 0x000e620008000800 */
[----:B------:R-:W-:Y:S01]  /*51bc0*/  IMAD.X R5, R16, 0x1, R69, P2 ;  /* 0x0000000110057824 */ /* 0x000fe200010e0645 */
[----:B------:R-:W-:-:S02]  /*51bd0*/  SHF.R.S32.HI R17, RZ, 0x8, R17 ;  /* 0x00000008ff117819 */ /* 0x000fc40000011411 */
[----:B------:R-:W-:-:S03]  /*51be0*/  SHF.R.S32.HI R15, RZ, 0x8, R15 ;  /* 0x00000008ff0f7819 */ /* 0x000fc6000001140f */
[----:B------:R-:W-:Y:S04]  /*51bf0*/  @P0 STG.E.U8 desc[UR14][R10.64], R17 ;  /* 0x000000110a000986 */ /* 0x000fe8000c10110e */
[----:B------:R5:W-:Y:S02]  /*51c00*/  @P3 STG.E.U8 desc[UR14][R4.64], R15 ;  /* 0x0000000f04003986 */ /* 0x000be4000c10110e */
[----:B-----5:R-:W-:Y:S02]  /*51c10*/  F2FP.SATFINITE.E4M3.F32.PACK_AB_MERGE_C R4, R93, R92, RZ ;  /* 0x0000005c5d04723e */ /* 0x020fe400048070ff */
[----:B---3--:R-:W-:Y:S02]  /*51c20*/  F2FP.SATFINITE.E4M3.F32.PACK_AB_MERGE_C R21, R90, R87, RZ ;  /* 0x000000575a15723e */ /* 0x008fe400048070ff */
[----:B------:R-:W3:Y:S04]  /*51c30*/  LDL.LU R87, [R1+0xe0] ;  /* 0x0000e00001577983 */ /* 0x000ee80000300800 */
[----:B------:R-:W3:Y:S04]  /*51c40*/  LDL.LU R90, [R1+0xe4] ;  /* 0x0000e400015a7983 */ /* 0x000ee80000300800 */
[----:B------:R-:W5:Y:S04]  /*51c50*/  LDL.LU R92, [R1+0x2e8] ;  /* 0x0002e800015c7983 */ /* 0x000f680000300800 */
[----:B------:R-:W5:Y:S01]  /*51c60*/  LDL.LU R93, [R1+0x2ec] ;  /* 0x0002ec00015d7983 */ /* 0x000f620000300800 */
[----:B----4-:R-:W-:Y:S01]  /*51c70*/  ISETP.LT.AND P0, PT, R66, UR6, !P5 ;  /* 0x0000000642007c0c */ /* 0x010fe2000ef01270 */
[----:B------:R-:W4:Y:S01]  /*51c80*/  LDCU UR6, c[0x0][0x398] ;  /* 0x00007300ff0677ac */ /* 0x000f220008000800 */
[----:B------:R-:W-:-:S02]  /*51c90*/  SHF.R.S32.HI R12, RZ, 0x1f, R13 ;  /* 0x0000001fff0c7819 */ /* 0x000fc4000001140d */
[----:B------:R-:W-:Y:S02]  /*51ca0*/  IADD3 R6, P6, PT, R13, R0, RZ ;  /* 0x000000000d067210 */ /* 0x000fe40007fde0ff */
[----:B0-----:R-:W-:Y:S01]  /*51cb0*/  ISETP.LT.AND P2, PT, R67, UR7, !P5 ;  /* 0x0000000743007c0c */ /* 0x001fe2000ef41270 */
[----:B------:R-:W-:Y:S01]  /*51cc0*/  VIADD R10, R88, 0x38 ;  /* 0x00000038580a7836 */ /* 0x000fe20000000000 */
[----:B------:R-:W-:Y:S01]  /*51cd0*/  IADD3 R8, P3, PT, R13, R2, RZ ;  /* 0x000000020d087210 */ /* 0x000fe20007f7e0ff */
[----:B------:R-:W-:Y:S01]  /*51ce0*/  IMAD.X R7, R12, 0x1, R72, P6 ;  /* 0x000000010c077824 */ /* 0x000fe200030e0648 */
[----:B------:R-:W-:Y:S01]  /*51cf0*/  F2FP.SATFINITE.E4M3.F32.PACK_AB_MERGE_C R19, R82, R81, RZ ;  /* 0x000000515213723e */ /* 0x000fe200048070ff */
[----:B------:R-:W-:Y:S01]  /*51d00*/  VIADD R11, R88, 0x39 ;  /* 0x00000039580b7836 */ /* 0x000fe20000000000 */
[----:B------:R-:W-:Y:S01]  /*51d10*/  F2FP.SATFINITE.E4M3.F32.PACK_AB_MERGE_C R17, R84, R83, RZ ;  /* 0x000000535411723e */ /* 0x000fe200048070ff */
[----:B------:R-:W-:Y:S01]  /*51d20*/  IMAD.X R9, R12, 0x1, R71, P3 ;  /* 0x000000010c097824 */ /* 0x000fe200018e0647 */
[----:B------:R-:W-:Y:S01]  /*51d30*/  ISETP.LT.AND P3, PT, R91, UR8, !P5 ;  /* 0x000000085b007c0c */ /* 0x000fe2000ef61270 */
[----:B------:R0:W-:Y:S01]  /*51d40*/  @P0 STG.E.U8 desc[UR14][R6.64], R19 ;  /* 0x0000001306000986 */ /* 0x0001e2000c10110e */
[----:B------:R-:W-:Y:S01]  /*51d50*/  ISETP.GE.AND P0, PT, R10, UR17, PT ;  /* 0x000000110a007c0c */ /* 0x000fe2000bf06270 */
[----:B------:R-:W2:Y:S01]  /*51d60*/  LDCU UR7, c[0x0][0x398] ;  /* 0x00007300ff0777ac */ /* 0x000ea20008000800 */
[----:B------:R-:W-:Y:S01]  /*51d70*/  IADD3 R10, P6, PT, R13, R68, RZ ;  /* 0x000000440d0a7210 */ /* 0x000fe20007fde0ff */
[----:B------:R2:W-:Y:S01]  /*51d80*/  @P2 STG.E.U8 desc[UR14][R8.64], R17 ;  /* 0x0000001108002986 */ /* 0x0005e2000c10110e */
[----:B------:R-:W-:Y:S01]  /*51d90*/  ISETP.GE.AND P2, PT, R11, UR27, PT ;  /* 0x0000001b0b007c0c */ /* 0x000fe2000bf46270 */
[----:B------:R-:W3:Y:S01]  /*51da0*/  LDCU UR8, c[0x0][0x398] ;  /* 0x00007300ff0877ac */ /* 0x000ee20008000800 */
[----:B-1----:R-:W-:Y:S01]  /*51db0*/  ISETP.LT.AND P5, PT, R89, UR4, !P5 ;  /* 0x0000000459007c0c */ /* 0x002fe2000efa1270 */
[----:B------:R-:W-:Y:S01]  /*51dc0*/  IMAD.X R11, R12, 0x1, R3, P6 ;  /* 0x000000010c0b7824 */ /* 0x000fe200030e0603 */
[----:B------:R-:W1:Y:S01]  /*51dd0*/  LDCU UR4, c[0x0][0x398] ;  /* 0x00007300ff0477ac */ /* 0x000e620008000800 */
[C---:B0-----:R-:W-:Y:S01]  /*51de0*/  IADD3 R6, P6, PT, R13.reuse, R70, RZ ;  /* 0x000000460d067210 */ /* 0x041fe20007fde0ff */
[----:B------:R-:W-:-:S02]  /*51df0*/  VIADD R13, R13, UR28 ;  /* 0x0000001c0d0d7c36 */ /* 0x000fc40008000000 */
[----:B------:R0:W-:Y:S01]  /*51e00*/  @P3 STG.E.U8 desc[UR14][R10.64], R21 ;  /* 0x000000150a003986 */ /* 0x0001e2000c10110e */
[----:B----4-:R-:W-:Y:S01]  /*51e10*/  ISETP.LT.AND P3, PT, R66, UR6, !P4 ;  /* 0x0000000642007c0c */ /* 0x010fe2000e761270 */
[----:B------:R-:W4:Y:S01]  /*51e20*/  LDCU UR6, c[0x0][0x398] ;  /* 0x00007300ff0677ac */ /* 0x000f220008000800 */
[----:B------:R-:W-:Y:S01]  /*51e30*/  IMAD.X R7, R12, 0x1, R69, P6 ;  /* 0x000000010c077824 */ /* 0x000fe200030e0645 */
[----:B------:R-:W-:Y:S02]  /*51e40*/  SHF.R.S32.HI R14, RZ, 0x1f, R13 ;  /* 0x0000001fff0e7819 */ /* 0x000fe4000001140d */
[----:B--2---:R-:W-:Y:S02]  /*51e50*/  IADD3 R8, P6, PT, R13, R0, RZ ;  /* 0x000000000d087210 */ /* 0x004fe40007fde0ff */
[----:B------:R-:W-:Y:S02]  /*51e60*/  PRMT R15, R19, 0x9910, RZ ;  /* 0x00009910130f7816 */ /* 0x000fe400000000ff */
[----:B------:R-:W-:Y:S01]  /*51e70*/  F2FP.SATFINITE.E4M3.F32.PACK_AB_MERGE_C R59, R59, R58, RZ ;  /* 0x0000003a3b3b723e */ /* 0x000fe200048070ff */
[----:B------:R-:W-:Y:S01]  /*51e80*/  IMAD.X R9, R14, 0x1, R72, P6 ;  /* 0x000000010e097824 */ /* 0x000fe200030e0648 */
[----:B------:R-:W-:-:S02]  /*51e90*/  SHF.R.S32.HI R15, RZ, 0x8, R15 ;  /* 0x00000008ff0f7819 */ /* 0x000fc4000001140f */
[----:B0-----:R-:W-:Y:S01]  /*51ea0*/  IADD3 R10, P6, PT, R13, R2, RZ ;  /* 0x000000020d0a7210 */ /* 0x001fe20007fde0ff */
[----:B------:R0:W-:Y:S01]  /*51eb0*/  @P5 STG.E.U8 desc[UR14][R6.64], R59 ;  /* 0x0000003b06005986 */ /* 0x0001e2000c10110e */
[----:B------:R-:W-:Y:S01]  /*51ec0*/  ISETP.LT.AND P5, PT, R67, UR7, !P4 ;  /* 0x0000000743007c0c */ /* 0x000fe2000e7a1270 */
[----:B------:R-:W2:Y:S02]  /*51ed0*/  LDCU UR7, c[0x0][0x398] ;  /* 0x00007300ff0777ac */ /* 0x000ea40008000800 */
[----:B------:R2:W-:Y:S01]  /*51ee0*/  @P3 STG.E.U8 desc[UR14][R8.64], R15 ;  /* 0x0000000f08003986 */ /* 0x0005e2000c10110e */
[----:B-1----:R-:W-:Y:S01]  /*51ef0*/  ISETP.LT.AND P3, PT, R91, UR4, !P4 ;  /* 0x000000045b007c0c */ /* 0x002fe2000e761270 */
[----:B------:R-:W-:Y:S01]  /*51f00*/  IMAD.X R11, R14, 0x1, R71, P6 ;  /* 0x000000010e0b7824 */ /* 0x000fe200030e0647 */
[----:B------:R-:W-:Y:S01]  /*51f10*/  PRMT R17, R17, 0x9910, RZ ;  /* 0x0000991011117816 */ /* 0x000fe200000000ff */
[----:B------:R-:W1:Y:S01]  /*51f20*/  LDCU UR4, c[0x0][0x398] ;  /* 0x00007300ff0477ac */ /* 0x000e620008000800 */
[----:B------:R-:W-:-:S02]  /*51f30*/  PRMT R19, R21, 0x9910, RZ ;  /* 0x0000991015137816 */ /* 0x000fc400000000ff */
[----:B0-----:R-:W-:Y:S02]  /*51f40*/  IADD3 R6, P6, PT, R13, R68, RZ ;  /* 0x000000440d067210 */ /* 0x001fe40007fde0ff */
[----:B------:R-:W-:Y:S02]  /*51f50*/  SHF.R.S32.HI R17, RZ, 0x8, R17 ;  /* 0x00000008ff117819 */ /* 0x000fe40000011411 */
[----:B------:R-:W-:Y:S01]  /*51f60*/  SHF.R.S32.HI R19, RZ, 0x8, R19 ;  /* 0x00000008ff137819 */ /* 0x000fe20000011413 */
[----:B------:R-:W-:Y:S01]  /*51f70*/  IMAD.X R7, R14, 0x1, R3, P6 ;  /* 0x000000010e077824 */ /* 0x000fe200030e0603 */
[----:B----4-:R-:W-:Y:S01]  /*51f80*/  ISETP.LT.AND P6, PT, R89, UR6, !P4 ;  /* 0x0000000659007c0c */ /* 0x010fe2000e7c1270 */
[----:B------:R0:W-:Y:S01]  /*51f90*/  @P5 STG.E.U8 desc[UR14][R10.64], R17 ;  /* 0x000000110a005986 */ /* 0x0001e2000c10110e */
[----:B------:R-:W-:Y:S01]  /*51fa0*/  PRMT R12, R59, 0x9910, RZ ;  /* 0x000099103b0c7816 */ /* 0x000fe200000000ff */
[C---:B--2---:R-:W-:Y:S01]  /*51fb0*/  VIADD R15, R13.reuse, UR28 ;  /* 0x0000001c0d0f7c36 */ /* 0x044fe20008000000 */
[----:B------:R-:W-:Y:S01]  /*51fc0*/  F2FP.SATFINITE.E4M3.F32.PACK_AB_MERGE_C R5, R86, R85, RZ ;  /* 0x000000555605723e */ /* 0x000fe200048070ff */
[----:B------:R-:W-:Y:S01]  /*51fd0*/  @P3 STG.E.U8 desc[UR14][R6.64], R19 ;  /* 0x0000001306003986 */ /* 0x000fe2000c10110e */
[----:B------:R-:W-:Y:S01]  /*51fe0*/  IADD3 R8, P3, PT, R13, R70, RZ ;  /* 0x000000460d087210 */ /* 0x000fe20007f7e0ff */
[----:B------:R-:W2:Y:S04]  /*51ff0*/  LDCU UR6, c[0x0][0x398] ;  /* 0x00007300ff0677ac */ /* 0x000ea80008000800 */
[----:B------:R-:W-:Y:S01]  /*52000*/  IMAD.X R9, R14, 0x1, R69, P3 ;  /* 0x000000010e097824 */ /* 0x000fe200018e0645 */
[----:B0-----:R-:W-:-:S05]  /*52010*/  SHF.R.S32.HI R17, RZ, 0x8, R12 ;  /* 0x00000008ff117819 */ /* 0x001fca000001140c */
[----:B------:R3:W-:Y:S02]  /*52020*/  @P6 STG.E.U8 desc[UR14][R8.64], R17 ;  /* 0x0000001108006986 */ /* 0x0007e4000c10110e */
[----:B---3--:R-:W-:Y:S02]  /*52030*/  F2FP.SATFINITE.E4M3.F32.PACK_AB_MERGE_C R17, R90, R87, RZ ;  /* 0x000000575a11723e */ /* 0x008fe400048070ff */
[----:B------:R-:W3:Y:S04]  /*52040*/  LDL.LU R87, [R1+0x1e8] ;  /* 0x0001e80001577983 */ /* 0x000ee80000300800 */
[----:B------:R-:W3:Y:S01]  /*52050*/  LDL.LU R90, [R1+0x1ec] ;  /* 0x0001ec00015a7983 */ /* 0x000ee20000300800 */
[----:B-----5:R-:W-:-:S03]  /*52060*/  F2FP.SATFINITE.E4M3.F32.PACK_AB_MERGE_C R19, R93, R92, RZ ;  /* 0x0000005c5d13723e */ /* 0x020fc600048070ff */
[----:B------:R-:W4:Y:S04]  /*52070*/  LDL.LU R92, [R1+0xe8] ;  /* 0x0000e800015c7983 */ /* 0x000f280000300800 */
[----:B------:R-:W4:Y:S01]  /*52080*/  LDL.LU R93, [R1+0xec] ;  /* 0x0000ec00015d7983 */ /* 0x000f220000300800 */
[----:B------:R-:W-:Y:S02]  /*52090*/  ISETP.LT.AND P4, PT, R66, UR7, !P0 ;  /* 0x0000000742007c0c */ /* 0x000fe4000c781270 */
[----:B------:R-:W-:Y:S02]  /*520a0*/  SHF.R.S32.HI R14, RZ, 0x1f, R15 ;  /* 0x0000001fff0e7819 */ /* 0x000fe4000001140f */
[----:B------:R-:W-:Y:S02]  /*520b0*/  IADD3 R10, P5, PT, R15, R0, RZ ;  /* 0x000000000f0a7210 */ /* 0x000fe40007fbe0ff */
[----:B-1----:R-:W-:Y:S01]  /*520c0*/  ISETP.LT.AND P3, PT, R67, UR4, !P0 ;  /* 0x0000000443007c0c */ /* 0x002fe2000c761270 */
[----:B------:R-:W-:Y:S01]  /*520d0*/  VIADD R12, R88, 0x3a ;  /* 0x0000003a580c7836 */ /* 0x000fe20000000000 */
[----:B------:R-:W-:Y:S01]  /*520e0*/  IADD3 R6, P6, PT, R15, R2, RZ ;  /* 0x000000020f067210 */ /* 0x000fe20007fde0ff */
[----:B------:R-:W-:Y:S01]  /*520f0*/  IMAD.X R11, R14, 0x1, R72, P5 ;  /* 0x000000010e0b7824 */ /* 0x000fe200028e0648 */
[----:B------:R-:W-:Y:S01]  /*52100*/  ISETP.LT.AND P5, PT, R91, UR8, !P0 ;  /* 0x000000085b007c0c */ /* 0x000fe2000c7a1270 */
[----:B------:R-:W5:Y:S01]  /*52110*/  LDL.LU R85, [R1+0x2f0] ;  /* 0x0002f00001557983 */ /* 0x000f620000300800 */
[----:B------:R-:W-:Y:S01]  /*52120*/  VIADD R13, R88, 0x3b ;  /* 0x0000003b580d7836 */ /* 0x000fe20000000000 */
[----:B------:R-:W0:Y:S01]  /*52130*/  LDCU UR4, c[0x0][0x398] ;  /* 0x00007300ff0477ac */ /* 0x000e220008000800 */
[----:B------:R-:W-:Y:S01]  /*52140*/  IMAD.X R7, R14, 0x1, R71, P6 ;  /* 0x000000010e077824 */ /* 0x000fe200030e0647 */
[----:B------:R1:W-:Y:S01]  /*52150*/  @P4 STG.E.U8 desc[UR14][R10.64], R5 ;  /* 0x000000050a004986 */ /* 0x0003e2000c10110e */
[----:B------:R-:W-:Y:S01]  /*52160*/  ISETP.GE.AND P4, PT, R12, UR25, PT ;  /* 0x000000190c007c0c */ /* 0x000fe2000bf86270 */
[----:B------:R-:W0:Y:S01]  /*52170*/  LDCU UR7, c[0x0][0x398] ;  /* 0x00007300ff0777ac */ /* 0x000e220008000800 */
[----:B------:R-:W-:Y:S01]  /*52180*/  IADD3 R12, P6, PT, R15, R68, RZ ;  /* 0x000000440f0c7210 */ /* 0x000fe20007fde0ff */
[----:B------:R-:W5:Y:S01]  /*52190*/  LDL.LU R86, [R1+0x2f4] ;  /* 0x0002f40001567983 */ /* 0x000f620000300800 */
[----:B------:R-:W-:Y:S01]  /*521a0*/  F2FP.SATFINITE.E4M3.F32.PACK_AB_MERGE_C R61, R61, R60, RZ ;  /* 0x0000003c3d3d723e */ /* 0x000fe200048070ff */
[----:B------:R-:W3:Y:S02]  /*521b0*/  LDCU UR8, c[0x0][0x398] ;  /* 0x00007300ff0877ac */ /* 0x000ee40008000800 */
[----:B------:R0:W-:Y:S01]  /*521c0*/  @P3 STG.E.U8 desc[UR14][R6.64], R4 ;  /* 0x0000000406003986 */ /* 0x0001e2000c10110e */
[----:B------:R-:W-:Y:S01]  /*521d0*/  ISETP.GE.AND P3, PT, R13, UR23, PT ;  /* 0x000000170d007c0c */ /* 0x000fe2000bf66270 */
[----:B------:R-:W-:Y:S01]  /*521e0*/  IMAD.X R13, R14, 0x1, R3, P6 ;  /* 0x000000010e0d7824 */ /* 0x000fe200030e0603 */
[----:B-1----:R-:W-:-:S04]  /*521f0*/  PRMT R10, R17, 0x9910, RZ ;  /* 0x00009910110a7816 */ /* 0x002fc800000000ff */
[----:B------:R1:W-:Y:S01]  /*52200*/  @P5 STG.E.U8 desc[UR14][R12.64], R17 ;  /* 0x000000110c005986 */ /* 0x0003e2000c10110e */
[----:B--2---:R-:W-:Y:S01]  /*52210*/  ISETP.LT.AND P0, PT, R89, UR6, !P0 ;  /* 0x0000000659007c0c */ /* 0x004fe2000c701270 */
[----:B------:R-:W2:Y:S01]  /*52220*/  LDCU UR6, c[0x0][0x398] ;  /* 0x00007300ff0677ac */ /* 0x000ea20008000800 */
[C---:B------:R-:W-:Y:S01]  /*52230*/  IADD3 R8, P6, PT, R15.reuse, R70, RZ ;  /* 0x000000460f087210 */ /* 0x040fe20007fde0ff */
[----:B------:R-:W-:Y:S01]  /*52240*/  VIADD R15, R15, UR28 ;  /* 0x0000001c0f0f7c36 */ /* 0x000fe20008000000 */
[----:B0-----:R-:W-:Y:S01]  /*52250*/  ISETP.LT.AND P5, PT, R66, UR4, !P2 ;  /* 0x0000000442007c0c */ /* 0x001fe2000d7a1270 */
[----:B------:R-:W0:Y:S02]  /*52260*/  LDCU UR4, c[0x0][0x398] ;  /* 0x00007300ff0477ac */ /* 0x000e240008000800 */
[----:B------:R-:W-:Y:S01]  /*52270*/  IMAD.X R9, R14, 0x1, R69, P6 ;  /* 0x000000010e097824 */ /* 0x000fe200030e0645 */
[----:B------:R-:W-:Y:S02]  /*52280*/  SHF.R.S32.HI R14, RZ, 0x1f, R15 ;  /* 0x0000001fff0e7819 */ /* 0x000fe4000001140f */
[----:B------:R-:W-:-:S02]  /*52290*/  IADD3 R6, P6, PT, R15, R0, RZ ;  /* 0x000000000f067210 */ /* 0x000fc40007fde0ff */
[----:B------:R-:W-:Y:S01]  /*522a0*/  PRMT R11, R5, 0x9910, RZ ;  /* 0x00009910050b7816 */ /* 0x000fe200000000ff */
[----:B------:R0:W-:Y:S01]  /*522b0*/  @P0 STG.E.U8 desc[UR14][R8.64], R61 ;  /* 0x0000003d08000986 */ /* 0x0001e2000c10110e */
[----:B------:R-:W-:Y:S01]  /*522c0*/  ISETP.LT.AND P0, PT, R67, UR7, !P2 ;  /* 0x0000000743007c0c */ /* 0x000fe2000d701270 */
[----:B------:R-:W3:Y:S01]  /*522d0*/  LDCU UR7, c[0x0][0x398] ;  /* 0x00007300ff0777ac */ /* 0x000ee20008000800 */
[----:B------:R-:W-:Y:S01]  /*522e0*/  IMAD.X R7, R14, 0x1, R72, P6 ;  /* 0x000000010e077824 */ /* 0x000fe200030e0648 */
[----:B------:R-:W-:Y:S02]  /*522f0*/  SHF.R.S32.HI R11, RZ, 0x8, R11 ;  /* 0x00000008ff0b7819 */ /* 0x000fe4000001140b */
[----:B-1----:R-:W-:Y:S02]  /*52300*/  PRMT R13, R4, 0x9910, RZ ;  /* 0x00009910040d7816 */ /* 0x002fe400000000ff */
[----:B------:R-:W-:Y:S01]  /*52310*/  IADD3 R4, P6, PT, R15, R2, RZ ;  /* 0x000000020f047210 */ /* 0x000fe20007fde0ff */
[----:B------:R1:W-:Y:S01]  /*52320*/  @P5 STG.E.U8 desc[UR14][R6.64], R11 ;  /* 0x0000000b06005986 */ /* 0x0003e2000c10110e */
[----:B--2---:R-:W-:Y:S01]  /*52330*/  ISETP.LT.AND P5, PT, R91, UR6, !P2 ;  /* 0x000000065b007c0c */ /* 0x004fe2000d7a1270 */
[----:B------:R-:W2:Y:S01]  /*52340*/  LDCU UR6, c[0x0][0x398] ;  /* 0x00007300ff0677ac */ /* 0x000ea20008000800 */
[----:B------:R-:W-:Y:S01]  /*52350*/  SHF.R.S32.HI R13, RZ, 0x8, R13 ;  /* 0x00000008ff0d7819 */ /* 0x000fe2000001140d */
[----:B------:R-:W-:Y:S01]  /*52360*/  IMAD.X R5, R14, 0x1, R71, P6 ;  /* 0x000000010e057824 */ /* 0x000fe200030e0647 */
[----:B0-----:R-:W-:-:S02]  /*52370*/  IADD3 R8, P6, PT, R15, R68, RZ ;  /* 0x000000440f087210 */ /* 0x001fc40007fde0ff */
[----:B------:R-:W-:Y:S01]  /*52380*/  ISETP.LT.AND P2, PT, R89, UR4, !P2 ;  /* 0x0000000459007c0c */ /* 0x000fe2000d741270 */
[----:B------:R-:W0:Y:S01]  /*52390*/  LDCU UR4, c[0x0][0x398] ;  /* 0x00007300ff0477ac */ /* 0x000e220008000800 */
[----:B------:R0:W-:Y:S01]  /*523a0*/  @P0 STG.E.U8 desc[UR14][R4.64], R13 ;  /* 0x0000000d04000986 */ /* 0x0001e2000c10110e */
[----:B------:R-:W-:Y:S01]  /*523b0*/  IMAD.X R9, R14, 0x1, R3, P6 ;  /* 0x000000010e097824 */ /* 0x000fe200030e0603 */
[C---:B-1----:R-:W-:Y:S01]  /*523c0*/  IADD3 R6, P0, PT, R15.reuse, R70, RZ ;  /* 0x000000460f067210 */ /* 0x042fe20007f1e0ff */
[----:B------:R-:W-:Y:S01]  /*523d0*/  VIADD R15, R15, UR28 ;  /* 0x0000001c0f0f7c36 */ /* 0x000fe20008000000 */
[----:B---3--:R-:W-:Y:S02]  /*523e0*/  F2FP.SATFINITE.E4M3.F32.PACK_AB_MERGE_C R17, R90, R87, RZ ;  /* 0x000000575a11723e */ /* 0x008fe400048070ff */
[----:B------:R-:W3:Y:S04]  /*523f0*/  LDL.LU R87, [R1+0x1f0] ;  /* 0x0001f00001577983 */ /* 0x000ee80000300800 */
[----:B------:R-:W3:Y:S01]  /*52400*/  LDL.LU R90, [R1+0x1f4] ;  /* 0x0001f400015a7983 */ /* 0x000ee20000300800 */
[----:B----4-:R-:W-:-:S03]  /*52410*/  F2FP.SATFINITE.E4M3.F32.PACK_AB_MERGE_C R21, R93, R92, RZ ;  /* 0x0000005c5d15723e */ /* 0x010fc600048070ff */
[----:B------:R-:W4:Y:S04]  /*52420*/  LDL.LU R92, [R1+0xf0] ;  /* 0x0000f000015c7983 */ /* 0x000f280000300800 */
[----:B------:R-:W4:Y:S01]  /*52430*/  LDL.LU R93, [R1+0xf4] ;  /* 0x0000f400015d7983 */ /* 0x000f220000300800 */
[----:B------:R-:W-:Y:S01]  /*52440*/  ISETP.LT.AND P6, PT, R66, UR7, !P4 ;  /* 0x0000000742007c0c */ /* 0x000fe2000e7c1270 */
[----:B------:R-:W-:Y:S01]  /*52450*/  IMAD.X R7, R14, 0x1, R69, P0 ;  /* 0x000000010e077824 */ /* 0x000fe200000e0645 */
[----:B------:R-:W-:Y:S01]  /*52460*/  SHF.R.S32.HI R11, RZ, 0x8, R10 ;  /* 0x00000008ff0b7819 */ /* 0x000fe2000001140a */
[----:B------:R-:W1:Y:S01]  /*52470*/  LDCU UR7, c[0x0][0x398] ;  /* 0x00007300ff0777ac */ /* 0x000e620008000800 */
[----:B------:R-:W-:Y:S02]  /*52480*/  PRMT R10, R61, 0x9910, RZ ;  /* 0x000099103d0a7816 */ /* 0x000fe400000000ff */
[----:B------:R-:W-:-:S02]  /*52490*/  SHF.R.S32.HI R12, RZ, 0x1f, R15 ;  /* 0x0000001fff0c7819 */ /* 0x000fc4000001140f */
[----:B0-----:R-:W-:Y:S02]  /*524a0*/  IADD3 R4, P0, PT, R15, R0, RZ ;  /* 0x000000000f047210 */ /* 0x001fe40007f1e0ff */
[----:B------:R-:W-:Y:S01]  /*524b0*/  SHF.R.S32.HI R13, RZ, 0x8, R10 ;  /* 0x00000008ff0d7819 */ /* 0x000fe2000001140a */
[----:B------:R0:W-:Y:S02]  /*524c0*/  @P5 STG.E.U8 desc[UR14][R8.64], R11 ;  /* 0x0000000b08005986 */ /* 0x0001e4000c10110e */
[----:B------:R-:W-:Y:S01]  /*524d0*/  IMAD.X R5, R12, 0x1, R72, P0 ;  /* 0x000000010c057824 */ /* 0x000fe200000e0648 */
[----:B--2---:R-:W-:Y:S01]  /*524e0*/  ISETP.LT.AND P5, PT, R67, UR6, !P4 ;  /* 0x0000000643007c0c */ /* 0x004fe2000e7a1270 */
[----:B------:R-:W-:Y:S01]  /*524f0*/  @P2 STG.E.U8 desc[UR14][R6.64], R13 ;  /* 0x0000000d06002986 */ /* 0x000fe2000c10110e */
[----:B------:R-:W-:Y:S01]  /*52500*/  ISETP.LT.AND P0, PT, R91, UR8, !P4 ;  /* 0x000000085b007c0c */ /* 0x000fe2000e701270 */
[----:B------:R-:W2:Y:S02]  /*52510*/  LDCU UR6, c[0x0][0x398] ;  /* 0x00007300ff0677ac */ /* 0x000ea40008000800 */
[----:B------:R1:W-:Y:S01]  /*52520*/  @P6 STG.E.U8 desc[UR14][R4.64], R19 ;  /* 0x0000001304006986 */ /* 0x0003e2000c10110e */
[C---:B------:R-:W-:Y:S01]  /*52530*/  IADD3 R10, P6, PT, R15.reuse, R68, RZ ;  /* 0x000000440f0a7210 */ /* 0x040fe20007fde0ff */
[----:B------:R-:W2:Y:S01]  /*52540*/  LDCU UR8, c[0x0][0x398] ;  /* 0x00007300ff0877ac */ /* 0x000ea20008000800 */
[----:B0-----:R-:W-:Y:S01]  /*52550*/  IADD3 R8, P2, PT, R15, R2, RZ ;  /* 0x000000020f087210 */ /* 0x001fe20007f5e0ff */
[----:B------:R-:W-:-:S04]  /*52560*/  VIADD R11, R88, 0x3c ;  /* 0x0000003c580b7836 */ /* 0x000fc80000000000 */
[C---:B------:R-:W-:Y:S01]  /*52570*/  IMAD.X R9, R12.reuse, 0x1, R71, P2 ;  /* 0x000000010c097824 */ /* 0x040fe200010e0647 */
[----:B------:R-:W-:Y:S01]  /*52580*/  ISETP.GE.AND P2, PT, R11, UR21, PT ;  /* 0x000000150b007c0c */ /* 0x000fe2000bf46270 */
[----:B------:R-:W-:Y:S01]  /*52590*/  IMAD.X R11, R12, 0x1, R3, P6 ;  /* 0x000000010c0b7824 */ /* 0x000fe200030e0603 */
[----:B-1----:R-:W-:Y:S01]  /*525a0*/  PRMT R19, R19, 0x9910, RZ ;  /* 0x0000991013137816 */ /* 0x002fe200000000ff */
[----:B------:R-:W-:Y:S01]  /*525b0*/  VIADD R13, R15, UR28 ;  /* 0x0000001c0f0d7c36 */ /* 0x000fe20008000000 */
[----:B------:R0:W-:Y:S01]  /*525c0*/  @P5 STG.E.U8 desc[UR14][R8.64], R17 ;  /* 0x0000001108005986 */ /* 0x0001e2000c10110e */
[----:B------:R-:W-:Y:S01]  /*525d0*/  ISETP.LT.AND P5, PT, R66, UR7, !P3 ;  /* 0x0000000742007c0c */ /* 0x000fe2000dfa1270 */
[----:B------:R-:W-:Y:S01]  /*525e0*/  VIADD R7, R88, 0x3d ;  /* 0x0000003d58077836 */ /* 0x000fe20000000000 */
[----:B------:R-:W-:Y:S01]  /*525f0*/  F2FP.SATFINITE.E4M3.F32.PACK_AB_MERGE_C R63, R63, R62, RZ ;  /* 0x0000003e3f3f723e */ /* 0x000fe200048070ff */
[----:B------:R1:W-:Y:S01]  /*52600*/  @P0 STG.E.U8 desc[UR14][R10.64], R21 ;  /* 0x000000150a000986 */ /* 0x0003e2000c10110e */
[----:B------:R-:W-:Y:S01]  /*52610*/  ISETP.LT.AND P0, PT, R89, UR4, !P4 ;  /* 0x0000000459007c0c */ /* 0x000fe2000e701270 */
[----:B------:R-:W1:Y:S01]  /*52620*/  LDCU UR4, c[0x0][0x398] ;  /* 0x00007300ff0477ac */ /* 0x000e620008000800 */
[----:B------:R-:W-:Y:S01]  /*52630*/  IADD3 R4, P4, PT, R15, R70, RZ ;  /* 0x000000460f047210 */ /* 0x000fe20007f9e0ff */
[----:B------:R-:W-:Y:S01]  /*52640*/  IMAD.MOV.U32 R15, RZ, RZ, R19 ;  /* 0x000000ffff0f7224 */ /* 0x000fe200078e0013 */
[----:B------:R-:W-:Y:S01]  /*52650*/  SHF.R.S32.HI R14, RZ, 0x1f, R13 ;  /* 0x0000001fff0e7819 */ /* 0x000fe2000001140d */
[----:B------:R-:W5:Y:S01]  /*52660*/  LDCU UR7, c[0x0][0x398] ;  /* 0x00007300ff0777ac */ /* 0x000f620008000800 */
[----:B------:R-:W-:Y:S01]  /*52670*/  IADD3 R6, P6, PT, R13, R0, RZ ;  /* 0x000000000d067210 */ /* 0x000fe20007fde0ff */
[----:B------:R-:W-:Y:S01]  /*52680*/  IMAD.X R5, R12, 0x1, R69, P4 ;  /* 0x000000010c057824 */ /* 0x000fe200020e0645 */
[----:B------:R-:W-:-:S02]  /*52690*/  ISETP.GE.AND P4, PT, R7, UR19, PT ;  /* 0x0000001307007c0c */ /* 0x000fc4000bf86270 */
[----:B------:R-:W-:Y:S01]  /*526a0*/  SHF.R.S32.HI R15, RZ, 0x8, R15 ;  /* 0x00000008ff0f7819 */ /* 0x000fe2000001140f */
[C---:B------:R-:W-:Y:S01]  /*526b0*/  IMAD.X R7, R14.reuse, 0x1, R72, P6 ;  /* 0x000000010e077824 */ /* 0x040fe200030e0648 */
[----:B0-----:R-:W-:Y:S01]  /*526c0*/  IADD3 R8, P6, PT, R13, R2, RZ ;  /* 0x000000020d087210 */ /* 0x001fe20007fde0ff */
[----:B------:R0:W-:Y:S01]  /*526d0*/  @P0 STG.E.U8 desc[UR14][R4.64], R63 ;  /* 0x0000003f04000986 */ /* 0x0001e2000c10110e */
[----:B--2---:R-:W-:Y:S01]  /*526e0*/  ISETP.LT.AND P0, PT, R91, UR8, !P3 ;  /* 0x000000085b007c0c */ /* 0x004fe2000df01270 */
[----:B------:R-:W2:Y:S02]  /*526f0*/  LDCU UR8, c[0x0][0x398] ;  /* 0x00007300ff0877ac */ /* 0x000ea40008000800 */
[----:B------:R5:W-:Y:S01]  /*52700*/  @P5 STG.E.U8 desc[UR14][R6.64], R15 ;  /* 0x0000000f06005986 */ /* 0x000be2000c10110e */
[----:B------:R-:W-:Y:S01]  /*52710*/  ISETP.LT.AND P5, PT, R67, UR6, !P3 ;  /* 0x0000000643007c0c */ /* 0x000fe2000dfa1270 */
[----:B------:R-:W-:Y:S01]  /*52720*/  IMAD.X R9, R14, 0x1, R71, P6 ;  /* 0x000000010e097824 */ /* 0x000fe200030e0647 */
[----:B-1----:R-:W-:Y:S01]  /*52730*/  PRMT R11, R17, 0x9910, RZ ;  /* 0x00009910110b7816 */ /* 0x002fe200000000ff */
[----:B------:R-:W1:Y:S01]  /*52740*/  LDCU UR6, c[0x0][0x398] ;  /* 0x00007300ff0677ac */ /* 0x000e620008000800 */
[----:B------:R-:W-:-:S02]  /*52750*/  IADD3 R10, P6, PT, R13, R68, RZ ;  /* 0x000000440d0a7210 */ /* 0x000fc40007fde0ff */
[----:B------:R-:W-:Y:S02]  /*52760*/  PRMT R17, R21, 0x9910, RZ ;  /* 0x0000991015117816 */ /* 0x000fe400000000ff */
[----:B0-----:R-:W-:Y:S02]  /*52770*/  PRMT R63, R63, 0x9910, RZ ;  /* 0x000099103f3f7816 */ /* 0x001fe400000000ff */
[----:B------:R-:W-:Y:S02]  /*52780*/  SHF.R.S32.HI R17, RZ, 0x8, R17 ;  /* 0x00000008ff117819 */ /* 0x000fe40000011411 */
[----:B-----5:R-:W-:Y:S01]  /*52790*/  SHF.R.S32.HI R7, RZ, 0x8, R11 ;  /* 0x00000008ff077819 */ /* 0x020fe2000001140b */
[----:B------:R-:W-:Y:S02]  /*527a0*/  IMAD.X R11, R14, 0x1, R3, P6 ;  /* 0x000000010e0b7824 */ /* 0x000fe400030e0603 */
[----:B------:R-:W-:Y:S01]  /*527b0*/  VIADD R15, R13, UR28 ;  /* 0x0000001c0d0f7c36 */ /* 0x000fe20008000000 */
[----:B------:R-:W-:Y:S01]  /*527c0*/  ISETP.LT.AND P3, PT, R89, UR4, !P3 ;  /* 0x0000000459007c0c */ /* 0x000fe2000df61270 */
[----:B------:R0:W-:Y:S01]  /*527d0*/  @P5 STG.E.U8 desc[UR14][R8.64], R7 ;  /* 0x0000000708005986 */ /* 0x0001e2000c10110e */
[----:B------:R-:W-:Y:S01]  /*527e0*/  ISETP.LT.AND P5, PT, R66, UR7, !P2 ;  /* 0x0000000742007c0c */ /* 0x000fe2000d7a1270 */
[----:B------:R-:W5:Y:S02]  /*527f0*/  LDCU UR4, c[0x0][0x398] ;  /* 0x00007300ff0477ac */ /* 0x000f640008000800 */
[----:B------:R1:W-:Y:S01]  /*52800*/  @P0 STG.E.U8 desc[UR14][R10.64], R17 ;  /* 0x000000110a000986 */ /* 0x0003e2000c10110e */
[----:B------:R-:W-:Y:S01]  /*52810*/  IADD3 R4, P0, PT, R13, R70, RZ ;  /* 0x000000460d047210 */ /* 0x000fe20007f1e0ff */
[----:B------:R-:W-:Y:S01]  /*52820*/  IMAD.MOV.U32 R13, RZ, RZ, R63 ;  /* 0x000000ffff0d7224 */ /* 0x000fe200078e003f */
[----:B------:R-:W-:Y:S01]  /*52830*/  SHF.R.S32.HI R12, RZ, 0x1f, R15 ;  /* 0x0000001fff0c7819 */ /* 0x000fe2000001140f */
[----:B------:R-:W5:Y:S01]  /*52840*/  LDCU UR7, c[0x0][0x398] ;  /* 0x00007300ff0777ac */ /* 0x000f620008000800 */
[----:B------:R-:W-:Y:S01]  /*52850*/  IADD3 R6, P6, PT, R15, R0, RZ ;  /* 0x000000000f067210 */ /* 0x000fe20007fde0ff */
[----:B------:R-:W-:Y:S01]  /*52860*/  IMAD.X R5, R14, 0x1, R69, P0 ;  /* 0x000000010e057824 */ /* 0x000fe200000e0645 */
[----:B------:R-:W-:-:S03]  /*52870*/  SHF.R.S32.HI R13, RZ, 0x8, R13 ;  /* 0x00000008ff0d7819 */ /* 0x000fc6000001140d */
[----:B0-----:R-:W-:Y:S01]  /*52880*/  IMAD.X R7, R12, 0x1, R72, P6 ;  /* 0x000000010c077824 */ /* 0x001fe200030e0648 */
[C---:B------:R-:W-:Y:S02]  /*52890*/  IADD3 R8, P6, PT, R15.reuse, R2, RZ ;  /* 0x000000020f087210 */ /* 0x040fe40007fde0ff */
[----:B-1----:R-:W-:Y:S01]  /*528a0*/  F2FP.SATFINITE.E4M3.F32.PACK_AB_MERGE_C R17, R86, R85, RZ ;  /* 0x000000555611723e */ /* 0x002fe200048070ff */
[----:B------:R0:W-:Y:S02]  /*528b0*/  @P3 STG.E.U8 desc[UR14][R4.64], R13 ;  /* 0x0000000d04003986 */ /* 0x0001e4000c10110e */
[C---:B------:R-:W-:Y:S01]  /*528c0*/  IMAD.X R9, R12.reuse, 0x1, R71, P6 ;  /* 0x000000010c097824 */ /* 0x040fe200030e0647 */
[----:B------:R-:W-:Y:S01]  /*528d0*/  IADD3 R10, P6, PT, R15, R68, RZ ;  /* 0x000000440f0a7210 */ /* 0x000fe20007fde0ff */
[----:B------:R1:W-:Y:S01]  /*528e0*/  @P5 STG.E.U8 desc[UR14][R6.64], R17 ;  /* 0x0000001106005986 */ /* 0x0003e2000c10110e */
[----:B------:R-:W-:Y:S01]  /*528f0*/  ISETP.LT.AND P5, PT, R67, UR6, !P2 ;  /* 0x0000000643007c0c */ /* 0x000fe2000d7a1270 */
[----:B------:R-:W3:Y:S01]  /*52900*/  LDCU UR6, c[0x0][0x398] ;  /* 0x00007300ff0677ac */ /* 0x000ee20008000800 */
[----:B--2---:R-:W-:Y:S01]  /*52910*/  ISETP.LT.AND P3, PT, R91, UR8, !P2 ;  /* 0x000000085b007c0c */ /* 0x004fe2000d761270 */
[----:B------:R-:W2:Y:S01]  /*52920*/  LDL.LU R85, [R1+0x2f8] ;  /* 0x0002f80001557983 */ /* 0x000ea20000300800 */
[----:B------:R-:W-:Y:S01]  /*52930*/  ISETP.LT.AND P2, PT, R89, UR9, !P2 ;  /* 0x0000000959007c0c */ /* 0x000fe2000d741270 */
[C---:B------:R-:W-:Y:S01]  /*52940*/  IMAD.X R11, R12.reuse, 0x1, R3, P6 ;  /* 0x000000010c0b7824 */ /* 0x040fe200030e0603 */
[----:B------:R-:W3:Y:S01]  /*52950*/  LDCU UR8, c[0x0][0x398] ;  /* 0x00007300ff0877ac */ /* 0x000ee20008000800 */
[C---:B0-----:R-:W-:Y:S01]  /*52960*/  IADD3 R4, P6, PT, R15.reuse, R70, RZ ;  /* 0x000000460f047210 */ /* 0x041fe20007fde0ff */
[----:B------:R-:W-:Y:S01]  /*52970*/  VIADD R15, R15, UR28 ;  /* 0x0000001c0f0f7c36 */ /* 0x000fe20008000000 */
[----:B------:R-:W-:Y:S01]  /*52980*/  F2FP.SATFINITE.E4M3.F32.PACK_AB_MERGE_C R65, R65, R64, RZ ;  /* 0x000000404141723e */ /* 0x000fe200048070ff */
[----:B------:R-:W2:Y:S01]  /*52990*/  LDL.LU R86, [R1+0x2fc] ;  /* 0x0002fc0001567983 */ /* 0x000ea20000300800 */
[----:B-1----:R-:W-:Y:S01]  /*529a0*/  PRMT R17, R17, 0x9910, RZ ;  /* 0x0000991011117816 */ /* 0x002fe200000000ff */
[----:B------:R-:W-:Y:S01]  /*529b0*/  IMAD.X R5, R12, 0x1, R69, P6 ;  /* 0x000000010c057824 */ /* 0x000fe200030e0645 */
[----:B-----5:R-:W-:Y:S01]  /*529c0*/  ISETP.LT.AND P6, PT, R67, UR7, !P4 ;  /* 0x0000000743007c0c */ /* 0x020fe2000e7c1270 */
[----:B------:R-:W0:Y:S01]  /*529d0*/  LDCU UR9, c[0x0][0x398] ;  /* 0x00007300ff0977ac */ /* 0x000e220008000800 */
[----:B------:R-:W-:Y:S01]  /*529e0*/  SHF.R.S32.HI R12, RZ, 0x1f, R15 ;  /* 0x0000001fff0c7819 */ /* 0x000fe2000001140f */
[----:B------:R-:W1:Y:S01]  /*529f0*/  LDCU UR7, c[0x0][0x398] ;  /* 0x00007300ff0777ac */ /* 0x000e620008000800 */
[----:B------:R-:W-:-:S05]  /*52a00*/  VIADD R88, R88, 0x3e ;  /* 0x0000003e58587836 */ /* 0x000fca0000000000 */
[----:B------:R-:W-:Y:S02]  /*52a10*/  ISETP.GE.AND P0, PT, R88, UR13, PT ;  /* 0x0000000d58007c0c */ /* 0x000fe4000bf06270 */
[----:B---3--:R-:W-:Y:S02]  /*52a20*/  F2FP.SATFINITE.E4M3.F32.PACK_AB_MERGE_C R19, R90, R87, RZ ;  /* 0x000000575a13723e */ /* 0x008fe400048070ff */
[----:B------:R-:W3:Y:S01]  /*52a30*/  LDL.LU R87, [R1+0x1f8] ;  /* 0x0001f80001577983 */ /* 0x000ee20000300800 */
[----:B----4-:R-:W-:-:S03]  /*52a40*/  F2FP.SATFINITE.E4M3.F32.PACK_AB_MERGE_C R21, R93, R92, RZ ;  /* 0x0000005c5d15723e */ /* 0x010fc600048070ff */
[----:B------:R4:W-:Y:S01]  /*52a50*/  @P5 STG.E.U8 desc[UR14][R8.64], R19 ;  /* 0x0000001308005986 */ /* 0x0009e2000c10110e */
[----:B------:R-:W-:Y:S01]  /*52a60*/  ISETP.LT.AND P5, PT, R66, UR4, !P4 ;  /* 0x0000000442007c0c */ /* 0x000fe2000e7a1270 */
[----:B------:R-:W5:Y:S02]  /*52a70*/  LDCU UR4, c[0x0][0x398] ;  /* 0x00007300ff0477ac */ /* 0x000f640008000800 */
[----:B------:R0:W-:Y:S01]  /*52a80*/  @P3 STG.E.U8 desc[UR14][R10.64], R21 ;  /* 0x000000150a003986 */ /* 0x0001e2000c10110e */
[----:B------:R-:W-:-:S03]  /*52a90*/  PRMT R13, R19, 0x9910, RZ ;  /* 0x00009910130d7816 */ /* 0x000fc600000000ff */
[----:B------:R1:W-:Y:S01]  /*52aa0*/  @P2 STG.E.U8 desc[UR14][R4.64], R65 ;  /* 0x0000004104002986 */ /* 0x0003e2000c10110e */
[C---:B------:R-:W-:Y:S01]  /*52ab0*/  IADD3 R6, P2, PT, R15.reuse, R0, RZ ;  /* 0x000000000f067210 */ /* 0x040fe20007f5e0ff */
[----:B----4-:R-:W-:Y:S01]  /*52ac0*/  IMAD.MOV.U32 R9, RZ, RZ, R17 ;  /* 0x000000ffff097224 */ /* 0x010fe200078e0011 */
[----:B------:R-:W-:Y:S01]  /*52ad0*/  IADD3 R8, P3, PT, R15, R2, RZ ;  /* 0x000000020f087210 */ /* 0x000fe20007f7e0ff */
[----:B------:R-:W3:Y:S02]  /*52ae0*/  LDL.LU R90, [R1+0x1fc] ;  /* 0x0001fc00015a7983 */ /* 0x000ee40000300800 */
[C---:B------:R-:W-:Y:S01]  /*52af0*/  IMAD.X R7, R12.reuse, 0x1, R72, P2 ;  /* 0x000000010c077824 */ /* 0x040fe200010e0648 */
[----:B------:R-:W-:Y:S02]  /*52b00*/  SHF.R.S32.HI R13, RZ, 0x8, R13 ;  /* 0x00000008ff0d7819 */ /* 0x000fe4000001140d */
[----:B0-----:R-:W-:Y:S01]  /*52b10*/  SHF.R.S32.HI R11, RZ, 0x8, R9 ;  /* 0x00000008ff0b7819 */ /* 0x001fe20000011409 */
[C---:B------:R-:W-:Y:S01]  /*52b20*/  IMAD.X R9, R12.reuse, 0x1, R71, P3 ;  /* 0x000000010c097824 */ /* 0x040fe200018e0647 */
[----:B------:R-:W-:Y:S01]  /*52b30*/  ISETP.LT.AND P3, PT, R91, UR6, !P4 ;  /* 0x000000065b007c0c */ /* 0x000fe2000e761270 */
[----:B------:R-:W0:Y:S01]  /*52b40*/  LDCU UR6, c[0x0][0x398] ;  /* 0x00007300ff0677ac */ /* 0x000e220008000800 */
[----:B------:R-:W-:Y:S01]  /*52b50*/  ISETP.LT.AND P4, PT, R89, UR8, !P4 ;  /* 0x0000000859007c0c */ /* 0x000fe2000e781270 */
[----:B------:R4:W-:Y:S01]  /*52b60*/  @P5 STG.E.U8 desc[UR14][R6.64], R11 ;  /* 0x0000000b06005986 */ /* 0x0009e2000c10110e */
[----:B-1----:R-:W-:Y:S01]  /*52b70*/  IADD3 R4, P5, PT, R15, R68, RZ ;  /* 0x000000440f047210 */ /* 0x002fe20007fbe0ff */
[----:B------:R-:W1:Y:S01]  /*52b80*/  LDCU UR8, c[0x0][0x398] ;  /* 0x00007300ff0877ac */ /* 0x000e620008000800 */
[----:B------:R-:W-:Y:S01]  /*52b90*/  PRMT R10, R21, 0x9910, RZ ;  /* 0x00009910150a7816 */ /* 0x000fe200000000ff */
[----:B------:R0:W-:Y:S01]  /*52ba0*/  @P6 STG.E.U8 desc[UR14][R8.64], R13 ;  /* 0x0000000d08006986 */ /* 0x0001e2000c10110e */
[----:B------:R-:W-:Y:S01]  /*52bb0*/  PRMT R17, R65, 0x9910, RZ ;  /* 0x0000991041117816 */ /* 0x000fe200000000ff */
[----:B------:R-:W-:Y:S01]  /*52bc0*/  IMAD.X R5, R12, 0x1, R3, P5 ;  /* 0x000000010c057824 */ /* 0x000fe200028e0603 */
[----:B----4-:R-:W-:-:S02]  /*52bd0*/  IADD3 R6, P6, PT, R15, R70, RZ ;  /* 0x000000460f067210 */ /* 0x010fc40007fde0ff */
[----:B------:R-:W-:Y:S02]  /*52be0*/  SHF.R.S32.HI R17, RZ, 0x8, R17 ;  /* 0x00000008ff117819 */ /* 0x000fe40000011411 */
[----:B0-----:R-:W-:Y:S01]  /*52bf0*/  SHF.R.S32.HI R13, RZ, 0x8, R10 ;  /* 0x00000008ff0d7819 */ /* 0x001fe2000001140a */
[----:B------:R-:W-:Y:S01]  /*52c00*/  IMAD.X R7, R12, 0x1, R69, P6 ;  /* 0x000000010c077824 */ /* 0x000fe200030e0645 */
[C---:B------:R-:W-:Y:S02]  /*52c10*/  ISETP.LT.AND P2, PT, R66.reuse, UR10, !P1 ;  /* 0x0000000a42007c0c */ /* 0x040fe4000cf41270 */
[----:B------:R-:W-:Y:S01]  /*52c20*/  ISETP.LT.AND P5, PT, R66, UR9, !P0 ;  /* 0x0000000942007c0c */ /* 0x000fe2000c7a1270 */
[----:B------:R-:W-:Y:S01]  /*52c30*/  @P3 STG.E.U8 desc[UR14][R4.64], R13 ;  /* 0x0000000d04003986 */ /* 0x000fe2000c10110e */
[----:B-----5:R-:W-:Y:S01]  /*52c40*/  ISETP.LT.AND P3, PT, R67, UR4, !P0 ;  /* 0x0000000443007c0c */ /* 0x020fe2000c761270 */
[----:B------:R-:W-:Y:S01]  /*52c50*/  VIADD R15, R15, UR28 ;  /* 0x0000001c0f0f7c36 */ /* 0x000fe20008000000 */
[----:B------:R-:W0:Y:S01]  /*52c60*/  LDCU UR4, c[0x0][0x398] ;  /* 0x00007300ff0477ac */ /* 0x000e220008000800 */
[----:B------:R-:W4:Y:S04]  /*52c70*/  LDL.LU R66, [R1+0x18ec] ;  /* 0x0018ec0001427983 */ /* 0x000f280000300800 */
[----:B------:R-:W5:Y:S04]  /*52c80*/  LDL.LU R92, [R1+0xf8] ;  /* 0x0000f800015c7983 */ /* 0x000f680000300800 */
[----:B------:R0:W-:Y:S01]  /*52c90*/  @P4 STG.E.U8 desc[UR14][R6.64], R17 ;  /* 0x0000001106004986 */ /* 0x0001e2000c10110e */
[----:B------:R-:W-:Y:S01]  /*52ca0*/  ISETP.LT.AND P4, PT, R67, UR7, !P1 ;  /* 0x0000000743007c0c */ /* 0x000fe2000cf81270 */
[----:B------:R-:W0:Y:S02]  /*52cb0*/  LDCU UR7, c[0x0][0x398] ;  /* 0x00007300ff0777ac */ /* 0x000e240008000800 */
[----:B------:R-:W5:Y:S04]  /*52cc0*/  LDL.LU R93, [R1+0xfc] ;  /* 0x0000fc00015d7983 */ /* 0x000f680000300800 */
[----:B------:R-:W4:Y:S01]  /*52cd0*/  LDL.LU R67, [R1+0x18e8] ;  /* 0x0018e80001437983 */ /* 0x000f220000300800 */
[----:B------:R-:W-:-:S02]  /*52ce0*/  SHF.R.S32.HI R14, RZ, 0x1f, R15 ;  /* 0x0000001fff0e7819 */ /* 0x000fc4000001140f */
[----:B------:R-:W-:-:S05]  /*52cf0*/  IADD3 R8, P6, PT, R15, R0, RZ ;  /* 0x000000000f087210 */ /* 0x000fca0007fde0ff */
[----:B------:R-:W-:Y:S01]  /*52d00*/  IMAD.X R9, R14, 0x1, R72, P6 ;  /* 0x000000010e097824 */ /* 0x000fe200030e0648 */
[----:B------:R-:W-:-:S05]  /*52d10*/  IADD3 R10, P6, PT, R15, R2, RZ ;  /* 0x000000020f0a7210 */ /* 0x000fca0007fde0ff */
[----:B------:R-:W-:Y:S01]  /*52d20*/  IMAD.X R11, R14, 0x1, R71, P6 ;  /* 0x000000010e0b7824 */ /* 0x000fe200030e0647 */
[C---:B0-----:R-:W-:Y:S01]  /*52d30*/  IADD3 R6, P6, PT, R15.reuse, R70, RZ ;  /* 0x000000460f067210 */ /* 0x041fe20007fde0ff */
[----:B------:R-:W-:-:S04]  /*52d40*/  VIADD R17, R15, UR28 ;  /* 0x0000001c0f117c36 */ /* 0x000fc80008000000 */
[----:B------:R-:W-:Y:S01]  /*52d50*/  IMAD.X R7, R14, 0x1, R69, P6 ;  /* 0x000000010e077824 */ /* 0x000fe200030e0645 */
[----:B------:R-:W-:Y:S02]  /*52d60*/  SHF.R.S32.HI R16, RZ, 0x1f, R17 ;  /* 0x0000001fff107819 */ /* 0x000fe40000011411 */
[----:B--2---:R-:W-:-:S05]  /*52d70*/  F2FP.SATFINITE.E4M3.F32.PACK_AB_MERGE_C R19, R86, R85, RZ ;  /* 0x000000555613723e */ /* 0x004fca00048070ff */
[----:B------:R0:W-:Y:S01]  /*52d80*/  @P5 STG.E.U8 desc[UR14][R8.64], R19 ;  /* 0x0000001308005986 */ /* 0x0001e2000c10110e */
[----:B------:R-:W-:-:S05]  /*52d90*/  IADD3 R12, P5, PT, R17, R0, RZ ;  /* 0x00000000110c7210 */ /* 0x000fca0007fbe0ff */
[----:B------:R-:W-:Y:S01]  /*52da0*/  IMAD.X R13, R16, 0x1, R72, P5 ;  /* 0x00000001100d7824 */ /* 0x000fe200028e0648 */
[----:B------:R-:W-:Y:S02]  /*52db0*/  ISETP.LT.AND P5, PT, R91, UR4, !P0 ;  /* 0x000000045b007c0c */ /* 0x000fe4000c7a1270 */
[----:B------:R-:W-:Y:S02]  /*52dc0*/  ISETP.LT.AND P0, PT, R89, UR6, !P0 ;  /* 0x0000000659007c0c */ /* 0x000fe4000c701270 */
[----:B0-----:R-:W-:-:S04]  /*52dd0*/  PRMT R9, R19, 0x9910, RZ ;  /* 0x0000991013097816 */ /* 0x001fc800000000ff */
[----:B------:R-:W-:Y:S02]  /*52de0*/  SHF.R.S32.HI R9, RZ, 0x8, R9 ;  /* 0x00000008ff097819 */ /* 0x000fe40000011409 */
[----:B---3--:R-:W-:-:S05]  /*52df0*/  F2FP.SATFINITE.E4M3.F32.PACK_AB_MERGE_C R21, R90, R87, RZ ;  /* 0x000000575a15723e */ /* 0x008fca00048070ff */
[----:B------:R0:W-:Y:S01]  /*52e00*/  @P3 STG.E.U8 desc[UR14][R10.64], R21 ;  /* 0x000000150a003986 */ /* 0x0001e2000c10110e */
[----:B------:R-:W-:-:S05]  /*52e10*/  IADD3 R4, P3, PT, R15, R68, RZ ;  /* 0x000000440f047210 */ /* 0x000fca0007f7e0ff */
[----:B------:R-:W-:Y:S01]  /*52e20*/  IMAD.X R5, R14, 0x1, R3, P3 ;  /* 0x000000010e057824 */ /* 0x000fe200018e0603 */
[----:B------:R-:W-:-:S05]  /*52e30*/  IADD3 R14, P6, PT, R17, R2, RZ ;  /* 0x00000002110e7210 */ /* 0x000fca0007fde0ff */
[----:B------:R-:W-:Y:S01]  /*52e40*/  IMAD.X R15, R16, 0x1, R71, P6 ;  /* 0x00000001100f7824 */ /* 0x000fe200030e0647 */
[----:B------:R-:W-:-:S05]  /*52e50*/  IADD3 R2, P6, PT, R17, R68, RZ ;  /* 0x0000004411027210 */ /* 0x000fca0007fde0ff */
[C---:B------:R-:W-:Y:S01]  /*52e60*/  IMAD.X R3, R16.reuse, 0x1, R3, P6 ;  /* 0x0000000110037824 */ /* 0x040fe200030e0603 */
[----:B------:R-:W-:Y:S02]  /*52e70*/  IADD3 R70, P6, PT, R17, R70, RZ ;  /* 0x0000004611467210 */ /* 0x000fe40007fde0ff */
[----:B-1----:R-:W-:Y:S02]  /*52e80*/  ISETP.LT.AND P3, PT, R91, UR8, !P1 ;  /* 0x000000085b007c0c */ /* 0x002fe4000cf61270 */
[----:B------:R-:W-:Y:S02]  /*52e90*/  ISETP.LT.AND P1, PT, R89, UR7, !P1 ;  /* 0x0000000759007c0c */ /* 0x000fe4000cf21270 */
[----:B0-----:R-:W-:Y:S01]  /*52ea0*/  PRMT R11, R21, 0x9910, RZ ;  /* 0x00009910150b7816 */ /* 0x001fe200000000ff */
[----:B------:R-:W-:-:S03]  /*52eb0*/  IMAD.X R71, R16, 0x1, R69, P6 ;  /* 0x0000000110477824 */ /* 0x000fc600030e0645 */
[----:B------:R-:W-:Y:S02]  /*52ec0*/  SHF.R.S32.HI R11, RZ, 0x8, R11 ;  /* 0x00000008ff0b7819 */ /* 0x000fe4000001140b */
[----:B-----5:R-:W-:Y:S02]  /*52ed0*/  F2FP.SATFINITE.E4M3.F32.PACK_AB_MERGE_C R17, R93, R92, RZ ;  /* 0x0000005c5d11723e */ /* 0x020fe400048070ff */
[----:B----4-:R-:W-:-:S04]  /*52ee0*/  F2FP.SATFINITE.E4M3.F32.PACK_AB_MERGE_C R67, R67, R66, RZ ;  /* 0x000000424343723e */ /* 0x010fc800048070ff */
[----:B------:R-:W-:Y:S01]  /*52ef0*/  PRMT R8, R67, 0x9910, RZ ;  /* 0x0000991043087816 */ /* 0x000fe200000000ff */
[----:B------:R0:W-:Y:S01]  /*52f00*/  @P5 STG.E.U8 desc[UR14][R4.64], R17 ;  /* 0x0000001104005986 */ /* 0x0001e2000c10110e */
[----:B------:R-:W-:-:S03]  /*52f10*/  PRMT R0, R17, 0x9910, RZ ;  /* 0x0000991011007816 */ /* 0x000fc600000000ff */
[----:B------:R1:W-:Y:S01]  /*52f20*/  @P0 STG.E.U8 desc[UR14][R6.64], R67 ;  /* 0x0000004306000986 */ /* 0x0003e2000c10110e */
[----:B0-----:R-:W-:Y:S01]  /*52f30*/  IMAD.MOV.U32 R4, RZ, RZ, R8 ;  /* 0x000000ffff047224 */ /* 0x001fe200078e0008 */
[----:B------:R-:W-:Y:S02]  /*52f40*/  SHF.R.S32.HI R5, RZ, 0x8, R0 ;  /* 0x00000008ff057819 */ /* 0x000fe40000011400 */
[----:B------:R0:W-:Y:S02]  /*52f50*/  @P2 STG.E.U8 desc[UR14][R12.64], R9 ;  /* 0x000000090c002986 */ /* 0x0001e4000c10110e */
[----:B-1----:R-:W-:Y:S02]  /*52f60*/  SHF.R.S32.HI R7, RZ, 0x8, R4 ;  /* 0x00000008ff077819 */ /* 0x002fe40000011404 */
[----:B------:R0:W-:Y:S04]  /*52f70*/  @P4 STG.E.U8 desc[UR14][R14.64], R11 ;  /* 0x0000000b0e004986 */ /* 0x0001e8000c10110e */
[----:B------:R0:W-:Y:S04]  /*52f80*/  @P3 STG.E.U8 desc[UR14][R2.64], R5 ;  /* 0x0000000502003986 */ /* 0x0001e8000c10110e */
[----:B------:R0:W-:Y:S01]  /*52f90*/  @P1 STG.E.U8 desc[UR14][R70.64], R7 ;  /* 0x0000000746001986 */ /* 0x0001e2000c10110e */
[----:B------:R-:W-:Y:S06]  /*52fa0*/  BAR.SYNC.DEFER_BLOCKING 0x0 ;  /* 0x0000000000007b1d */ /* 0x000fec0000010000 */
[----:B------:R-:W-:Y:S05]  /*52fb0*/  BRA.U UP0, `(.L_x_13) ;  /* 0x0000000100a07547 */ /* 0x000fea000b800000 */
[----:B------:R-:W1:Y:S01]  /*52fc0*/  S2UR UR6, SR_CgaCtaId ;  /* 0x00000000000679c3 */ /* 0x000e620000008800 */
[----:B------:R-:W-:Y:S01]  /*52fd0*/  NOP ;  /* 0x0000000000007918 */ /* 0x000fe20000000000 */
[----:B------:R-:W-:Y:S01]  /*52fe0*/  UMOV UR4, 0x50 ;  /* 0x0000005000047882 */ /* 0x000fe20000000000 */
[----:B------:R-:W-:Y:S02]  /*52ff0*/  IMAD.U32 R0, RZ, RZ, UR5 ;  /* 0x00000005ff007e24 */ /* 0x000fe4000f8e00ff */
[----:B0-----:R-:W-:Y:S02]  /*53000*/  IMAD.MOV.U32 R3, RZ, RZ, 0xff ;  /* 0x000000ffff037424 */ /* 0x001fe400078e00ff */
[----:B------:R-:W-:Y:S01]  /*53010*/  IMAD.MOV.U32 R7, RZ, RZ, 0x1 ;  /* 0x00000001ff077424 */ /* 0x000fe200078e00ff */
[----:B------:R-:W-:-:S04]  /*53020*/  LOP3.LUT R0, R0, 0xffff, RZ, 0xc0, !PT ;  /* 0x0000ffff00007812 */ /* 0x000fc800078ec0ff */
[----:B------:R-:W-:-:S05]  /*53030*/  SHF.R.U32.HI R0, RZ, 0x5, R0 ;  /* 0x00000005ff007819 */ /* 0x000fca0000011600 */
[----:B------:R-:W-:Y:S01]  /*53040*/  VIADD R2, R0, 0x10 ;  /* 0x0000001000027836 */ /* 0x000fe20000000000 */
[----:B------:R-:W-:Y:S01]  /*53050*/  SHF.L.U32 R0, R3, R0, RZ ;  /* 0x0000000003007219 */ /* 0x000fe200000006ff */
[----:B-1----:R-:W-:-:S03]  /*53060*/  ULEA UR6, UR6, UR4, 0x18 ;  /* 0x0000000406067291 */ /* 0x002fc6000f8ec0ff */
[----:B------:R-:W-:-:S04]  /*53070*/  SHF.L.U32 R3, R7, R2, RZ ;  /* 0x0000000207037219 */ /* 0x000fc800000006ff */
[----:B------:R-:W-:Y:S02]  /*53080*/  LOP3.LUT R0, R3, R0, RZ, 0xfc, !PT ;  /* 0x0000000003007212 */ /* 0x000fe400078efcff */
[----:B------:R-:W0:Y:S02]  /*53090*/  LDS R5, [UR6] ;  /* 0x00000006ff057984 */ /* 0x000e240008000800 */
[C---:B------:R-:W-:Y:S02]  /*530a0*/  LOP3.LUT R2, R0.reuse, 0xffff, RZ, 0xc0, !PT ;  /* 0x0000ffff00027812 */ /* 0x040fe400078ec0ff */
[----:B0-----:R-:W-:-:S04]  /*530b0*/  LOP3.LUT R3, R0, 0xffff, R5, 0x80, !PT ;  /* 0x0000ffff00037812 */ /* 0x001fc800078e8005 */
[----:B------:R-:W-:-:S13]  /*530c0*/  ISETP.NE.AND P0, PT, R3, R2, PT ;  /* 0x000000020300720c */ /* 0x000fda0003f05270 */
[----:B------:R-:W-:Y:S05]  /*530d0*/  @P0 BRA `(.L_x_14) ;  /* 0x0000000000500947 */ /* 0x000fea0003800000 */
[----:B------:R-:W-:Y:S02]  /*530e0*/  SHF.R.U32.HI R5, RZ, 0x10, R5 ;  /* 0x00000010ff057819 */ /* 0x000fe40000011605 */
[----:B------:R-:W-:-:S04]  /*530f0*/  SHF.R.U32.HI R2, RZ, 0x10, R0 ;  /* 0x00000010ff027819 */ /* 0x000fc80000011600 */
[----:B------:R-:W-:-:S04]  /*53100*/  LOP3.LUT R5, R5, R2, RZ, 0xc0, !PT ;  /* 0x0000000205057212 */ /* 0x000fc800078ec0ff */
[----:B------:R-:W-:-:S13]  /*53110*/  ISETP.NE.AND P0, PT, R5, R2, PT ;  /* 0x000000020500720c */ /* 0x000fda0003f05270 */
[----:B------:R-:W-:Y:S05]  /*53120*/  @P0 BRA `(.L_x_15) ;  /* 0x0000000000300947 */ /* 0x000fea0003800000 */
[----:B------:R-:W-:Y:S01]  /*53130*/  R2UR UR4, R0 ;  /* 0x00000000000472ca */ /* 0x000fe200000e0000 */
[----:B------:R-:W-:Y:S01]  /*53140*/  VOTEU.ANY UR5, UPT, PT ;  /* 0x0000000000057886 */ /* 0x000fe200038e0100 */
[----:B------:R-:W0:Y:S01]  /*53150*/  S2R R0, SR_LANEID ;  /* 0x0000000000007919 */ /* 0x000e220000000000 */
[----:B------:R-:W-:-:S10]  /*53160*/  UFLO.U32 UR5, UR5 ;  /* 0x00000005000572bd */ /* 0x000fd400080e0000 */
[----:B------:R-:W-:-:S06]  /*53170*/  ULOP3.LUT UR4, URZ, UR4, URZ, 0x33, !UPT ;  /* 0x00000004ff047292 */ /* 0x000fcc000f8e33ff */
[----:B------:R-:W-:-:S04]  /*53180*/  IMAD.U32 R2, RZ, RZ, UR4 ;  /* 0x00000004ff027e24 */ /* 0x000fc8000f8e00ff */
[----:B------:R-:W1:Y:S02]  /*53190*/  REDUX UR7, R2 ;  /* 0x00000000020773c4 */ /* 0x000e640000000000 */
[----:B------:R2:W-:Y:S01]  /*531a0*/  UTCATOMSWS.AND URZ, UR4 ;  /* 0x0000000400ff79e3 */ /* 0x0005e20008000000 */
[----:B0-----:R-:W-:Y:S01]  /*531b0*/  ISETP.EQ.U32.AND P0, PT, R0, UR5, PT ;  /* 0x0000000500007c0c */ /* 0x001fe2000bf02070 */
[----:B-1----:R-:W-:-:S12]  /*531c0*/  IMAD.U32 R0, RZ, RZ, UR7 ;  /* 0x00000007ff007e24 */ /* 0x002fd8000f8e00ff */
[----:B------:R2:W-:Y:S01]  /*531d0*/  @P0 ATOMS.AND RZ, [UR6], R0 ;  /* 0x00000000ffff098c */ /* 0x0005e2000a800006 */
[----:B------:R-:W-:Y:S05]  /*531e0*/  BRA `(.L_x_13) ;  /* 0x0000000000147947 */ /* 0x000fea0003800000 */
.L_x_15:
[----:B------:R-:W-:-:S07]  /*531f0*/  MOV R2, 0x53210 ;  /* 0x0005321000027802 */ /* 0x000fce0000000f00 */
[----:B------:R-:W-:Y:S05]  /*53200*/  CALL.REL.NOINC `($__internal_0_$__cuda_sm10x_tcgen05_guardrail_trap_col_being_dealloced_not_returned_by_alloc) ;  /* 0x00000000002c7944 */ /* 0x000fea0003c00000 */
[----:B------:R-:W-:Y:S05]  /*53210*/  BRA `(.L_x_13) ;  /* 0x0000000000087947 */ /* 0x000fea0003800000 */
.L_x_14:
[----:B------:R-:W-:-:S07]  /*53220*/  MOV R2, 0x53240 ;  /* 0x0005324000027802 */ /* 0x000fce0000000f00 */
[----:B------:R-:W-:Y:S05]  /*53230*/  CALL.REL.NOINC `($__internal_2_$__cuda_sm10x_tcgen05_guardrail_trap_unallocated_columns_being_dealloced) ;  /* 0x0000000000387944 */ /* 0x000fea0003c00000 */
.L_x_13:
[----:B------:R-:W-:Y:S01]  /*53240*/  NOP ;  /* 0x0000000000007918 */ /* 0x000fe20000000000 */
[----:B--2---:R-:W-:Y:S05]  /*53250*/  EXIT ;  /* 0x000000000000794d */ /* 0x004fea0003800000 */
.L_x_8:
[----:B------:R-:W0:Y:S02]  /*53260*/  SYNCS.PHASECHK.TRANS64.TRYWAIT P1, [UR6], R20 ;  /* 0x00000014ff0075a7 */ /* 0x000e240008021106 */
[----:B0-----:R-:W-:Y:S05]  /*53270*/  @!P1 BRA `(.L_x_8) ;  /* 0xfffffffc00f89947 */ /* 0x001fea000383ffff */
[----:B------:R-:W-:Y:S05]  /*53280*/  BRA `(.L_x_16) ;  /* 0xfffffdd8009c7947 */ /* 0x000fea000383ffff */
.L_x_12:
[----:B------:R-:W0:Y:S02]  /*53290*/  SYNCS.PHASECHK.TRANS64.TRYWAIT P0, [UR6], R0 ;  /* 0x00000000ff0075a7 */ /* 0x000e240008001106 */
[----:B0-----:R-:W-:Y:S05]  /*532a0*/  @!P0 BRA `(.L_x_12) ;  /* 0xfffffffc00f88947 */ /* 0x001fea000383ffff */
[----:B------:R-:W-:Y:S05]  /*532b0*/  BRA `(.L_x_11) ;  /* 0xffffff6400e07947 */ /* 0x000fea000383ffff */
        .weak           $__internal_0_$__cuda_sm10x_tcgen05_guardrail_trap_col_being_dealloced_not_returned_by_alloc
        .type           $__internal_0_$__cuda_sm10x_tcgen05_guardrail_trap_col_being_dealloced_not_returned_by_alloc,@function
        .size           $__internal_0_$__cuda_sm10x_tcgen05_guardrail_trap_col_being_dealloced_not_returned_by_alloc,($__internal_1_$__cuda_sm10x_tcgen05_guardrail_trap_phase_invalid_during_alloc - $__internal_0_$__cuda_sm10x_tcgen05_guardrail_trap_col_being_dealloced_not_returned_by_alloc)
$__internal_0_$__cuda_sm10x_tcgen05_guardrail_trap_col_being_dealloced_not_returned_by_alloc:
[----:B------:R-:W-:Y:S05]  /*532c0*/  BPT.TRAP 0x1 ;  /* 0x000000040000795c */ /* 0x000fea0000300000 */
[----:B------:R-:W-:-:S04]  /*532d0*/  IMAD.MOV.U32 R3, RZ, RZ, 0x0 ;  /* 0x00000000ff037424 */ /* 0x000fc800078e00ff */
[----:B------:R-:W-:Y:S05]  /*532e0*/  RET.REL.NODEC R2 `(matmul_kernel) ;  /* 0xfffffacc02447950 */ /* 0x000fea0003c3ffff */
        .weak           $__internal_1_$__cuda_sm10x_tcgen05_guardrail_trap_phase_invalid_during_alloc
        .type           $__internal_1_$__cuda_sm10x_tcgen05_guardrail_trap_phase_invalid_during_alloc,@function
        .size           $__internal_1_$__cuda_sm10x_tcgen05_guardrail_trap_phase_invalid_during_alloc,($__internal_2_$__cuda_sm10x_tcgen05_guardrail_trap_unallocated_columns_being_dealloced - $__internal_1_$__cuda_sm10x_tcgen05_guardrail_trap_phase_invalid_during_alloc)
$__internal_1_$__cuda_sm10x_tcgen05_guardrail_trap_phase_invalid_during_alloc:
[----:B------:R-:W-:Y:S05]  /*532f0*/  BPT.TRAP 0x1 ;  /* 0x000000040000795c */ /* 0x000fea0000300000 */
[----:B------:R-:W-:-:S04]  /*53300*/  IMAD.MOV.U32 R3, RZ, RZ, 0x0 ;  /* 0x00000000ff037424 */ /* 0x000fc800078e00ff */
[----:B------:R-:W-:Y:S05]  /*53310*/  RET.REL.NODEC R2 `(matmul_kernel) ;  /* 0xfffffacc02387950 */ /* 0x000fea0003c3ffff */
        .weak           $__internal_2_$__cuda_sm10x_tcgen05_guardrail_trap_unallocated_columns_being_dealloced
        .type           $__internal_2_$__cuda_sm10x_tcgen05_guardrail_trap_unallocated_columns_being_dealloced,@function
        .size           $__internal_2_$__cuda_sm10x_tcgen05_guardrail_trap_unallocated_columns_being_dealloced,(.L_x_20 - $__internal_2_$__cuda_sm10x_tcgen05_guardrail_trap_unallocated_columns_being_dealloced)
$__internal_2_$__cuda_sm10x_tcgen05_guardrail_trap_unallocated_columns_being_dealloced:
[----:B------:R-:W-:Y:S05]  /*53320*/  BPT.TRAP 0x1 ;  /* 0x000000040000795c */ /* 0x000fea0000300000 */
[----:B------:R-:W-:-:S04]  /*53330*/  IMAD.MOV.U32 R3, RZ, RZ, 0x0 ;  /* 0x00000000ff037424 */ /* 0x000fc800078e00ff */
[----:B------:R-:W-:Y:S05]  /*53340*/  RET.REL.NODEC R2 `(matmul_kernel) ;  /* 0xfffffacc022c7950 */ /* 0x000fea0003c3ffff */
.L_x_17:
[----:B------:R-:W-:-:S00]  /*53350*/  BRA `(.L_x_17) ;  /* 0xfffffffc00fc7947 */ /* 0x000fc0000383ffff */
[----:B------:R-:W-:-:S00]  /*53360*/  NOP ;  /* 0x0000000000007918 */ /* 0x000fc00000000000 */
        /* <DEDUP_REMOVED lines=9> */
.L_x_20:


//--------------------- .nv.shared.matmul_kernel  --------------------------
	.section	.nv.shared.matmul_kernel,"aw",@nobits
	.sectionflags	@""
	.align	16
	.zero		1024


//--------------------- .nv.shared.reserved.0     --------------------------
	.section	.nv.shared.reserved.0,"aw",@nobits
	.align	8
	.weak		__nv_reservedSMEM_offset_0_alias
	.size		__nv_reservedSMEM_offset_0_alias, 0, 64
	.other		__nv_reservedSMEM_offset_0_alias,@"STO_CUDA_RESERVED_SHARED STV_DEFAULT"
__nv_reservedSMEM_offset_0_alias:
	.zero		0
.nv.shared.reserved.0:
	.zero		64
	.weak		__nv_reservedSMEM_allocation_phase
	.type		__nv_reservedSMEM_allocation_phase,@object
	.size		__nv_reservedSMEM_allocation_phase,(.L_0 - __nv_reservedSMEM_allocation_phase)
__nv_reservedSMEM_allocation_phase:
	.zero		1
.L_0:
	.zero		7
	.weak		__nv_reservedSMEM_devtool_atexit_pc
	.type		__nv_reservedSMEM_devtool_atexit_pc,@object
	.size		__nv_reservedSMEM_devtool_atexit_pc,(__nv_reservedSMEM_allocation_mask - __nv_reservedSMEM_devtool_atexit_pc)
__nv_reservedSMEM_devtool_atexit_pc:
	.zero		8
	.weak		__nv_reservedSMEM_allocation_mask
	.type		__nv_reservedSMEM_allocation_mask,@object
	.size		__nv_reservedSMEM_allocation_mask,(.L_2 - __nv_reservedSMEM_allocation_mask)
__nv_reservedSMEM_allocation_mask:
	.zero		4
.L_2:


//--------------------- .nv.constant0.matmul_kernel --------------------------
	.section	.nv.constant0.matmul_kernel,"a",@progbits
	.sectionflags	@""
	.align	4
.nv.constant0.matmul_kernel:
	.zero		976


//--------------------- SYMBOLS --------------------------

	.type		.nv.reservedSmem.offset0,@object
	.size		.nv.reservedSmem.offset0,0x4
	.type		.nv.reservedSmem.cap,@object
	.size		.nv.reservedSmem.cap,0x4
